	.target	sm_100a

	.elftype	@"ET_EXEC"


//--------------------- .note.nv.tkinfo           --------------------------
	.section	.note.nv.tkinfo,"",@"SHT_NOTE"
	.sectionflags	@"SHF_NOTE_NV_TKINFO"
	.tkinfo
        /*0018*/ 	.word	0x00000002
        /*0030*/ 	.string	""
        /*0030*/ 	.string	"ptxas"
        /*0030*/ 	.string	"Cuda compilation tools, release 13.0, V13.0.88"
        /*0030*/ 	.string	"Build cuda_13.0.r13.0/compiler.36424714_0"
        /*0030*/ 	.string	"-arch sm_100a -m 64 "



//--------------------- .note.nv.cuinfo           --------------------------
	.section	.note.nv.cuinfo,"",@"SHT_NOTE"
	.sectionflags	@"SHF_NOTE_NV_CUINFO"
        /*0018*/ 	.short	0x0002
        /*001a*/ 	.short	0x0064
        /*001c*/ 	.short	0x0082
	.zero		2


//--------------------- .nv.info                  --------------------------
	.section	.nv.info,"",@"SHT_CUDA_INFO"
	.align	4


	//----- nvinfo : EIATTR_REGCOUNT
	.align		4
        /*0000*/ 	.byte	0x04, 0x2f
        /*0002*/ 	.short	(.L_19 - .L_18)
	.align		4
.L_18:
        /*0004*/ 	.word	index@(_ZN7cutlass13device_kernelINS_4gemm6kernel13GemmUniversalIN4cute5tupleIJiiiiEEENS1_10collective13CollectiveMmaINS1_46MainloopSm100TmaUmmaWarpSpecializedBlockScaledILi6ELi2ELi2ENS5_IJNS4_1CILi4EEENSA_ILi2EEENSA_ILi1EEEEEEEENS5_IJNSA_ILi128EEESG_SG_EEENS5_IJNS_12float_e4m3_tENS_13float_ue8m0_tEEEENS5_IJNS5_IJlSD_lEEENS4_6LayoutINS5_IJNS5_IJNS5_IJNSA_ILi32EEESB_EEEiEEESP_NS5_IJSD_iEEEEEENS5_IJNS5_IJNS5_IJNSA_ILi16EEESB_EEEiEEENS5_IJNS5_IJNSA_ILi0EEESD_EEENSA_ILi512EEEEEENS5_IJSV_iEEEEEEEEEEESK_S12_NS4_8TiledMMAINS4_8MMA_AtomIJNS4_21SM100_MMA_MXF8F6F4_SSISI_SI_fSJ_Li128ELi128ELNS4_4UMMA5MajorE0ELS17_0ELNS16_7ScaleInE0ELS18_0EEEEEENSM_INS5_IJSD_SD_SD_EEENS5_IJSV_SV_SV_EEEEENS5_IJNS4_10UnderscoreES1E_S1E_EEEEENS5_IJNS4_23SM90_TMA_LOAD_MULTICASTES1H_EEENS5_IJNS4_14ComposedLayoutINS4_7SwizzleILi3ELi4ELi3EEENS4_18smem_ptr_flag_bitsILi8EEENSM_INS5_IJNSA_ILi8EEESG_EEENS5_IJSG_SD_EEEEEEENSM_INS5_IJNS5_IJNS5_IJSO_SD_EEENS5_IJSN_SD_EEEEEESD_NS5_IJSB_SD_EEEEEENS5_IJNS5_IJNS5_IJST_SX_EEESW_EEESV_NS5_IJSD_SX_EEEEEEEEEEEvNS4_8identityES1I_S23_vS24_EENS_8epilogue10collective18CollectiveEpilogueINS26_23Sm100TmaWarpSpecializedILi4ELi2ELi16ELb1ELb0EEEJNS5_IJNSA_ILi64EEESG_SG_EEENS5_IJNSM_IS2B_SD_EENSM_INS5_IJSS_SC_EEENS5_IJSD_S2B_EEEEEEEENS_10bfloat16_tESL_S2I_SL_NS26_6fusion15FusionCallbacksIS2A_NS2J_17LinearCombinationIS2I_fS2I_fLNS_15FloatRoundStyleE2EEES2C_S2H_JEEENS4_5SM1004TMEM4LOAD26SM100_TMEM_LOAD_32dp32b16xENS4_13SM90_TMA_LOADENS1J_INS1K_ILi1ELi4ELi3EEENS1M_ILi16EEENSM_INS5_IJS1O_SS_EEENS5_IJSS_SD_EEEEEEENS4_39AutoVectorizingCopyWithAssumedAlignmentILi128EEENS4_14SM90_TMA_STOREES2Z_S31_S31_EEEvvEEEEvNT_6ParamsE)
        /*0008*/ 	.word	0x0000007a


	//----- nvinfo : EIATTR_FRAME_SIZE
	.align		4
.L_19:
        /*000c*/ 	.byte	0x04, 0x11
        /*000e*/ 	.short	(.L_21 - .L_20)
	.align		4
.L_20:
        /*0010*/ 	.word	index@($__internal_2_$__cuda_sm10x_tcgen05_guardrail_trap_unallocated_columns_being_dealloced)
        /*0014*/ 	.word	0x00000000


	//----- nvinfo : EIATTR_FRAME_SIZE
	.align		4
.L_21:
        /*0018*/ 	.byte	0x04, 0x11
        /*001a*/ 	.short	(.L_23 - .L_22)
	.align		4
.L_22:
        /*001c*/ 	.word	index@($__internal_1_$__cuda_sm10x_tcgen05_guardrail_trap_phase_invalid_during_alloc)
        /*0020*/ 	.word	0x00000000


	//----- nvinfo : EIATTR_FRAME_SIZE
	.align		4
.L_23:
        /*0024*/ 	.byte	0x04, 0x11
        /*0026*/ 	.short	(.L_25 - .L_24)
	.align		4
.L_24:
        /*0028*/ 	.word	index@($__internal_0_$__cuda_sm10x_tcgen05_guardrail_trap_col_being_dealloced_not_returned_by_alloc)
        /*002c*/ 	.word	0x00000000


	//----- nvinfo : EIATTR_FRAME_SIZE
	.align		4
.L_25:
        /*0030*/ 	.byte	0x04, 0x11
        /*0032*/ 	.short	(.L_27 - .L_26)
	.align		4
.L_26:
        /*0034*/ 	.word	index@(_ZN7cutlass13device_kernelINS_4gemm6kernel13GemmUniversalIN4cute5tupleIJiiiiEEENS1_10collective13CollectiveMmaINS1_46MainloopSm100TmaUmmaWarpSpecializedBlockScaledILi6ELi2ELi2ENS5_IJNS4_1CILi4EEENSA_ILi2EEENSA_ILi1EEEEEEEENS5_IJNSA_ILi128EEESG_SG_EEENS5_IJNS_12float_e4m3_tENS_13float_ue8m0_tEEEENS5_IJNS5_IJlSD_lEEENS4_6LayoutINS5_IJNS5_IJNS5_IJNSA_ILi32EEESB_EEEiEEESP_NS5_IJSD_iEEEEEENS5_IJNS5_IJNS5_IJNSA_ILi16EEESB_EEEiEEENS5_IJNS5_IJNSA_ILi0EEESD_EEENSA_ILi512EEEEEENS5_IJSV_iEEEEEEEEEEESK_S12_NS4_8TiledMMAINS4_8MMA_AtomIJNS4_21SM100_MMA_MXF8F6F4_SSISI_SI_fSJ_Li128ELi128ELNS4_4UMMA5MajorE0ELS17_0ELNS16_7ScaleInE0ELS18_0EEEEEENSM_INS5_IJSD_SD_SD_EEENS5_IJSV_SV_SV_EEEEENS5_IJNS4_10UnderscoreES1E_S1E_EEEEENS5_IJNS4_23SM90_TMA_LOAD_MULTICASTES1H_EEENS5_IJNS4_14ComposedLayoutINS4_7SwizzleILi3ELi4ELi3EEENS4_18smem_ptr_flag_bitsILi8EEENSM_INS5_IJNSA_ILi8EEESG_EEENS5_IJSG_SD_EEEEEEENSM_INS5_IJNS5_IJNS5_IJSO_SD_EEENS5_IJSN_SD_EEEEEESD_NS5_IJSB_SD_EEEEEENS5_IJNS5_IJNS5_IJST_SX_EEESW_EEESV_NS5_IJSD_SX_EEEEEEEEEEEvNS4_8identityES1I_S23_vS24_EENS_8epilogue10collective18CollectiveEpilogueINS26_23Sm100TmaWarpSpecializedILi4ELi2ELi16ELb1ELb0EEEJNS5_IJNSA_ILi64EEESG_SG_EEENS5_IJNSM_IS2B_SD_EENSM_INS5_IJSS_SC_EEENS5_IJSD_S2B_EEEEEEEENS_10bfloat16_tESL_S2I_SL_NS26_6fusion15FusionCallbacksIS2A_NS2J_17LinearCombinationIS2I_fS2I_fLNS_15FloatRoundStyleE2EEES2C_S2H_JEEENS4_5SM1004TMEM4LOAD26SM100_TMEM_LOAD_32dp32b16xENS4_13SM90_TMA_LOADENS1J_INS1K_ILi1ELi4ELi3EEENS1M_ILi16EEENSM_INS5_IJS1O_SS_EEENS5_IJSS_SD_EEEEEEENS4_39AutoVectorizingCopyWithAssumedAlignmentILi128EEENS4_14SM90_TMA_STOREES2Z_S31_S31_EEEvvEEEEvNT_6ParamsE)
        /*0038*/ 	.word	0x00000000


	//----- nvinfo : EIATTR_MIN_STACK_SIZE
	.align		4
.L_27:
        /*003c*/ 	.byte	0x04, 0x12
        /*003e*/ 	.short	(.L_29 - .L_28)
	.align		4
.L_28:
        /*0040*/ 	.word	index@(_ZN7cutlass13device_kernelINS_4gemm6kernel13GemmUniversalIN4cute5tupleIJiiiiEEENS1_10collective13CollectiveMmaINS1_46MainloopSm100TmaUmmaWarpSpecializedBlockScaledILi6ELi2ELi2ENS5_IJNS4_1CILi4EEENSA_ILi2EEENSA_ILi1EEEEEEEENS5_IJNSA_ILi128EEESG_SG_EEENS5_IJNS_12float_e4m3_tENS_13float_ue8m0_tEEEENS5_IJNS5_IJlSD_lEEENS4_6LayoutINS5_IJNS5_IJNS5_IJNSA_ILi32EEESB_EEEiEEESP_NS5_IJSD_iEEEEEENS5_IJNS5_IJNS5_IJNSA_ILi16EEESB_EEEiEEENS5_IJNS5_IJNSA_ILi0EEESD_EEENSA_ILi512EEEEEENS5_IJSV_iEEEEEEEEEEESK_S12_NS4_8TiledMMAINS4_8MMA_AtomIJNS4_21SM100_MMA_MXF8F6F4_SSISI_SI_fSJ_Li128ELi128ELNS4_4UMMA5MajorE0ELS17_0ELNS16_7ScaleInE0ELS18_0EEEEEENSM_INS5_IJSD_SD_SD_EEENS5_IJSV_SV_SV_EEEEENS5_IJNS4_10UnderscoreES1E_S1E_EEEEENS5_IJNS4_23SM90_TMA_LOAD_MULTICASTES1H_EEENS5_IJNS4_14ComposedLayoutINS4_7SwizzleILi3ELi4ELi3EEENS4_18smem_ptr_flag_bitsILi8EEENSM_INS5_IJNSA_ILi8EEESG_EEENS5_IJSG_SD_EEEEEEENSM_INS5_IJNS5_IJNS5_IJSO_SD_EEENS5_IJSN_SD_EEEEEESD_NS5_IJSB_SD_EEEEEENS5_IJNS5_IJNS5_IJST_SX_EEESW_EEESV_NS5_IJSD_SX_EEEEEEEEEEEvNS4_8identityES1I_S23_vS24_EENS_8epilogue10collective18CollectiveEpilogueINS26_23Sm100TmaWarpSpecializedILi4ELi2ELi16ELb1ELb0EEEJNS5_IJNSA_ILi64EEESG_SG_EEENS5_IJNSM_IS2B_SD_EENSM_INS5_IJSS_SC_EEENS5_IJSD_S2B_EEEEEEEENS_10bfloat16_tESL_S2I_SL_NS26_6fusion15FusionCallbacksIS2A_NS2J_17LinearCombinationIS2I_fS2I_fLNS_15FloatRoundStyleE2EEES2C_S2H_JEEENS4_5SM1004TMEM4LOAD26SM100_TMEM_LOAD_32dp32b16xENS4_13SM90_TMA_LOADENS1J_INS1K_ILi1ELi4ELi3EEENS1M_ILi16EEENSM_INS5_IJS1O_SS_EEENS5_IJSS_SD_EEEEEEENS4_39AutoVectorizingCopyWithAssumedAlignmentILi128EEENS4_14SM90_TMA_STOREES2Z_S31_S31_EEEvvEEEEvNT_6ParamsE)
        /*0044*/ 	.word	0x00000000
.L_29:


//--------------------- .nv.compat                --------------------------
	.section	.nv.compat,"",@"SHT_CUDA_COMPAT_INFO"
	.align	4
        /*0000*/ 	.byte	0x02, 0x09, 0x01, 0x00, 0x02, 0x02, 0x02, 0x00, 0x02, 0x05, 0x05, 0x00, 0x03, 0x07, 0x01, 0x01
        /*0010*/ 	.byte	0x02, 0x03, 0x01, 0x00, 0x02, 0x06, 0x01, 0x00, 0x04, 0x0b, 0x08, 0x00, 0x09, 0x00, 0x00, 0x00
        /*0020*/ 	.byte	0x00, 0x00, 0x00, 0x00


//--------------------- .nv.info._ZN7cutlass13device_kernelINS_4gemm6kernel13GemmUniversalIN4cute5tupleIJiiiiEEENS1_10collective13CollectiveMmaINS1_46MainloopSm100TmaUmmaWarpSpecializedBlockScaledILi6ELi2ELi2ENS5_IJNS4_1CILi4EEENSA_ILi2EEENSA_ILi1EEEEEEEENS5_IJNSA_ILi128EEESG_SG_EEENS5_IJNS_12float_e4m3_tENS_13float_ue8m0_tEEEENS5_IJNS5_IJlSD_lEEENS4_6LayoutINS5_IJNS5_IJNS5_IJNSA_ILi32EEESB_EEEiEEESP_NS5_IJSD_iEEEEEENS5_IJNS5_IJNS5_IJNSA_ILi16EEESB_EEEiEEENS5_IJNS5_IJNSA_ILi0EEESD_EEENSA_ILi512EEEEEENS5_IJSV_iEEEEEEEEEEESK_S12_NS4_8TiledMMAINS4_8MMA_AtomIJNS4_21SM100_MMA_MXF8F6F4_SSISI_SI_fSJ_Li128ELi128ELNS4_4UMMA5MajorE0ELS17_0ELNS16_7ScaleInE0ELS18_0EEEEEENSM_INS5_IJSD_SD_SD_EEENS5_IJSV_SV_SV_EEEEENS5_IJNS4_10UnderscoreES1E_S1E_EEEEENS5_IJNS4_23SM90_TMA_LOAD_MULTICASTES1H_EEENS5_IJNS4_14ComposedLayoutINS4_7SwizzleILi3ELi4ELi3EEENS4_18smem_ptr_flag_bitsILi8EEENSM_INS5_IJNSA_ILi8EEESG_EEENS5_IJSG_SD_EEEEEEENSM_INS5_IJNS5_IJNS5_IJSO_SD_EEENS5_IJSN_SD_EEEEEESD_NS5_IJSB_SD_EEEEEENS5_IJNS5_IJNS5_IJST_SX_EEESW_EEESV_NS5_IJSD_SX_EEEEEEEEEEEvNS4_8identityES1I_S23_vS24_EENS_8epilogue10collective18CollectiveEpilogueINS26_23Sm100TmaWarpSpecializedILi4ELi2ELi16ELb1ELb0EEEJNS5_IJNSA_ILi64EEESG_SG_EEENS5_IJNSM_IS2B_SD_EENSM_INS5_IJSS_SC_EEENS5_IJSD_S2B_EEEEEEEENS_10bfloat16_tESL_S2I_SL_NS26_6fusion15FusionCallbacksIS2A_NS2J_17LinearCombinationIS2I_fS2I_fLNS_15FloatRoundStyleE2EEES2C_S2H_JEEENS4_5SM1004TMEM4LOAD26SM100_TMEM_LOAD_32dp32b16xENS4_13SM90_TMA_LOADENS1J_INS1K_ILi1ELi4ELi3EEENS1M_ILi16EEENSM_INS5_IJS1O_SS_EEENS5_IJSS_SD_EEEEEEENS4_39AutoVectorizingCopyWithAssumedAlignmentILi128EEENS4_14SM90_TMA_STOREES2Z_S31_S31_EEEvvEEEEvNT_6ParamsE --------------------------
	.section	.nv.info._ZN7cutlass13device_kernelINS_4gemm6kernel13GemmUniversalIN4cute5tupleIJiiiiEEENS1_10collective13CollectiveMmaINS1_46MainloopSm100TmaUmmaWarpSpecializedBlockScaledILi6ELi2ELi2ENS5_IJNS4_1CILi4EEENSA_ILi2EEENSA_ILi1EEEEEEEENS5_IJNSA_ILi128EEESG_SG_EEENS5_IJNS_12float_e4m3_tENS_13float_ue8m0_tEEEENS5_IJNS5_IJlSD_lEEENS4_6LayoutINS5_IJNS5_IJNS5_IJNSA_ILi32EEESB_EEEiEEESP_NS5_IJSD_iEEEEEENS5_IJNS5_IJNS5_IJNSA_ILi16EEESB_EEEiEEENS5_IJNS5_IJNSA_ILi0EEESD_EEENSA_ILi512EEEEEENS5_IJSV_iEEEEEEEEEEESK_S12_NS4_8TiledMMAINS4_8MMA_AtomIJNS4_21SM100_MMA_MXF8F6F4_SSISI_SI_fSJ_Li128ELi128ELNS4_4UMMA5MajorE0ELS17_0ELNS16_7ScaleInE0ELS18_0EEEEEENSM_INS5_IJSD_SD_SD_EEENS5_IJSV_SV_SV_EEEEENS5_IJNS4_10UnderscoreES1E_S1E_EEEEENS5_IJNS4_23SM90_TMA_LOAD_MULTICASTES1H_EEENS5_IJNS4_14ComposedLayoutINS4_7SwizzleILi3ELi4ELi3EEENS4_18smem_ptr_flag_bitsILi8EEENSM_INS5_IJNSA_ILi8EEESG_EEENS5_IJSG_SD_EEEEEEENSM_INS5_IJNS5_IJNS5_IJSO_SD_EEENS5_IJSN_SD_EEEEEESD_NS5_IJSB_SD_EEEEEENS5_IJNS5_IJNS5_IJST_SX_EEESW_EEESV_NS5_IJSD_SX_EEEEEEEEEEEvNS4_8identityES1I_S23_vS24_EENS_8epilogue10collective18CollectiveEpilogueINS26_23Sm100TmaWarpSpecializedILi4ELi2ELi16ELb1ELb0EEEJNS5_IJNSA_ILi64EEESG_SG_EEENS5_IJNSM_IS2B_SD_EENSM_INS5_IJSS_SC_EEENS5_IJSD_S2B_EEEEEEEENS_10bfloat16_tESL_S2I_SL_NS26_6fusion15FusionCallbacksIS2A_NS2J_17LinearCombinationIS2I_fS2I_fLNS_15FloatRoundStyleE2EEES2C_S2H_JEEENS4_5SM1004TMEM4LOAD26SM100_TMEM_LOAD_32dp32b16xENS4_13SM90_TMA_LOADENS1J_INS1K_ILi1ELi4ELi3EEENS1M_ILi16EEENSM_INS5_IJS1O_SS_EEENS5_IJSS_SD_EEEEEEENS4_39AutoVectorizingCopyWithAssumedAlignmentILi128EEENS4_14SM90_TMA_STOREES2Z_S31_S31_EEEvvEEEEvNT_6ParamsE,"",@"SHT_CUDA_INFO"
	.sectionflags	@""
	.align	4


	//----- nvinfo : EIATTR_CUDA_API_VERSION
	.align		4
        /*0000*/ 	.byte	0x04, 0x37
        /*0002*/ 	.short	(.L_31 - .L_30)
.L_30:
        /*0004*/ 	.word	0x00000082


	//----- nvinfo : EIATTR_KPARAM_INFO
	.align		4
.L_31:
        /*0008*/ 	.byte	0x04, 0x17
        /*000a*/ 	.short	(.L_33 - .L_32)
.L_32:
        /*000c*/ 	.word	0x00000000
        /*0010*/ 	.short	0x0000
        /*0012*/ 	.short	0x0000
        /*0014*/ 	.byte	0x00, 0xf0, 0x01, 0x30


	//----- nvinfo : EIATTR_AT_ENTRY_FRAGMENTS
	.align		4
.L_33:
        /*0018*/ 	.byte	0x04, 0x4f
        /*001a*/ 	.short	(.L_35 - .L_34)


	//   ....[0]....
.L_34:
        /*001c*/ 	.word	0x00000006


	//----- nvinfo : EIATTR_RESERVED_SMEM_USED
	.align		4
.L_35:
        /*0020*/ 	.byte	0x01, 0x41
	.zero		2


	//----- nvinfo : EIATTR_SPARSE_MMA_MASK
	.align		4
        /*0024*/ 	.byte	0x03, 0x50
        /*0026*/ 	.short	0x0000


	//----- nvinfo : EIATTR_TCGEN05_1CTA_USED
	.align		4
        /*0028*/ 	.byte	0x01, 0x51
	.zero		2


	//----- nvinfo : EIATTR_MAXREG_COUNT
	.align		4
        /*002c*/ 	.byte	0x03, 0x1b
        /*002e*/ 	.short	0x00ff


	//----- nvinfo : EIATTR_NUM_BARRIERS
	.align		4
        /*0030*/ 	.byte	0x02, 0x4c
        /*0032*/ 	.byte	0x07
	.zero		1


	//----- nvinfo : EIATTR_EXTERNS
	.align		4
        /*0034*/ 	.byte	0x04, 0x0f
        /*0036*/ 	.short	(.L_37 - .L_36)


	//   ....[0]....
	.align		4
.L_36:
        /*0038*/ 	.word	index@(__assertfail)


	//----- nvinfo : EIATTR_MERCURY_ISA_VERSION
	.align		4
.L_37:
        /*003c*/ 	.byte	0x03, 0x5f
        /*003e*/ 	.short	0x0101


	//----- nvinfo : EIATTR_INT_WARP_WIDE_INSTR_OFFSETS
	.align		4
        /*0040*/ 	.byte	0x04, 0x31
        /*0042*/ 	.short	(.L_39 - .L_38)


	//   ....[0]....
.L_38:
        /*0044*/ 	.word	0x00002650


	//   ....[1]....
        /*0048*/ 	.word	0x00004370


	//   ....[2]....
        /*004c*/ 	.word	0x000043a0


	//   ....[3]....
        /*0050*/ 	.word	0x000043f0


	//   ....[4]....
        /*0054*/ 	.word	0x00004ca0


	//   ....[5]....
        /*0058*/ 	.word	0x00004cc0


	//   ....[6]....
        /*005c*/ 	.word	0x00004d20


	//   ....[7]....
        /*0060*/ 	.word	0x00004e60


	//   ....[8]....
        /*0064*/ 	.word	0x00004e80


	//   ....[9]....
        /*0068*/ 	.word	0x00004f40


	//   ....[10]....
        /*006c*/ 	.word	0x00005040


	//   ....[11]....
        /*0070*/ 	.word	0x00005080


	//   ....[12]....
        /*0074*/ 	.word	0x00005110


	//   ....[13]....
        /*0078*/ 	.word	0x00005210


	//   ....[14]....
        /*007c*/ 	.word	0x00005230


	//   ....[15]....
        /*0080*/ 	.word	0x00005300


	//   ....[16]....
        /*0084*/ 	.word	0x00005400


	//   ....[17]....
        /*0088*/ 	.word	0x00005440


	//   ....[18]....
        /*008c*/ 	.word	0x00005500


	//   ....[19]....
        /*0090*/ 	.word	0x000055e0


	//   ....[20]....
        /*0094*/ 	.word	0x00005600


	//   ....[21]....
        /*0098*/ 	.word	0x000056e0


	//   ....[22]....
        /*009c*/ 	.word	0x000057c0


	//   ....[23]....
        /*00a0*/ 	.word	0x00005830


	//   ....[24]....
        /*00a4*/ 	.word	0x00005900


	//   ....[25]....
        /*00a8*/ 	.word	0x00005a90


	//   ....[26]....
        /*00ac*/ 	.word	0x00005aa0


	//   ....[27]....
        /*00b0*/ 	.word	0x00005bb0


	//----- nvinfo : EIATTR_COOP_GROUP_MASK_REGIDS
	.align		4
.L_39:
        /*00b4*/ 	.byte	0x04, 0x29
        /*00b6*/ 	.short	(.L_41 - .L_40)


	//   ....[0]....
.L_40:
        /*00b8*/ 	.word	0xffffffff


	//   ....[1]....
        /*00bc*/ 	.word	0xffffffff


	//   ....[2]....
        /*00c0*/ 	.word	0xffffffff


	//   ....[3]....
        /*00c4*/ 	.word	0xffffffff


	//   ....[4]....
        /*00c8*/ 	.word	0xffffffff


	//   ....[5]....
        /*00cc*/ 	.word	0xffffffff


	//   ....[6]....
        /*00d0*/ 	.word	0xffffffff


	//   ....[7]....
        /*00d4*/ 	.word	0xffffffff


	//   ....[8]....
        /*00d8*/ 	.word	0xffffffff


	//   ....[9]....
        /*00dc*/ 	.word	0xffffffff


	//   ....[10]....
        /*00e0*/ 	.word	0xffffffff


	//   ....[11]....
        /*00e4*/ 	.word	0xffffffff


	//   ....[12]....
        /*00e8*/ 	.word	0xffffffff


	//   ....[13]....
        /*00ec*/ 	.word	0xffffffff


	//----- nvinfo : EIATTR_COOP_GROUP_INSTR_OFFSETS
	.align		4
.L_41:
        /*00f0*/ 	.byte	0x04, 0x28
        /*00f2*/ 	.short	(.L_43 - .L_42)


	//   ....[0]....
.L_42:
        /*00f4*/ 	.word	0x00000090


	//   ....[1]....
        /*00f8*/ 	.word	0x00000530


	//   ....[2]....
        /*00fc*/ 	.word	0x00000720


	//   ....[3]....
        /*0100*/ 	.word	0x000008c0


	//   ....[4]....
        /*0104*/ 	.word	0x000009c0


	//   ....[5]....
        /*0108*/ 	.word	0x00000b30


	//   ....[6]....
        /*010c*/ 	.word	0x00000c90


	//   ....[7]....
        /*0110*/ 	.word	0x00000e40


	//   ....[8]....
        /*0114*/ 	.word	0x00002530


	//   ....[9]....
        /*0118*/ 	.word	0x00003440


	//   ....[10]....
        /*011c*/ 	.word	0x00003650


	//   ....[11]....
        /*0120*/ 	.word	0x00003680


	//   ....[12]....
        /*0124*/ 	.word	0x00004260


	//   ....[13]....
        /*0128*/ 	.word	0x00004490


	//----- nvinfo : EIATTR_VRC_CTA_INIT_COUNT
	.align		4
.L_43:
        /*012c*/ 	.byte	0x02, 0x4a
        /*012e*/ 	.byte	0x80
	.zero		1


	//----- nvinfo : EIATTR_SYSCALL_OFFSETS
	.align		4
        /*0130*/ 	.byte	0x04, 0x46
        /*0132*/ 	.short	(.L_45 - .L_44)


	//   ....[0]....
.L_44:
        /*0134*/ 	.word	0x00006690


	//   ....[1]....
        /*0138*/ 	.word	0x00006780


	//   ....[2]....
        /*013c*/ 	.word	0x00007070


	//   ....[3]....
        /*0140*/ 	.word	0x000071e0


	//   ....[4]....
        /*0144*/ 	.word	0x00007f00


	//   ....[5]....
        /*0148*/ 	.word	0x00008070


	//   ....[6]....
        /*014c*/ 	.word	0x00008d80


	//   ....[7]....
        /*0150*/ 	.word	0x00008ef0


	//   ....[8]....
        /*0154*/ 	.word	0x00009c30


	//   ....[9]....
        /*0158*/ 	.word	0x00009da0


	//   ....[10]....
        /*015c*/ 	.word	0x0000aaf0


	//   ....[11]....
        /*0160*/ 	.word	0x0000ac60


	//   ....[12]....
        /*0164*/ 	.word	0x0000b9c0


	//   ....[13]....
        /*0168*/ 	.word	0x0000bb30


	//   ....[14]....
        /*016c*/ 	.word	0x0000c880


	//   ....[15]....
        /*0170*/ 	.word	0x0000c9f0


	//   ....[16]....
        /*0174*/ 	.word	0x0000d6e0


	//   ....[17]....
        /*0178*/ 	.word	0x0000d850


	//----- nvinfo : EIATTR_MBARRIER_INSTR_OFFSETS
	.align		4
.L_45:
        /*017c*/ 	.byte	0x04, 0x39
        /*017e*/ 	.short	(.L_47 - .L_46)


	//   ....[0]....
.L_46:
        /*0180*/ 	.word	0x00000650
        /*0184*/ 	.word	0x000000ff
        /*0188*/ 	.word	0x00000000
        /*018c*/ 	.short	0x0100
        /*018e*/ 	.byte	0x07
	.zero		1


	//   ....[1]....
        /*0190*/ 	.word	0x00000660
        /*0194*/ 	.word	0x000000ff
        /*0198*/ 	.word	0x00000030
        /*019c*/ 	.short	0x0100
        /*019e*/ 	.byte	0x07
	.zero		1


	//   ....[2]....
        /*01a0*/ 	.word	0x00000670
        /*01a4*/ 	.word	0x000000ff
        /*01a8*/ 	.word	0x00000008
        /*01ac*/ 	.short	0x0100
        /*01ae*/ 	.byte	0x07
	.zero		1


	//   ....[3]....
        /*01b0*/ 	.word	0x00000680
        /*01b4*/ 	.word	0x000000ff
        /*01b8*/ 	.word	0x00000038
        /*01bc*/ 	.short	0x0100
        /*01be*/ 	.byte	0x07
	.zero		1


	//   ....[4]....
        /*01c0*/ 	.word	0x00000690
        /*01c4*/ 	.word	0x000000ff
        /*01c8*/ 	.word	0x00000010
        /*01cc*/ 	.short	0x0100
        /*01ce*/ 	.byte	0x07
	.zero		1


	//   ....[5]....
        /*01d0*/ 	.word	0x000006a0
        /*01d4*/ 	.word	0x000000ff
        /*01d8*/ 	.word	0x00000040
        /*01dc*/ 	.short	0x0100
        /*01de*/ 	.byte	0x07
	.zero		1


	//   ....[6]....
        /*01e0*/ 	.word	0x000006b0
        /*01e4*/ 	.word	0x000000ff
        /*01e8*/ 	.word	0x00000018
        /*01ec*/ 	.short	0x0100
        /*01ee*/ 	.byte	0x07
	.zero		1


	//   ....[7]....
        /*01f0*/ 	.word	0x000006c0
        /*01f4*/ 	.word	0x000000ff
        /*01f8*/ 	.word	0x00000048
        /*01fc*/ 	.short	0x0100
        /*01fe*/ 	.byte	0x07
	.zero		1


	//   ....[8]....
        /*0200*/ 	.word	0x000006d0
        /*0204*/ 	.word	0x000000ff
        /*0208*/ 	.word	0x00000020
        /*020c*/ 	.short	0x0100
        /*020e*/ 	.byte	0x07
	.zero		1


	//   ....[9]....
        /*0210*/ 	.word	0x000006e0
        /*0214*/ 	.word	0x000000ff
        /*0218*/ 	.word	0x00000050
        /*021c*/ 	.short	0x0100
        /*021e*/ 	.byte	0x07
	.zero		1


	//   ....[10]....
        /*0220*/ 	.word	0x000006f0
        /*0224*/ 	.word	0x000000ff
        /*0228*/ 	.word	0x00000028
        /*022c*/ 	.short	0x0100
        /*022e*/ 	.byte	0x07
	.zero		1


	//   ....[11]....
        /*0230*/ 	.word	0x00000700
        /*0234*/ 	.word	0x000000ff
        /*0238*/ 	.word	0x00000058
        /*023c*/ 	.short	0x0100
        /*023e*/ 	.byte	0x07
	.zero		1


	//   ....[12]....
        /*0240*/ 	.word	0x00000830
        /*0244*/ 	.word	0x000000ff
        /*0248*/ 	.word	0x00000060
        /*024c*/ 	.short	0x0100
        /*024e*/ 	.byte	0x07
	.zero		1


	//   ....[13]....
        /*0250*/ 	.word	0x00000840
        /*0254*/ 	.word	0x000000ff
        /*0258*/ 	.word	0x00000080
        /*025c*/ 	.short	0x0100
        /*025e*/ 	.byte	0x07
	.zero		1


	//   ....[14]....
        /*0260*/ 	.word	0x00000850
        /*0264*/ 	.word	0x000000ff
        /*0268*/ 	.word	0x00000068
        /*026c*/ 	.short	0x0100
        /*026e*/ 	.byte	0x07
	.zero		1


	//   ....[15]....
        /*0270*/ 	.word	0x00000860
        /*0274*/ 	.word	0x000000ff
        /*0278*/ 	.word	0x00000088
        /*027c*/ 	.short	0x0100
        /*027e*/ 	.byte	0x07
	.zero		1


	//   ....[16]....
        /*0280*/ 	.word	0x00000870
        /*0284*/ 	.word	0x000000ff
        /*0288*/ 	.word	0x00000070
        /*028c*/ 	.short	0x0100
        /*028e*/ 	.byte	0x07
	.zero		1


	//   ....[17]....
        /*0290*/ 	.word	0x00000880
        /*0294*/ 	.word	0x000000ff
        /*0298*/ 	.word	0x00000090
        /*029c*/ 	.short	0x0100
        /*029e*/ 	.byte	0x07
	.zero		1


	//   ....[18]....
        /*02a0*/ 	.word	0x00000890
        /*02a4*/ 	.word	0x000000ff
        /*02a8*/ 	.word	0x00000078
        /*02ac*/ 	.short	0x0100
        /*02ae*/ 	.byte	0x07
	.zero		1


	//   ....[19]....
        /*02b0*/ 	.word	0x000008a0
        /*02b4*/ 	.word	0x000000ff
        /*02b8*/ 	.word	0x00000098
        /*02bc*/ 	.short	0x0100
        /*02be*/ 	.byte	0x07
	.zero		1


	//   ....[20]....
        /*02c0*/ 	.word	0x00000990
        /*02c4*/ 	.word	0x000000ff
        /*02c8*/ 	.word	0x000000a0
        /*02cc*/ 	.short	0x0100
        /*02ce*/ 	.byte	0x06
	.zero		1


	//   ....[21]....
        /*02d0*/ 	.word	0x000009a0
        /*02d4*/ 	.word	0x000000ff
        /*02d8*/ 	.word	0x000000a8
        /*02dc*/ 	.short	0x0100
        /*02de*/ 	.byte	0x06
	.zero		1


	//   ....[22]....
        /*02e0*/ 	.word	0x00000ae0
        /*02e4*/ 	.word	0x000000ff
        /*02e8*/ 	.word	0x000000b0
        /*02ec*/ 	.short	0x0100
        /*02ee*/ 	.byte	0x06
	.zero		1


	//   ....[23]....
        /*02f0*/ 	.word	0x00000af0
        /*02f4*/ 	.word	0x000000ff
        /*02f8*/ 	.word	0x000000c0
        /*02fc*/ 	.short	0x0100
        /*02fe*/ 	.byte	0x06
	.zero		1


	//   ....[24]....
        /*0300*/ 	.word	0x00000b00
        /*0304*/ 	.word	0x000000ff
        /*0308*/ 	.word	0x000000b8
        /*030c*/ 	.short	0x0100
        /*030e*/ 	.byte	0x06
	.zero		1


	//   ....[25]....
        /*0310*/ 	.word	0x00000b10
        /*0314*/ 	.word	0x000000ff
        /*0318*/ 	.word	0x000000c8
        /*031c*/ 	.short	0x0100
        /*031e*/ 	.byte	0x06
	.zero		1


	//   ....[26]....
        /*0320*/ 	.word	0x00000c40
        /*0324*/ 	.word	0x000000ff
        /*0328*/ 	.word	0x000000d0
        /*032c*/ 	.short	0x0100
        /*032e*/ 	.byte	0x07
	.zero		1


	//   ....[27]....
        /*0330*/ 	.word	0x00000c50
        /*0334*/ 	.word	0x000000ff
        /*0338*/ 	.word	0x000000e0
        /*033c*/ 	.short	0x0100
        /*033e*/ 	.byte	0x07
	.zero		1


	//   ....[28]....
        /*0340*/ 	.word	0x00000c60
        /*0344*/ 	.word	0x000000ff
        /*0348*/ 	.word	0x000000d8
        /*034c*/ 	.short	0x0100
        /*034e*/ 	.byte	0x07
	.zero		1


	//   ....[29]....
        /*0350*/ 	.word	0x00000c70
        /*0354*/ 	.word	0x000000ff
        /*0358*/ 	.word	0x000000e8
        /*035c*/ 	.short	0x0100
        /*035e*/ 	.byte	0x07
	.zero		1


	//   ....[30]....
        /*0360*/ 	.word	0x00000d60
        /*0364*/ 	.word	0x000000ff
        /*0368*/ 	.word	0x000000f0
        /*036c*/ 	.short	0x0100
        /*036e*/ 	.byte	0x06
	.zero		1


	//   ....[31]....
        /*0370*/ 	.word	0x00000d70
        /*0374*/ 	.word	0x000000ff
        /*0378*/ 	.word	0x00000100
        /*037c*/ 	.short	0x0100
        /*037e*/ 	.byte	0x06
	.zero		1


	//   ....[32]....
        /*0380*/ 	.word	0x00000d80
        /*0384*/ 	.word	0x000000ff
        /*0388*/ 	.word	0x000000f8
        /*038c*/ 	.short	0x0100
        /*038e*/ 	.byte	0x06
	.zero		1


	//   ....[33]....
        /*0390*/ 	.word	0x00000d90
        /*0394*/ 	.word	0x000000ff
        /*0398*/ 	.word	0x00000108
        /*039c*/ 	.short	0x0100
        /*039e*/ 	.byte	0x06
	.zero		1


	//   ....[34]....
        /*03a0*/ 	.word	0x00001ac0
        /*03a4*/ 	.word	0x00000002
        /*03a8*/ 	.word	0x00000100
        /*03ac*/ 	.short	0x010a
        /*03ae*/ 	.byte	0xff
	.zero		1


	//   ....[35]....
        /*03b0*/ 	.word	0x00001af0
        /*03b4*/ 	.word	0x00000002
        /*03b8*/ 	.word	0x000000f0
        /*03bc*/ 	.short	0x0101
        /*03be*/ 	.byte	0xff
	.zero		1


	//   ....[36]....
        /*03c0*/ 	.word	0x00001bd0
        /*03c4*/ 	.word	0x000000ff
        /*03c8*/ 	.word	0x00000030
        /*03cc*/ 	.short	0x010a
        /*03ce*/ 	.byte	0x08
	.zero		1


	//   ....[37]....
        /*03d0*/ 	.word	0x00001c50
        /*03d4*/ 	.word	0x000000ff
        /*03d8*/ 	.word	0x00000030
        /*03dc*/ 	.short	0x010a
        /*03de*/ 	.byte	0x29
	.zero		1


	//   ....[38]....
        /*03e0*/ 	.word	0x00001d90
        /*03e4*/ 	.word	0x000000ff
        /*03e8*/ 	.word	0x00000030
        /*03ec*/ 	.short	0x010a
        /*03ee*/ 	.byte	0x08
	.zero		1


	//   ....[39]....
        /*03f0*/ 	.word	0x00002070
        /*03f4*/ 	.word	0x000000ff
        /*03f8*/ 	.word	0x000000a8
        /*03fc*/ 	.short	0x0101
        /*03fe*/ 	.byte	0x04
	.zero		1


	//   ....[40]....
        /*0400*/ 	.word	0x00002090
        /*0404*/ 	.word	0x000000ff
        /*0408*/ 	.word	0x00000030
        /*040c*/ 	.short	0x010a
        /*040e*/ 	.byte	0x08
	.zero		1


	//   ....[41]....
        /*0410*/ 	.word	0x00002110
        /*0414*/ 	.word	0x000000ff
        /*0418*/ 	.word	0x00000030
        /*041c*/ 	.short	0x010a
        /*041e*/ 	.byte	0x29
	.zero		1


	//   ....[42]....
        /*0420*/ 	.word	0x00002250
        /*0424*/ 	.word	0x000000ff
        /*0428*/ 	.word	0x00000030
        /*042c*/ 	.short	0x010a
        /*042e*/ 	.byte	0x08
	.zero		1


	//   ....[43]....
        /*0430*/ 	.word	0x00002560
        /*0434*/ 	.word	0x00000002
        /*0438*/ 	.word	0x000000b0
        /*043c*/ 	.short	0x010a
        /*043e*/ 	.byte	0xff
	.zero		1


	//   ....[44]....
        /*0440*/ 	.word	0x00002620
        /*0444*/ 	.word	0x00000002
        /*0448*/ 	.word	0x00000000
        /*044c*/ 	.short	0x0101
        /*044e*/ 	.byte	0xff
	.zero		1


	//   ....[45]....
        /*0450*/ 	.word	0x00002ba0
        /*0454*/ 	.word	0x000000ff
        /*0458*/ 	.word	0x00000000
        /*045c*/ 	.short	0x010a
        /*045e*/ 	.byte	0x05
	.zero		1


	//   ....[46]....
        /*0460*/ 	.word	0x00002c30
        /*0464*/ 	.word	0x000000ff
        /*0468*/ 	.word	0x00000000
        /*046c*/ 	.short	0x010a
        /*046e*/ 	.byte	0x05
	.zero		1


	//   ....[47]....
        /*0470*/ 	.word	0x00002cc0
        /*0474*/ 	.word	0x000000ff
        /*0478*/ 	.word	0x00000000
        /*047c*/ 	.short	0x010a
        /*047e*/ 	.byte	0x05
	.zero		1


	//   ....[48]....
        /*0480*/ 	.word	0x00002d50
        /*0484*/ 	.word	0x000000ff
        /*0488*/ 	.word	0x00000000
        /*048c*/ 	.short	0x010a
        /*048e*/ 	.byte	0x05
	.zero		1


	//   ....[49]....
        /*0490*/ 	.word	0x00002de0
        /*0494*/ 	.word	0x000000ff
        /*0498*/ 	.word	0x00000000
        /*049c*/ 	.short	0x010a
        /*049e*/ 	.byte	0x05
	.zero		1


	//   ....[50]....
        /*04a0*/ 	.word	0x00002e80
        /*04a4*/ 	.word	0x00000000
        /*04a8*/ 	.word	0x00000000
        /*04ac*/ 	.short	0x010a
        /*04ae*/ 	.byte	0xff
	.zero		1


	//   ....[51]....
        /*04b0*/ 	.word	0x00002fa0
        /*04b4*/ 	.word	0x00000000
        /*04b8*/ 	.word	0x000000f0
        /*04bc*/ 	.short	0x010a
        /*04be*/ 	.byte	0xff
	.zero		1


	//   ....[52]....
        /*04c0*/ 	.word	0x00003010
        /*04c4*/ 	.word	0x00000000
        /*04c8*/ 	.word	0x00000000
        /*04cc*/ 	.short	0x0101
        /*04ce*/ 	.byte	0xff
	.zero		1


	//   ....[53]....
        /*04d0*/ 	.word	0x00003030
        /*04d4*/ 	.word	0x000000ff
        /*04d8*/ 	.word	0x000000c0
        /*04dc*/ 	.short	0x010a
        /*04de*/ 	.byte	0x05
	.zero		1


	//   ....[54]....
        /*04e0*/ 	.word	0x00003150
        /*04e4*/ 	.word	0x00000000
        /*04e8*/ 	.word	0x000000b0
        /*04ec*/ 	.short	0x010a
        /*04ee*/ 	.byte	0xff
	.zero		1


	//   ....[55]....
        /*04f0*/ 	.word	0x00003250
        /*04f4*/ 	.word	0x00000000
        /*04f8*/ 	.word	0x00000000
        /*04fc*/ 	.short	0x0101
        /*04fe*/ 	.byte	0xff
	.zero		1


	//   ....[56]....
        /*0500*/ 	.word	0x000032e0
        /*0504*/ 	.word	0x000000ff
        /*0508*/ 	.word	0x000000c0
        /*050c*/ 	.short	0x0106
        /*050e*/ 	.byte	0x05
	.zero		1


	//   ....[57]....
        /*0510*/ 	.word	0x00003300
        /*0514*/ 	.word	0x000000ff
        /*0518*/ 	.word	0x000000c0
        /*051c*/ 	.short	0x010a
        /*051e*/ 	.byte	0x05
	.zero		1


	//   ....[58]....
        /*0520*/ 	.word	0x00003390
        /*0524*/ 	.word	0x000000ff
        /*0528*/ 	.word	0x000000c0
        /*052c*/ 	.short	0x0106
        /*052e*/ 	.byte	0x04
	.zero		1


	//   ....[59]....
        /*0530*/ 	.word	0x000033d0
        /*0534*/ 	.word	0x00000000
        /*0538*/ 	.word	0x000000c0
        /*053c*/ 	.short	0x010a
        /*053e*/ 	.byte	0xff
	.zero		1


	//   ....[60]....
        /*0540*/ 	.word	0x00003b60
        /*0544*/ 	.word	0x00000000
        /*0548*/ 	.word	0x000000b0
        /*054c*/ 	.short	0x010a
        /*054e*/ 	.byte	0xff
	.zero		1


	//   ....[61]....
        /*0550*/ 	.word	0x00003c70
        /*0554*/ 	.word	0x00000003
        /*0558*/ 	.word	0x00000000
        /*055c*/ 	.short	0x0101
        /*055e*/ 	.byte	0xff
	.zero		1


	//   ....[62]....
        /*0560*/ 	.word	0x00003c80
        /*0564*/ 	.word	0x000000ff
        /*0568*/ 	.word	0x00000000
        /*056c*/ 	.short	0x010a
        /*056e*/ 	.byte	0x0e
	.zero		1


	//   ....[63]....
        /*0570*/ 	.word	0x00003ca0
        /*0574*/ 	.word	0x000000ff
        /*0578*/ 	.word	0x000000e0
        /*057c*/ 	.short	0x010a
        /*057e*/ 	.byte	0x0f
	.zero		1


	//   ....[64]....
        /*0580*/ 	.word	0x00003d70
        /*0584*/ 	.word	0x000000ff
        /*0588*/ 	.word	0x00000000
        /*058c*/ 	.short	0x010a
        /*058e*/ 	.byte	0x0e
	.zero		1


	//   ....[65]....
        /*0590*/ 	.word	0x00003ea0
        /*0594*/ 	.word	0x000000ff
        /*0598*/ 	.word	0x00000000
        /*059c*/ 	.short	0x010a
        /*059e*/ 	.byte	0x26
	.zero		1


	//   ....[66]....
        /*05a0*/ 	.word	0x000041b0
        /*05a4*/ 	.word	0x000000ff
        /*05a8*/ 	.word	0x00000000
        /*05ac*/ 	.short	0x010a
        /*05ae*/ 	.byte	0x05
	.zero		1


	//   ....[67]....
        /*05b0*/ 	.word	0x00004240
        /*05b4*/ 	.word	0x000000ff
        /*05b8*/ 	.word	0x00000000
        /*05bc*/ 	.short	0x010a
        /*05be*/ 	.byte	0x06
	.zero		1


	//   ....[68]....
        /*05c0*/ 	.word	0x00004650
        /*05c4*/ 	.word	0x00000000
        /*05c8*/ 	.word	0x000000b0
        /*05cc*/ 	.short	0x010a
        /*05ce*/ 	.byte	0xff
	.zero		1


	//   ....[69]....
        /*05d0*/ 	.word	0x00004790
        /*05d4*/ 	.word	0x00000000
        /*05d8*/ 	.word	0x00000000
        /*05dc*/ 	.short	0x0101
        /*05de*/ 	.byte	0xff
	.zero		1


	//   ....[70]....
        /*05e0*/ 	.word	0x00004ab0
        /*05e4*/ 	.word	0x000000ff
        /*05e8*/ 	.word	0x000000a8
        /*05ec*/ 	.short	0x010a
        /*05ee*/ 	.byte	0x05
	.zero		1


	//   ....[71]....
        /*05f0*/ 	.word	0x00004c20
        /*05f4*/ 	.word	0x000000ff
        /*05f8*/ 	.word	0x00000080
        /*05fc*/ 	.short	0x010a
        /*05fe*/ 	.byte	0x05
	.zero		1


	//   ....[72]....
        /*0600*/ 	.word	0x00004e10
        /*0604*/ 	.word	0x000000ff
        /*0608*/ 	.word	0x00000060
        /*060c*/ 	.short	0x010b
        /*060e*/ 	.byte	0x05
	.zero		1


	//   ....[73]....
        /*0610*/ 	.word	0x00004e20
        /*0614*/ 	.word	0x000000ff
        /*0618*/ 	.word	0x00000000
        /*061c*/ 	.short	0x0101
        /*061e*/ 	.byte	0x0e
	.zero		1


	//   ....[74]....
        /*0620*/ 	.word	0x00004e30
        /*0624*/ 	.word	0x000000ff
        /*0628*/ 	.word	0x00000088
        /*062c*/ 	.short	0x010a
        /*062e*/ 	.byte	0x05
	.zero		1


	//   ....[75]....
        /*0630*/ 	.word	0x00004ff0
        /*0634*/ 	.word	0x000000ff
        /*0638*/ 	.word	0x00000068
        /*063c*/ 	.short	0x010b
        /*063e*/ 	.byte	0x05
	.zero		1


	//   ....[76]....
        /*0640*/ 	.word	0x00005000
        /*0644*/ 	.word	0x000000ff
        /*0648*/ 	.word	0x00000000
        /*064c*/ 	.short	0x0101
        /*064e*/ 	.byte	0x0d
	.zero		1


	//   ....[77]....
        /*0650*/ 	.word	0x00005010
        /*0654*/ 	.word	0x000000ff
        /*0658*/ 	.word	0x00000090
        /*065c*/ 	.short	0x010a
        /*065e*/ 	.byte	0x05
	.zero		1


	//   ....[78]....
        /*0660*/ 	.word	0x000051c0
        /*0664*/ 	.word	0x000000ff
        /*0668*/ 	.word	0x00000070
        /*066c*/ 	.short	0x010b
        /*066e*/ 	.byte	0x05
	.zero		1


	//   ....[79]....
        /*0670*/ 	.word	0x000051d0
        /*0674*/ 	.word	0x000000ff
        /*0678*/ 	.word	0x00000000
        /*067c*/ 	.short	0x0101
        /*067e*/ 	.byte	0x07
	.zero		1


	//   ....[80]....
        /*0680*/ 	.word	0x000051e0
        /*0684*/ 	.word	0x000000ff
        /*0688*/ 	.word	0x00000098
        /*068c*/ 	.short	0x010a
        /*068e*/ 	.byte	0x05
	.zero		1


	//   ....[81]....
        /*0690*/ 	.word	0x000053b0
        /*0694*/ 	.word	0x000000ff
        /*0698*/ 	.word	0x00000078
        /*069c*/ 	.short	0x010b
        /*069e*/ 	.byte	0x05
	.zero		1


	//   ....[82]....
        /*06a0*/ 	.word	0x000053c0
        /*06a4*/ 	.word	0x000000ff
        /*06a8*/ 	.word	0x00000000
        /*06ac*/ 	.short	0x0101
        /*06ae*/ 	.byte	0x06
	.zero		1


	//   ....[83]....
        /*06b0*/ 	.word	0x000053d0
        /*06b4*/ 	.word	0x000000ff
        /*06b8*/ 	.word	0x00000080
        /*06bc*/ 	.short	0x010a
        /*06be*/ 	.byte	0x05
	.zero		1


	//   ....[84]....
        /*06c0*/ 	.word	0x00005590
        /*06c4*/ 	.word	0x000000ff
        /*06c8*/ 	.word	0x00000060
        /*06cc*/ 	.short	0x010b
        /*06ce*/ 	.byte	0x05
	.zero		1


	//   ....[85]....
        /*06d0*/ 	.word	0x000055a0
        /*06d4*/ 	.word	0x000000ff
        /*06d8*/ 	.word	0x00000000
        /*06dc*/ 	.short	0x0101
        /*06de*/ 	.byte	0x0e
	.zero		1


	//   ....[86]....
        /*06e0*/ 	.word	0x000055b0
        /*06e4*/ 	.word	0x000000ff
        /*06e8*/ 	.word	0x00000088
        /*06ec*/ 	.short	0x010a
        /*06ee*/ 	.byte	0x05
	.zero		1


	//   ....[87]....
        /*06f0*/ 	.word	0x00005760
        /*06f4*/ 	.word	0x000000ff
        /*06f8*/ 	.word	0x00000068
        /*06fc*/ 	.short	0x010b
        /*06fe*/ 	.byte	0x05
	.zero		1


	//   ....[88]....
        /*0700*/ 	.word	0x00005770
        /*0704*/ 	.word	0x000000ff
        /*0708*/ 	.word	0x00000000
        /*070c*/ 	.short	0x0101
        /*070e*/ 	.byte	0x0d
	.zero		1


	//   ....[89]....
        /*0710*/ 	.word	0x00005780
        /*0714*/ 	.word	0x000000ff
        /*0718*/ 	.word	0x00000090
        /*071c*/ 	.short	0x010a
        /*071e*/ 	.byte	0x05
	.zero		1


	//   ....[90]....
        /*0720*/ 	.word	0x00005970
        /*0724*/ 	.word	0x000000ff
        /*0728*/ 	.word	0x00000070
        /*072c*/ 	.short	0x010b
        /*072e*/ 	.byte	0x05
	.zero		1


	//   ....[91]....
        /*0730*/ 	.word	0x000059e0
        /*0734*/ 	.word	0x000000ff
        /*0738*/ 	.word	0x00000000
        /*073c*/ 	.short	0x0101
        /*073e*/ 	.byte	0x07
	.zero		1


	//   ....[92]....
        /*0740*/ 	.word	0x000059f0
        /*0744*/ 	.word	0x000000ff
        /*0748*/ 	.word	0x00000098
        /*074c*/ 	.short	0x010a
        /*074e*/ 	.byte	0x05
	.zero		1


	//   ....[93]....
        /*0750*/ 	.word	0x00005c90
        /*0754*/ 	.word	0x000000ff
        /*0758*/ 	.word	0x00000078
        /*075c*/ 	.short	0x010b
        /*075e*/ 	.byte	0x05
	.zero		1


	//   ....[94]....
        /*0760*/ 	.word	0x00005cb0
        /*0764*/ 	.word	0x000000ff
        /*0768*/ 	.word	0x00000000
        /*076c*/ 	.short	0x0101
        /*076e*/ 	.byte	0x06
	.zero		1


	//   ....[95]....
        /*0770*/ 	.word	0x00005cd0
        /*0774*/ 	.word	0x000000ff
        /*0778*/ 	.word	0x00000080
        /*077c*/ 	.short	0x010a
        /*077e*/ 	.byte	0x05
	.zero		1


	//   ....[96]....
        /*0780*/ 	.word	0x00005cf0
        /*0784*/ 	.word	0x000000ff
        /*0788*/ 	.word	0x00000088
        /*078c*/ 	.short	0x010a
        /*078e*/ 	.byte	0x05
	.zero		1


	//   ....[97]....
        /*0790*/ 	.word	0x00005d10
        /*0794*/ 	.word	0x000000ff
        /*0798*/ 	.word	0x00000090
        /*079c*/ 	.short	0x010a
        /*079e*/ 	.byte	0x05
	.zero		1


	//   ....[98]....
        /*07a0*/ 	.word	0x00005d60
        /*07a4*/ 	.word	0x00000002
        /*07a8*/ 	.word	0x00000098
        /*07ac*/ 	.short	0x010a
        /*07ae*/ 	.byte	0xff
	.zero		1


	//   ....[99]....
        /*07b0*/ 	.word	0x00006070
        /*07b4*/ 	.word	0x00000000
        /*07b8*/ 	.word	0x000000b0
        /*07bc*/ 	.short	0x010a
        /*07be*/ 	.byte	0xff
	.zero		1


	//   ....[100]....
        /*07c0*/ 	.word	0x00006180
        /*07c4*/ 	.word	0x00000000
        /*07c8*/ 	.word	0x00000000
        /*07cc*/ 	.short	0x0101
        /*07ce*/ 	.byte	0xff
	.zero		1


	//   ....[101]....
        /*07d0*/ 	.word	0x00006bc0
        /*07d4*/ 	.word	0x000000ff
        /*07d8*/ 	.word	0x00000060
        /*07dc*/ 	.short	0x010a
        /*07de*/ 	.byte	0x2d
	.zero		1


	//   ....[102]....
        /*07e0*/ 	.word	0x00006bd0
        /*07e4*/ 	.word	0x0000003a
        /*07e8*/ 	.word	0x000000d0
        /*07ec*/ 	.short	0x010a
        /*07ee*/ 	.byte	0xff
	.zero		1


	//   ....[103]....
        /*07f0*/ 	.word	0x00006d40
        /*07f4*/ 	.word	0x000000ff
        /*07f8*/ 	.word	0x00000060
        /*07fc*/ 	.short	0x010a
        /*07fe*/ 	.byte	0x2d
	.zero		1


	//   ....[104]....
        /*0800*/ 	.word	0x00006e20
        /*0804*/ 	.word	0x0000003a
        /*0808*/ 	.word	0x000000d0
        /*080c*/ 	.short	0x010a
        /*080e*/ 	.byte	0xff
	.zero		1


	//   ....[105]....
        /*0810*/ 	.word	0x00007c10
        /*0814*/ 	.word	0x00000000
        /*0818*/ 	.word	0x00000000
        /*081c*/ 	.short	0x0101
        /*081e*/ 	.byte	0xff
	.zero		1


	//   ....[106]....
        /*0820*/ 	.word	0x00007c20
        /*0824*/ 	.word	0x00000002
        /*0828*/ 	.word	0x00000060
        /*082c*/ 	.short	0x010a
        /*082e*/ 	.byte	0xff
	.zero		1


	//   ....[107]....
        /*0830*/ 	.word	0x00007ce0
        /*0834*/ 	.word	0x00000002
        /*0838*/ 	.word	0x00000060
        /*083c*/ 	.short	0x010a
        /*083e*/ 	.byte	0xff
	.zero		1


	//   ....[108]....
        /*0840*/ 	.word	0x00008ac0
        /*0844*/ 	.word	0x0000006a
        /*0848*/ 	.word	0x00000000
        /*084c*/ 	.short	0x0101
        /*084e*/ 	.byte	0xff
	.zero		1


	//   ....[109]....
        /*0850*/ 	.word	0x00008ae0
        /*0854*/ 	.word	0x00000000
        /*0858*/ 	.word	0x00000060
        /*085c*/ 	.short	0x010a
        /*085e*/ 	.byte	0xff
	.zero		1


	//   ....[110]....
        /*0860*/ 	.word	0x00008b90
        /*0864*/ 	.word	0x00000000
        /*0868*/ 	.word	0x00000060
        /*086c*/ 	.short	0x010a
        /*086e*/ 	.byte	0xff
	.zero		1


	//   ....[111]....
        /*0870*/ 	.word	0x000098f0
        /*0874*/ 	.word	0x0000006a
        /*0878*/ 	.word	0x00000000
        /*087c*/ 	.short	0x0101
        /*087e*/ 	.byte	0xff
	.zero		1


	//   ....[112]....
        /*0880*/ 	.word	0x00009910
        /*0884*/ 	.word	0x00000000
        /*0888*/ 	.word	0x00000060
        /*088c*/ 	.short	0x010a
        /*088e*/ 	.byte	0xff
	.zero		1


	//   ....[113]....
        /*0890*/ 	.word	0x000099d0
        /*0894*/ 	.word	0x00000000
        /*0898*/ 	.word	0x00000060
        /*089c*/ 	.short	0x010a
        /*089e*/ 	.byte	0xff
	.zero		1


	//   ....[114]....
        /*08a0*/ 	.word	0x0000a7e0
        /*08a4*/ 	.word	0x0000006b
        /*08a8*/ 	.word	0x00000000
        /*08ac*/ 	.short	0x0101
        /*08ae*/ 	.byte	0xff
	.zero		1


	//   ....[115]....
        /*08b0*/ 	.word	0x0000a800
        /*08b4*/ 	.word	0x00000000
        /*08b8*/ 	.word	0x00000060
        /*08bc*/ 	.short	0x010a
        /*08be*/ 	.byte	0xff
	.zero		1


	//   ....[116]....
        /*08c0*/ 	.word	0x0000a8b0
        /*08c4*/ 	.word	0x00000000
        /*08c8*/ 	.word	0x00000060
        /*08cc*/ 	.short	0x010a
        /*08ce*/ 	.byte	0xff
	.zero		1


	//   ....[117]....
        /*08d0*/ 	.word	0x0000b680
        /*08d4*/ 	.word	0x0000006b
        /*08d8*/ 	.word	0x00000000
        /*08dc*/ 	.short	0x0101
        /*08de*/ 	.byte	0xff
	.zero		1


	//   ....[118]....
        /*08e0*/ 	.word	0x0000b6a0
        /*08e4*/ 	.word	0x00000000
        /*08e8*/ 	.word	0x00000060
        /*08ec*/ 	.short	0x010a
        /*08ee*/ 	.byte	0xff
	.zero		1


	//   ....[119]....
        /*08f0*/ 	.word	0x0000b750
        /*08f4*/ 	.word	0x00000000
        /*08f8*/ 	.word	0x00000060
        /*08fc*/ 	.short	0x010a
        /*08fe*/ 	.byte	0xff
	.zero		1


	//   ....[120]....
        /*0900*/ 	.word	0x0000c570
        /*0904*/ 	.word	0x0000006b
        /*0908*/ 	.word	0x00000000
        /*090c*/ 	.short	0x0101
        /*090e*/ 	.byte	0xff
	.zero		1


	//   ....[121]....
        /*0910*/ 	.word	0x0000c590
        /*0914*/ 	.word	0x00000000
        /*0918*/ 	.word	0x00000060
        /*091c*/ 	.short	0x010a
        /*091e*/ 	.byte	0xff
	.zero		1


	//   ....[122]....
        /*0920*/ 	.word	0x0000c640
        /*0924*/ 	.word	0x00000000
        /*0928*/ 	.word	0x00000060
        /*092c*/ 	.short	0x010a
        /*092e*/ 	.byte	0xff
	.zero		1


	//   ....[123]....
        /*0930*/ 	.word	0x0000d3f0
        /*0934*/ 	.word	0x0000006b
        /*0938*/ 	.word	0x00000000
        /*093c*/ 	.short	0x0101
        /*093e*/ 	.byte	0xff
	.zero		1


	//   ....[124]....
        /*0940*/ 	.word	0x0000d410
        /*0944*/ 	.word	0x00000000
        /*0948*/ 	.word	0x00000060
        /*094c*/ 	.short	0x010a
        /*094e*/ 	.byte	0xff
	.zero		1


	//   ....[125]....
        /*0950*/ 	.word	0x0000d4c0
        /*0954*/ 	.word	0x00000000
        /*0958*/ 	.word	0x00000060
        /*095c*/ 	.short	0x010a
        /*095e*/ 	.byte	0xff
	.zero		1


	//   ....[126]....
        /*0960*/ 	.word	0x0000dd30
        /*0964*/ 	.word	0x000000ff
        /*0968*/ 	.word	0x00000000
        /*096c*/ 	.short	0x0101
        /*096e*/ 	.byte	0x04
	.zero		1


	//   ....[127]....
        /*0970*/ 	.word	0x0000e2b0
        /*0974*/ 	.word	0x00000000
        /*0978*/ 	.word	0x00000000
        /*097c*/ 	.short	0x0101
        /*097e*/ 	.byte	0xff
	.zero		1


	//   ....[128]....
        /*0980*/ 	.word	0x0000e540
        /*0984*/ 	.word	0x000000ff
        /*0988*/ 	.word	0x00000000
        /*098c*/ 	.short	0x0101
        /*098e*/ 	.byte	0x04
	.zero		1


	//   ....[129]....
        /*0990*/ 	.word	0x0000e560
        /*0994*/ 	.word	0x00000002
        /*0998*/ 	.word	0x00000100
        /*099c*/ 	.short	0x010a
        /*099e*/ 	.byte	0xff
	.zero		1


	//   ....[130]....
        /*09a0*/ 	.word	0x0000e5c0
        /*09a4*/ 	.word	0x00000002
        /*09a8*/ 	.word	0x00000030
        /*09ac*/ 	.short	0x010a
        /*09ae*/ 	.byte	0xff
	.zero		1


	//   ....[131]....
        /*09b0*/ 	.word	0x0000e620
        /*09b4*/ 	.word	0x00000002
        /*09b8*/ 	.word	0x00000030
        /*09bc*/ 	.short	0x010a
        /*09be*/ 	.byte	0xff
	.zero		1


	//   ....[132]....
        /*09c0*/ 	.word	0x0000e670
        /*09c4*/ 	.word	0x00000002
        /*09c8*/ 	.word	0x000000b0
        /*09cc*/ 	.short	0x010a
        /*09ce*/ 	.byte	0xff
	.zero		1


	//   ....[133]....
        /*09d0*/ 	.word	0x0000e6d0
        /*09d4*/ 	.word	0x00000000
        /*09d8*/ 	.word	0x00000000
        /*09dc*/ 	.short	0x010a
        /*09de*/ 	.byte	0xff
	.zero		1


	//   ....[134]....
        /*09e0*/ 	.word	0x0000e730
        /*09e4*/ 	.word	0x00000000
        /*09e8*/ 	.word	0x00000000
        /*09ec*/ 	.short	0x010a
        /*09ee*/ 	.byte	0xff
	.zero		1


	//   ....[135]....
        /*09f0*/ 	.word	0x0000e790
        /*09f4*/ 	.word	0x00000000
        /*09f8*/ 	.word	0x00000000
        /*09fc*/ 	.short	0x010a
        /*09fe*/ 	.byte	0xff
	.zero		1


	//   ....[136]....
        /*0a00*/ 	.word	0x0000e7f0
        /*0a04*/ 	.word	0x00000000
        /*0a08*/ 	.word	0x00000000
        /*0a0c*/ 	.short	0x010a
        /*0a0e*/ 	.byte	0xff
	.zero		1


	//   ....[137]....
        /*0a10*/ 	.word	0x0000e850
        /*0a14*/ 	.word	0x00000000
        /*0a18*/ 	.word	0x00000000
        /*0a1c*/ 	.short	0x010a
        /*0a1e*/ 	.byte	0xff
	.zero		1


	//   ....[138]....
        /*0a20*/ 	.word	0x0000e8a0
        /*0a24*/ 	.word	0x00000000
        /*0a28*/ 	.word	0x000000f0
        /*0a2c*/ 	.short	0x010a
        /*0a2e*/ 	.byte	0xff
	.zero		1


	//   ....[139]....
        /*0a30*/ 	.word	0x0000e900
        /*0a34*/ 	.word	0x00000000
        /*0a38*/ 	.word	0x000000c0
        /*0a3c*/ 	.short	0x010a
        /*0a3e*/ 	.byte	0xff
	.zero		1


	//   ....[140]....
        /*0a40*/ 	.word	0x0000e950
        /*0a44*/ 	.word	0x00000000
        /*0a48*/ 	.word	0x000000b0
        /*0a4c*/ 	.short	0x010a
        /*0a4e*/ 	.byte	0xff
	.zero		1


	//   ....[141]....
        /*0a50*/ 	.word	0x0000e9b0
        /*0a54*/ 	.word	0x00000000
        /*0a58*/ 	.word	0x000000c0
        /*0a5c*/ 	.short	0x010a
        /*0a5e*/ 	.byte	0xff
	.zero		1


	//   ....[142]....
        /*0a60*/ 	.word	0x0000ea00
        /*0a64*/ 	.word	0x00000000
        /*0a68*/ 	.word	0x000000b0
        /*0a6c*/ 	.short	0x010a
        /*0a6e*/ 	.byte	0xff
	.zero		1


	//   ....[143]....
        /*0a70*/ 	.word	0x0000ea60
        /*0a74*/ 	.word	0x00000002
        /*0a78*/ 	.word	0x000000e0
        /*0a7c*/ 	.short	0x010a
        /*0a7e*/ 	.byte	0xff
	.zero		1


	//   ....[144]....
        /*0a80*/ 	.word	0x0000eac0
        /*0a84*/ 	.word	0x00000000
        /*0a88*/ 	.word	0x00000000
        /*0a8c*/ 	.short	0x010a
        /*0a8e*/ 	.byte	0xff
	.zero		1


	//   ....[145]....
        /*0a90*/ 	.word	0x0000eb20
        /*0a94*/ 	.word	0x00000000
        /*0a98*/ 	.word	0x00000000
        /*0a9c*/ 	.short	0x010a
        /*0a9e*/ 	.byte	0xff
	.zero		1


	//   ....[146]....
        /*0aa0*/ 	.word	0x0000eb80
        /*0aa4*/ 	.word	0x00000000
        /*0aa8*/ 	.word	0x00000000
        /*0aac*/ 	.short	0x010a
        /*0aae*/ 	.byte	0xff
	.zero		1


	//   ....[147]....
        /*0ab0*/ 	.word	0x0000ebd0
        /*0ab4*/ 	.word	0x00000000
        /*0ab8*/ 	.word	0x000000b0
        /*0abc*/ 	.short	0x010a
        /*0abe*/ 	.byte	0xff
	.zero		1


	//   ....[148]....
        /*0ac0*/ 	.word	0x0000ec30
        /*0ac4*/ 	.word	0x00000000
        /*0ac8*/ 	.word	0x000000a8
        /*0acc*/ 	.short	0x010a
        /*0ace*/ 	.byte	0xff
	.zero		1


	//   ....[149]....
        /*0ad0*/ 	.word	0x0000ec90
        /*0ad4*/ 	.word	0x00000000
        /*0ad8*/ 	.word	0x00000080
        /*0adc*/ 	.short	0x010a
        /*0ade*/ 	.byte	0xff
	.zero		1


	//   ....[150]....
        /*0ae0*/ 	.word	0x0000ecf0
        /*0ae4*/ 	.word	0x00000000
        /*0ae8*/ 	.word	0x00000088
        /*0aec*/ 	.short	0x010a
        /*0aee*/ 	.byte	0xff
	.zero		1


	//   ....[151]....
        /*0af0*/ 	.word	0x0000ed50
        /*0af4*/ 	.word	0x00000000
        /*0af8*/ 	.word	0x00000090
        /*0afc*/ 	.short	0x010a
        /*0afe*/ 	.byte	0xff
	.zero		1


	//   ....[152]....
        /*0b00*/ 	.word	0x0000edb0
        /*0b04*/ 	.word	0x00000000
        /*0b08*/ 	.word	0x00000098
        /*0b0c*/ 	.short	0x010a
        /*0b0e*/ 	.byte	0xff
	.zero		1


	//   ....[153]....
        /*0b10*/ 	.word	0x0000ee10
        /*0b14*/ 	.word	0x00000000
        /*0b18*/ 	.word	0x00000080
        /*0b1c*/ 	.short	0x010a
        /*0b1e*/ 	.byte	0xff
	.zero		1


	//   ....[154]....
        /*0b20*/ 	.word	0x0000ee70
        /*0b24*/ 	.word	0x00000000
        /*0b28*/ 	.word	0x00000088
        /*0b2c*/ 	.short	0x010a
        /*0b2e*/ 	.byte	0xff
	.zero		1


	//   ....[155]....
        /*0b30*/ 	.word	0x0000eed0
        /*0b34*/ 	.word	0x00000000
        /*0b38*/ 	.word	0x00000090
        /*0b3c*/ 	.short	0x010a
        /*0b3e*/ 	.byte	0xff
	.zero		1


	//   ....[156]....
        /*0b40*/ 	.word	0x0000ef30
        /*0b44*/ 	.word	0x00000000
        /*0b48*/ 	.word	0x00000098
        /*0b4c*/ 	.short	0x010a
        /*0b4e*/ 	.byte	0xff
	.zero		1


	//   ....[157]....
        /*0b50*/ 	.word	0x0000ef90
        /*0b54*/ 	.word	0x00000000
        /*0b58*/ 	.word	0x00000080
        /*0b5c*/ 	.short	0x010a
        /*0b5e*/ 	.byte	0xff
	.zero		1


	//   ....[158]....
        /*0b60*/ 	.word	0x0000eff0
        /*0b64*/ 	.word	0x00000000
        /*0b68*/ 	.word	0x00000088
        /*0b6c*/ 	.short	0x010a
        /*0b6e*/ 	.byte	0xff
	.zero		1


	//   ....[159]....
        /*0b70*/ 	.word	0x0000f050
        /*0b74*/ 	.word	0x00000002
        /*0b78*/ 	.word	0x00000090
        /*0b7c*/ 	.short	0x010a
        /*0b7e*/ 	.byte	0xff
	.zero		1


	//   ....[160]....
        /*0b80*/ 	.word	0x0000f0a0
        /*0b84*/ 	.word	0x00000000
        /*0b88*/ 	.word	0x000000b0
        /*0b8c*/ 	.short	0x010a
        /*0b8e*/ 	.byte	0xff
	.zero		1


	//   ....[161]....
        /*0b90*/ 	.word	0x0000f100
        /*0b94*/ 	.word	0x00000004
        /*0b98*/ 	.word	0x00000060
        /*0b9c*/ 	.short	0x010a
        /*0b9e*/ 	.byte	0xff
	.zero		1


	//   ....[162]....
        /*0ba0*/ 	.word	0x0000f150
        /*0ba4*/ 	.word	0x0000003a
        /*0ba8*/ 	.word	0x000000d0
        /*0bac*/ 	.short	0x010a
        /*0bae*/ 	.byte	0xff
	.zero		1


	//   ....[163]....
        /*0bb0*/ 	.word	0x0000f1a0
        /*0bb4*/ 	.word	0x00000002
        /*0bb8*/ 	.word	0x00000060
        /*0bbc*/ 	.short	0x010a
        /*0bbe*/ 	.byte	0xff
	.zero		1


	//   ....[164]....
        /*0bc0*/ 	.word	0x0000f1f0
        /*0bc4*/ 	.word	0x00000000
        /*0bc8*/ 	.word	0x00000060
        /*0bcc*/ 	.short	0x010a
        /*0bce*/ 	.byte	0xff
	.zero		1


	//   ....[165]....
        /*0bd0*/ 	.word	0x0000f240
        /*0bd4*/ 	.word	0x00000000
        /*0bd8*/ 	.word	0x00000060
        /*0bdc*/ 	.short	0x010a
        /*0bde*/ 	.byte	0xff
	.zero		1


	//   ....[166]....
        /*0be0*/ 	.word	0x0000f290
        /*0be4*/ 	.word	0x00000000
        /*0be8*/ 	.word	0x00000060
        /*0bec*/ 	.short	0x010a
        /*0bee*/ 	.byte	0xff
	.zero		1


	//   ....[167]....
        /*0bf0*/ 	.word	0x0000f2e0
        /*0bf4*/ 	.word	0x00000000
        /*0bf8*/ 	.word	0x00000060
        /*0bfc*/ 	.short	0x010a
        /*0bfe*/ 	.byte	0xff
	.zero		1


	//   ....[168]....
        /*0c00*/ 	.word	0x0000f330
        /*0c04*/ 	.word	0x00000000
        /*0c08*/ 	.word	0x00000060
        /*0c0c*/ 	.short	0x010a
        /*0c0e*/ 	.byte	0xff
	.zero		1


	//   ....[169]....
        /*0c10*/ 	.word	0x0000f380
        /*0c14*/ 	.word	0x00000000
        /*0c18*/ 	.word	0x00000060
        /*0c1c*/ 	.short	0x010a
        /*0c1e*/ 	.byte	0xff
	.zero		1


	//----- nvinfo : EIATTR_NUM_MBARRIERS
	.align		4
.L_47:
        /*0c20*/ 	.byte	0x03, 0x38
        /*0c22*/ 	.short	0x0022


	//----- nvinfo : EIATTR_EXIT_INSTR_OFFSETS
	.align		4
        /*0c24*/ 	.byte	0x04, 0x1c
        /*0c26*/ 	.short	(.L_49 - .L_48)


	//   ....[0]....
.L_48:
        /*0c28*/ 	.word	0x00002eb0


	//   ....[1]....
        /*0c2c*/ 	.word	0x000033a0


	//   ....[2]....
        /*0c30*/ 	.word	0x00003400


	//   ....[3]....
        /*0c34*/ 	.word	0x000044a0


	//   ....[4]....
        /*0c38*/ 	.word	0x00005d90


	//   ....[5]....
        /*0c3c*/ 	.word	0x00005dd0


	//   ....[6]....
        /*0c40*/ 	.word	0x0000e430


	//   ....[7]....
        /*0c44*/ 	.word	0x0000e4b0


	//   ....[8]....
        /*0c48*/ 	.word	0x0000e4e0


	//   ....[9]....
        /*0c4c*/ 	.word	0x0000e550


	//----- nvinfo : EIATTR_MAX_THREADS
	.align		4
.L_49:
        /*0c50*/ 	.byte	0x04, 0x05
        /*0c52*/ 	.short	(.L_51 - .L_50)
.L_50:
        /*0c54*/ 	.word	0x00000100
        /*0c58*/ 	.word	0x00000001
        /*0c5c*/ 	.word	0x00000001


	//----- nvinfo : EIATTR_CRS_STACK_SIZE
	.align		4
.L_51:
        /*0c60*/ 	.byte	0x04, 0x1e
        /*0c62*/ 	.short	(.L_53 - .L_52)
.L_52:
        /*0c64*/ 	.word	0x00000000


	//----- nvinfo : EIATTR_CBANK_PARAM_SIZE
	.align		4
.L_53:
        /*0c68*/ 	.byte	0x03, 0x19
        /*0c6a*/ 	.short	0x0c00


	//----- nvinfo : EIATTR_PARAM_CBANK
	.align		4
        /*0c6c*/ 	.byte	0x04, 0x0a
        /*0c6e*/ 	.short	(.L_55 - .L_54)
	.align		4
.L_54:
        /*0c70*/ 	.word	index@(.nv.constant0._ZN7cutlass13device_kernelINS_4gemm6kernel13GemmUniversalIN4cute5tupleIJiiiiEEENS1_10collective13CollectiveMmaINS1_46MainloopSm100TmaUmmaWarpSpecializedBlockScaledILi6ELi2ELi2ENS5_IJNS4_1CILi4EEENSA_ILi2EEENSA_ILi1EEEEEEEENS5_IJNSA_ILi128EEESG_SG_EEENS5_IJNS_12float_e4m3_tENS_13float_ue8m0_tEEEENS5_IJNS5_IJlSD_lEEENS4_6LayoutINS5_IJNS5_IJNS5_IJNSA_ILi32EEESB_EEEiEEESP_NS5_IJSD_iEEEEEENS5_IJNS5_IJNS5_IJNSA_ILi16EEESB_EEEiEEENS5_IJNS5_IJNSA_ILi0EEESD_EEENSA_ILi512EEEEEENS5_IJSV_iEEEEEEEEEEESK_S12_NS4_8TiledMMAINS4_8MMA_AtomIJNS4_21SM100_MMA_MXF8F6F4_SSISI_SI_fSJ_Li128ELi128ELNS4_4UMMA5MajorE0ELS17_0ELNS16_7ScaleInE0ELS18_0EEEEEENSM_INS5_IJSD_SD_SD_EEENS5_IJSV_SV_SV_EEEEENS5_IJNS4_10UnderscoreES1E_S1E_EEEEENS5_IJNS4_23SM90_TMA_LOAD_MULTICASTES1H_EEENS5_IJNS4_14ComposedLayoutINS4_7SwizzleILi3ELi4ELi3EEENS4_18smem_ptr_flag_bitsILi8EEENSM_INS5_IJNSA_ILi8EEESG_EEENS5_IJSG_SD_EEEEEEENSM_INS5_IJNS5_IJNS5_IJSO_SD_EEENS5_IJSN_SD_EEEEEESD_NS5_IJSB_SD_EEEEEENS5_IJNS5_IJNS5_IJST_SX_EEESW_EEESV_NS5_IJSD_SX_EEEEEEEEEEEvNS4_8identityES1I_S23_vS24_EENS_8epilogue10collective18CollectiveEpilogueINS26_23Sm100TmaWarpSpecializedILi4ELi2ELi16ELb1ELb0EEEJNS5_IJNSA_ILi64EEESG_SG_EEENS5_IJNSM_IS2B_SD_EENSM_INS5_IJSS_SC_EEENS5_IJSD_S2B_EEEEEEEENS_10bfloat16_tESL_S2I_SL_NS26_6fusion15FusionCallbacksIS2A_NS2J_17LinearCombinationIS2I_fS2I_fLNS_15FloatRoundStyleE2EEES2C_S2H_JEEENS4_5SM1004TMEM4LOAD26SM100_TMEM_LOAD_32dp32b16xENS4_13SM90_TMA_LOADENS1J_INS1K_ILi1ELi4ELi3EEENS1M_ILi16EEENSM_INS5_IJS1O_SS_EEENS5_IJSS_SD_EEEEEEENS4_39AutoVectorizingCopyWithAssumedAlignmentILi128EEENS4_14SM90_TMA_STOREES2Z_S31_S31_EEEvvEEEEvNT_6ParamsE)
        /*0c74*/ 	.short	0x0380
        /*0c76*/ 	.short	0x0c00


	//----- nvinfo : EIATTR_SW_WAR
	.align		4
.L_55:
        /*0c78*/ 	.byte	0x04, 0x36
        /*0c7a*/ 	.short	(.L_57 - .L_56)
.L_56:
        /*0c7c*/ 	.word	0x00000008
.L_57:


//--------------------- .nv.callgraph             --------------------------
	.section	.nv.callgraph,"",@"SHT_CUDA_CALLGRAPH"
	.align	4
	.sectionentsize	8
	.align		4
        /*0000*/ 	.word	0x00000000
	.align		4
        /*0004*/ 	.word	0xffffffff
	.align		4
        /*0008*/ 	.word	index@(_ZN7cutlass13device_kernelINS_4gemm6kernel13GemmUniversalIN4cute5tupleIJiiiiEEENS1_10collective13CollectiveMmaINS1_46MainloopSm100TmaUmmaWarpSpecializedBlockScaledILi6ELi2ELi2ENS5_IJNS4_1CILi4EEENSA_ILi2EEENSA_ILi1EEEEEEEENS5_IJNSA_ILi128EEESG_SG_EEENS5_IJNS_12float_e4m3_tENS_13float_ue8m0_tEEEENS5_IJNS5_IJlSD_lEEENS4_6LayoutINS5_IJNS5_IJNS5_IJNSA_ILi32EEESB_EEEiEEESP_NS5_IJSD_iEEEEEENS5_IJNS5_IJNS5_IJNSA_ILi16EEESB_EEEiEEENS5_IJNS5_IJNSA_ILi0EEESD_EEENSA_ILi512EEEEEENS5_IJSV_iEEEEEEEEEEESK_S12_NS4_8TiledMMAINS4_8MMA_AtomIJNS4_21SM100_MMA_MXF8F6F4_SSISI_SI_fSJ_Li128ELi128ELNS4_4UMMA5MajorE0ELS17_0ELNS16_7ScaleInE0ELS18_0EEEEEENSM_INS5_IJSD_SD_SD_EEENS5_IJSV_SV_SV_EEEEENS5_IJNS4_10UnderscoreES1E_S1E_EEEEENS5_IJNS4_23SM90_TMA_LOAD_MULTICASTES1H_EEENS5_IJNS4_14ComposedLayoutINS4_7SwizzleILi3ELi4ELi3EEENS4_18smem_ptr_flag_bitsILi8EEENSM_INS5_IJNSA_ILi8EEESG_EEENS5_IJSG_SD_EEEEEEENSM_INS5_IJNS5_IJNS5_IJSO_SD_EEENS5_IJSN_SD_EEEEEESD_NS5_IJSB_SD_EEEEEENS5_IJNS5_IJNS5_IJST_SX_EEESW_EEESV_NS5_IJSD_SX_EEEEEEEEEEEvNS4_8identityES1I_S23_vS24_EENS_8epilogue10collective18CollectiveEpilogueINS26_23Sm100TmaWarpSpecializedILi4ELi2ELi16ELb1ELb0EEEJNS5_IJNSA_ILi64EEESG_SG_EEENS5_IJNSM_IS2B_SD_EENSM_INS5_IJSS_SC_EEENS5_IJSD_S2B_EEEEEEEENS_10bfloat16_tESL_S2I_SL_NS26_6fusion15FusionCallbacksIS2A_NS2J_17LinearCombinationIS2I_fS2I_fLNS_15FloatRoundStyleE2EEES2C_S2H_JEEENS4_5SM1004TMEM4LOAD26SM100_TMEM_LOAD_32dp32b16xENS4_13SM90_TMA_LOADENS1J_INS1K_ILi1ELi4ELi3EEENS1M_ILi16EEENSM_INS5_IJS1O_SS_EEENS5_IJSS_SD_EEEEEEENS4_39AutoVectorizingCopyWithAssumedAlignmentILi128EEENS4_14SM90_TMA_STOREES2Z_S31_S31_EEEvvEEEEvNT_6ParamsE)
	.align		4
        /*000c*/ 	.word	index@(__assertfail)
	.align		4
        /*0010*/ 	.word	0x00000000
	.align		4
        /*0014*/ 	.word	0xfffffffe
	.align		4
        /*0018*/ 	.word	0x00000000
	.align		4
        /*001c*/ 	.word	0xfffffffd
	.align		4
        /*0020*/ 	.word	0x00000000
	.align		4
        /*0024*/ 	.word	0xfffffffc


//--------------------- .nv.constant4             --------------------------
	.section	.nv.constant4,"a",@progbits
	.align	8
	.align		8
.nv.constant4:
        /*0000*/ 	.dword	__assertfail
	.align		8
        /*0008*/ 	.dword	__unnamed_1
	.align		8
        /*0010*/ 	.dword	__unnamed_2
	.align		8
        /*0018*/ 	.dword	_ZN40_INTERNAL_b75e8c1a_4_k_cu_109ad734_351644cuda3std3__45__cpo5beginE
	.align		8
        /*0020*/ 	.dword	_ZN40_INTERNAL_b75e8c1a_4_k_cu_109ad734_351644cuda3std3__45__cpo3endE
	.align		8
        /*0028*/ 	.dword	_ZN40_INTERNAL_b75e8c1a_4_k_cu_109ad734_351644cuda3std3__45__cpo6cbeginE
	.align		8
        /*0030*/ 	.dword	_ZN40_INTERNAL_b75e8c1a_4_k_cu_109ad734_351644cuda3std3__45__cpo4cendE
	.align		8
        /*0038*/ 	.dword	_ZN40_INTERNAL_b75e8c1a_4_k_cu_109ad734_351644cuda3std3__442_GLOBAL__N__b75e8c1a_4_k_cu_109ad734_351646ignoreE
	.align		8
        /*0040*/ 	.dword	_ZN40_INTERNAL_b75e8c1a_4_k_cu_109ad734_351644cuda3std3__419piecewise_constructE
	.align		8
        /*0048*/ 	.dword	_ZN40_INTERNAL_b75e8c1a_4_k_cu_109ad734_351644cuda3std3__48in_placeE
	.align		8
        /*0050*/ 	.dword	_ZN40_INTERNAL_b75e8c1a_4_k_cu_109ad734_351644cuda3std6ranges3__45__cpo4swapE
	.align		8
        /*0058*/ 	.dword	_ZN40_INTERNAL_b75e8c1a_4_k_cu_109ad734_351644cuda3std6ranges3__45__cpo9iter_moveE
	.align		8
        /*0060*/ 	.dword	_ZN40_INTERNAL_b75e8c1a_4_k_cu_109ad734_351644cute7productE
	.align		8
        /*0068*/ 	.dword	_ZN40_INTERNAL_b75e8c1a_4_k_cu_109ad734_351644cute1_E
	.align		8
        /*0070*/ 	.dword	$str$25
	.align		8
        /*0078*/ 	.dword	$str$26
	.align		8
        /*0080*/ 	.dword	$str$27
	.align		8
        /*0088*/ 	.dword	$str$28


//--------------------- .text._ZN7cutlass13device_kernelINS_4gemm6kernel13GemmUniversalIN4cute5tupleIJiiiiEEENS1_10collective13CollectiveMmaINS1_46MainloopSm100TmaUmmaWarpSpecializedBlockScaledILi6ELi2ELi2ENS5_IJNS4_1CILi4EEENSA_ILi2EEENSA_ILi1EEEEEEEENS5_IJNSA_ILi128EEESG_SG_EEENS5_IJNS_12float_e4m3_tENS_13float_ue8m0_tEEEENS5_IJNS5_IJlSD_lEEENS4_6LayoutINS5_IJNS5_IJNS5_IJNSA_ILi32EEESB_EEEiEEESP_NS5_IJSD_iEEEEEENS5_IJNS5_IJNS5_IJNSA_ILi16EEESB_EEEiEEENS5_IJNS5_IJNSA_ILi0EEESD_EEENSA_ILi512EEEEEENS5_IJSV_iEEEEEEEEEEESK_S12_NS4_8TiledMMAINS4_8MMA_AtomIJNS4_21SM100_MMA_MXF8F6F4_SSISI_SI_fSJ_Li128ELi128ELNS4_4UMMA5MajorE0ELS17_0ELNS16_7ScaleInE0ELS18_0EEEEEENSM_INS5_IJSD_SD_SD_EEENS5_IJSV_SV_SV_EEEEENS5_IJNS4_10UnderscoreES1E_S1E_EEEEENS5_IJNS4_23SM90_TMA_LOAD_MULTICASTES1H_EEENS5_IJNS4_14ComposedLayoutINS4_7SwizzleILi3ELi4ELi3EEENS4_18smem_ptr_flag_bitsILi8EEENSM_INS5_IJNSA_ILi8EEESG_EEENS5_IJSG_SD_EEEEEEENSM_INS5_IJNS5_IJNS5_IJSO_SD_EEENS5_IJSN_SD_EEEEEESD_NS5_IJSB_SD_EEEEEENS5_IJNS5_IJNS5_IJST_SX_EEESW_EEESV_NS5_IJSD_SX_EEEEEEEEEEEvNS4_8identityES1I_S23_vS24_EENS_8epilogue10collective18CollectiveEpilogueINS26_23Sm100TmaWarpSpecializedILi4ELi2ELi16ELb1ELb0EEEJNS5_IJNSA_ILi64EEESG_SG_EEENS5_IJNSM_IS2B_SD_EENSM_INS5_IJSS_SC_EEENS5_IJSD_S2B_EEEEEEEENS_10bfloat16_tESL_S2I_SL_NS26_6fusion15FusionCallbacksIS2A_NS2J_17LinearCombinationIS2I_fS2I_fLNS_15FloatRoundStyleE2EEES2C_S2H_JEEENS4_5SM1004TMEM4LOAD26SM100_TMEM_LOAD_32dp32b16xENS4_13SM90_TMA_LOADENS1J_INS1K_ILi1ELi4ELi3EEENS1M_ILi16EEENSM_INS5_IJS1O_SS_EEENS5_IJSS_SD_EEEEEEENS4_39AutoVectorizingCopyWithAssumedAlignmentILi128EEENS4_14SM90_TMA_STOREES2Z_S31_S31_EEEvvEEEEvNT_6ParamsE --------------------------
	.section	.text._ZN7cutlass13device_kernelINS_4gemm6kernel13GemmUniversalIN4cute5tupleIJiiiiEEENS1_10collective13CollectiveMmaINS1_46MainloopSm100TmaUmmaWarpSpecializedBlockScaledILi6ELi2ELi2ENS5_IJNS4_1CILi4EEENSA_ILi2EEENSA_ILi1EEEEEEEENS5_IJNSA_ILi128EEESG_SG_EEENS5_IJNS_12float_e4m3_tENS_13float_ue8m0_tEEEENS5_IJNS5_IJlSD_lEEENS4_6LayoutINS5_IJNS5_IJNS5_IJNSA_ILi32EEESB_EEEiEEESP_NS5_IJSD_iEEEEEENS5_IJNS5_IJNS5_IJNSA_ILi16EEESB_EEEiEEENS5_IJNS5_IJNSA_ILi0EEESD_EEENSA_ILi512EEEEEENS5_IJSV_iEEEEEEEEEEESK_S12_NS4_8TiledMMAINS4_8MMA_AtomIJNS4_21SM100_MMA_MXF8F6F4_SSISI_SI_fSJ_Li128ELi128ELNS4_4UMMA5MajorE0ELS17_0ELNS16_7ScaleInE0ELS18_0EEEEEENSM_INS5_IJSD_SD_SD_EEENS5_IJSV_SV_SV_EEEEENS5_IJNS4_10UnderscoreES1E_S1E_EEEEENS5_IJNS4_23SM90_TMA_LOAD_MULTICASTES1H_EEENS5_IJNS4_14ComposedLayoutINS4_7SwizzleILi3ELi4ELi3EEENS4_18smem_ptr_flag_bitsILi8EEENSM_INS5_IJNSA_ILi8EEESG_EEENS5_IJSG_SD_EEEEEEENSM_INS5_IJNS5_IJNS5_IJSO_SD_EEENS5_IJSN_SD_EEEEEESD_NS5_IJSB_SD_EEEEEENS5_IJNS5_IJNS5_IJST_SX_EEESW_EEESV_NS5_IJSD_SX_EEEEEEEEEEEvNS4_8identityES1I_S23_vS24_EENS_8epilogue10collective18CollectiveEpilogueINS26_23Sm100TmaWarpSpecializedILi4ELi2ELi16ELb1ELb0EEEJNS5_IJNSA_ILi64EEESG_SG_EEENS5_IJNSM_IS2B_SD_EENSM_INS5_IJSS_SC_EEENS5_IJSD_S2B_EEEEEEEENS_10bfloat16_tESL_S2I_SL_NS26_6fusion15FusionCallbacksIS2A_NS2J_17LinearCombinationIS2I_fS2I_fLNS_15FloatRoundStyleE2EEES2C_S2H_JEEENS4_5SM1004TMEM4LOAD26SM100_TMEM_LOAD_32dp32b16xENS4_13SM90_TMA_LOADENS1J_INS1K_ILi1ELi4ELi3EEENS1M_ILi16EEENSM_INS5_IJS1O_SS_EEENS5_IJSS_SD_EEEEEEENS4_39AutoVectorizingCopyWithAssumedAlignmentILi128EEENS4_14SM90_TMA_STOREES2Z_S31_S31_EEEvvEEEEvNT_6ParamsE,"ax",@progbits
	.align	128
.text._ZN7cutlass13device_kernelINS_4gemm6kernel13GemmUniversalIN4cute5tupleIJiiiiEEENS1_10collective13CollectiveMmaINS1_46MainloopSm100TmaUmmaWarpSpecializedBlockScaledILi6ELi2ELi2ENS5_IJNS4_1CILi4EEENSA_ILi2EEENSA_ILi1EEEEEEEENS5_IJNSA_ILi128EEESG_SG_EEENS5_IJNS_12float_e4m3_tENS_13float_ue8m0_tEEEENS5_IJNS5_IJlSD_lEEENS4_6LayoutINS5_IJNS5_IJNS5_IJNSA_ILi32EEESB_EEEiEEESP_NS5_IJSD_iEEEEEENS5_IJNS5_IJNS5_IJNSA_ILi16EEESB_EEEiEEENS5_IJNS5_IJNSA_ILi0EEESD_EEENSA_ILi512EEEEEENS5_IJSV_iEEEEEEEEEEESK_S12_NS4_8TiledMMAINS4_8MMA_AtomIJNS4_21SM100_MMA_MXF8F6F4_SSISI_SI_fSJ_Li128ELi128ELNS4_4UMMA5MajorE0ELS17_0ELNS16_7ScaleInE0ELS18_0EEEEEENSM_INS5_IJSD_SD_SD_EEENS5_IJSV_SV_SV_EEEEENS5_IJNS4_10UnderscoreES1E_S1E_EEEEENS5_IJNS4_23SM90_TMA_LOAD_MULTICASTES1H_EEENS5_IJNS4_14ComposedLayoutINS4_7SwizzleILi3ELi4ELi3EEENS4_18smem_ptr_flag_bitsILi8EEENSM_INS5_IJNSA_ILi8EEESG_EEENS5_IJSG_SD_EEEEEEENSM_INS5_IJNS5_IJNS5_IJSO_SD_EEENS5_IJSN_SD_EEEEEESD_NS5_IJSB_SD_EEEEEENS5_IJNS5_IJNS5_IJST_SX_EEESW_EEESV_NS5_IJSD_SX_EEEEEEEEEEEvNS4_8identityES1I_S23_vS24_EENS_8epilogue10collective18CollectiveEpilogueINS26_23Sm100TmaWarpSpecializedILi4ELi2ELi16ELb1ELb0EEEJNS5_IJNSA_ILi64EEESG_SG_EEENS5_IJNSM_IS2B_SD_EENSM_INS5_IJSS_SC_EEENS5_IJSD_S2B_EEEEEEEENS_10bfloat16_tESL_S2I_SL_NS26_6fusion15FusionCallbacksIS2A_NS2J_17LinearCombinationIS2I_fS2I_fLNS_15FloatRoundStyleE2EEES2C_S2H_JEEENS4_5SM1004TMEM4LOAD26SM100_TMEM_LOAD_32dp32b16xENS4_13SM90_TMA_LOADENS1J_INS1K_ILi1ELi4ELi3EEENS1M_ILi16EEENSM_INS5_IJS1O_SS_EEENS5_IJSS_SD_EEEEEEENS4_39AutoVectorizingCopyWithAssumedAlignmentILi128EEENS4_14SM90_TMA_STOREES2Z_S31_S31_EEEvvEEEEvNT_6ParamsE:
        .type           _ZN7cutlass13device_kernelINS_4gemm6kernel13GemmUniversalIN4cute5tupleIJiiiiEEENS1_10collective13CollectiveMmaINS1_46MainloopSm100TmaUmmaWarpSpecializedBlockScaledILi6ELi2ELi2ENS5_IJNS4_1CILi4EEENSA_ILi2EEENSA_ILi1EEEEEEEENS5_IJNSA_ILi128EEESG_SG_EEENS5_IJNS_12float_e4m3_tENS_13float_ue8m0_tEEEENS5_IJNS5_IJlSD_lEEENS4_6LayoutINS5_IJNS5_IJNS5_IJNSA_ILi32EEESB_EEEiEEESP_NS5_IJSD_iEEEEEENS5_IJNS5_IJNS5_IJNSA_ILi16EEESB_EEEiEEENS5_IJNS5_IJNSA_ILi0EEESD_EEENSA_ILi512EEEEEENS5_IJSV_iEEEEEEEEEEESK_S12_NS4_8TiledMMAINS4_8MMA_AtomIJNS4_21SM100_MMA_MXF8F6F4_SSISI_SI_fSJ_Li128ELi128ELNS4_4UMMA5MajorE0ELS17_0ELNS16_7ScaleInE0ELS18_0EEEEEENSM_INS5_IJSD_SD_SD_EEENS5_IJSV_SV_SV_EEEEENS5_IJNS4_10UnderscoreES1E_S1E_EEEEENS5_IJNS4_23SM90_TMA_LOAD_MULTICASTES1H_EEENS5_IJNS4_14ComposedLayoutINS4_7SwizzleILi3ELi4ELi3EEENS4_18smem_ptr_flag_bitsILi8EEENSM_INS5_IJNSA_ILi8EEESG_EEENS5_IJSG_SD_EEEEEEENSM_INS5_IJNS5_IJNS5_IJSO_SD_EEENS5_IJSN_SD_EEEEEESD_NS5_IJSB_SD_EEEEEENS5_IJNS5_IJNS5_IJST_SX_EEESW_EEESV_NS5_IJSD_SX_EEEEEEEEEEEvNS4_8identityES1I_S23_vS24_EENS_8epilogue10collective18CollectiveEpilogueINS26_23Sm100TmaWarpSpecializedILi4ELi2ELi16ELb1ELb0EEEJNS5_IJNSA_ILi64EEESG_SG_EEENS5_IJNSM_IS2B_SD_EENSM_INS5_IJSS_SC_EEENS5_IJSD_S2B_EEEEEEEENS_10bfloat16_tESL_S2I_SL_NS26_6fusion15FusionCallbacksIS2A_NS2J_17LinearCombinationIS2I_fS2I_fLNS_15FloatRoundStyleE2EEES2C_S2H_JEEENS4_5SM1004TMEM4LOAD26SM100_TMEM_LOAD_32dp32b16xENS4_13SM90_TMA_LOADENS1J_INS1K_ILi1ELi4ELi3EEENS1M_ILi16EEENSM_INS5_IJS1O_SS_EEENS5_IJSS_SD_EEEEEEENS4_39AutoVectorizingCopyWithAssumedAlignmentILi128EEENS4_14SM90_TMA_STOREES2Z_S31_S31_EEEvvEEEEvNT_6ParamsE,@function
        .size           _ZN7cutlass13device_kernelINS_4gemm6kernel13GemmUniversalIN4cute5tupleIJiiiiEEENS1_10collective13CollectiveMmaINS1_46MainloopSm100TmaUmmaWarpSpecializedBlockScaledILi6ELi2ELi2ENS5_IJNS4_1CILi4EEENSA_ILi2EEENSA_ILi1EEEEEEEENS5_IJNSA_ILi128EEESG_SG_EEENS5_IJNS_12float_e4m3_tENS_13float_ue8m0_tEEEENS5_IJNS5_IJlSD_lEEENS4_6LayoutINS5_IJNS5_IJNS5_IJNSA_ILi32EEESB_EEEiEEESP_NS5_IJSD_iEEEEEENS5_IJNS5_IJNS5_IJNSA_ILi16EEESB_EEEiEEENS5_IJNS5_IJNSA_ILi0EEESD_EEENSA_ILi512EEEEEENS5_IJSV_iEEEEEEEEEEESK_S12_NS4_8TiledMMAINS4_8MMA_AtomIJNS4_21SM100_MMA_MXF8F6F4_SSISI_SI_fSJ_Li128ELi128ELNS4_4UMMA5MajorE0ELS17_0ELNS16_7ScaleInE0ELS18_0EEEEEENSM_INS5_IJSD_SD_SD_EEENS5_IJSV_SV_SV_EEEEENS5_IJNS4_10UnderscoreES1E_S1E_EEEEENS5_IJNS4_23SM90_TMA_LOAD_MULTICASTES1H_EEENS5_IJNS4_14ComposedLayoutINS4_7SwizzleILi3ELi4ELi3EEENS4_18smem_ptr_flag_bitsILi8EEENSM_INS5_IJNSA_ILi8EEESG_EEENS5_IJSG_SD_EEEEEEENSM_INS5_IJNS5_IJNS5_IJSO_SD_EEENS5_IJSN_SD_EEEEEESD_NS5_IJSB_SD_EEEEEENS5_IJNS5_IJNS5_IJST_SX_EEESW_EEESV_NS5_IJSD_SX_EEEEEEEEEEEvNS4_8identityES1I_S23_vS24_EENS_8epilogue10collective18CollectiveEpilogueINS26_23Sm100TmaWarpSpecializedILi4ELi2ELi16ELb1ELb0EEEJNS5_IJNSA_ILi64EEESG_SG_EEENS5_IJNSM_IS2B_SD_EENSM_INS5_IJSS_SC_EEENS5_IJSD_S2B_EEEEEEEENS_10bfloat16_tESL_S2I_SL_NS26_6fusion15FusionCallbacksIS2A_NS2J_17LinearCombinationIS2I_fS2I_fLNS_15FloatRoundStyleE2EEES2C_S2H_JEEENS4_5SM1004TMEM4LOAD26SM100_TMEM_LOAD_32dp32b16xENS4_13SM90_TMA_LOADENS1J_INS1K_ILi1ELi4ELi3EEENS1M_ILi16EEENSM_INS5_IJS1O_SS_EEENS5_IJSS_SD_EEEEEEENS4_39AutoVectorizingCopyWithAssumedAlignmentILi128EEENS4_14SM90_TMA_STOREES2Z_S31_S31_EEEvvEEEEvNT_6ParamsE,(.L_x_247 - _ZN7cutlass13device_kernelINS_4gemm6kernel13GemmUniversalIN4cute5tupleIJiiiiEEENS1_10collective13CollectiveMmaINS1_46MainloopSm100TmaUmmaWarpSpecializedBlockScaledILi6ELi2ELi2ENS5_IJNS4_1CILi4EEENSA_ILi2EEENSA_ILi1EEEEEEEENS5_IJNSA_ILi128EEESG_SG_EEENS5_IJNS_12float_e4m3_tENS_13float_ue8m0_tEEEENS5_IJNS5_IJlSD_lEEENS4_6LayoutINS5_IJNS5_IJNS5_IJNSA_ILi32EEESB_EEEiEEESP_NS5_IJSD_iEEEEEENS5_IJNS5_IJNS5_IJNSA_ILi16EEESB_EEEiEEENS5_IJNS5_IJNSA_ILi0EEESD_EEENSA_ILi512EEEEEENS5_IJSV_iEEEEEEEEEEESK_S12_NS4_8TiledMMAINS4_8MMA_AtomIJNS4_21SM100_MMA_MXF8F6F4_SSISI_SI_fSJ_Li128ELi128ELNS4_4UMMA5MajorE0ELS17_0ELNS16_7ScaleInE0ELS18_0EEEEEENSM_INS5_IJSD_SD_SD_EEENS5_IJSV_SV_SV_EEEEENS5_IJNS4_10UnderscoreES1E_S1E_EEEEENS5_IJNS4_23SM90_TMA_LOAD_MULTICASTES1H_EEENS5_IJNS4_14ComposedLayoutINS4_7SwizzleILi3ELi4ELi3EEENS4_18smem_ptr_flag_bitsILi8EEENSM_INS5_IJNSA_ILi8EEESG_EEENS5_IJSG_SD_EEEEEEENSM_INS5_IJNS5_IJNS5_IJSO_SD_EEENS5_IJSN_SD_EEEEEESD_NS5_IJSB_SD_EEEEEENS5_IJNS5_IJNS5_IJST_SX_EEESW_EEESV_NS5_IJSD_SX_EEEEEEEEEEEvNS4_8identityES1I_S23_vS24_EENS_8epilogue10collective18CollectiveEpilogueINS26_23Sm100TmaWarpSpecializedILi4ELi2ELi16ELb1ELb0EEEJNS5_IJNSA_ILi64EEESG_SG_EEENS5_IJNSM_IS2B_SD_EENSM_INS5_IJSS_SC_EEENS5_IJSD_S2B_EEEEEEEENS_10bfloat16_tESL_S2I_SL_NS26_6fusion15FusionCallbacksIS2A_NS2J_17LinearCombinationIS2I_fS2I_fLNS_15FloatRoundStyleE2EEES2C_S2H_JEEENS4_5SM1004TMEM4LOAD26SM100_TMEM_LOAD_32dp32b16xENS4_13SM90_TMA_LOADENS1J_INS1K_ILi1ELi4ELi3EEENS1M_ILi16EEENSM_INS5_IJS1O_SS_EEENS5_IJSS_SD_EEEEEEENS4_39AutoVectorizingCopyWithAssumedAlignmentILi128EEENS4_14SM90_TMA_STOREES2Z_S31_S31_EEEvvEEEEvNT_6ParamsE)
        .other          _ZN7cutlass13device_kernelINS_4gemm6kernel13GemmUniversalIN4cute5tupleIJiiiiEEENS1_10collective13CollectiveMmaINS1_46MainloopSm100TmaUmmaWarpSpecializedBlockScaledILi6ELi2ELi2ENS5_IJNS4_1CILi4EEENSA_ILi2EEENSA_ILi1EEEEEEEENS5_IJNSA_ILi128EEESG_SG_EEENS5_IJNS_12float_e4m3_tENS_13float_ue8m0_tEEEENS5_IJNS5_IJlSD_lEEENS4_6LayoutINS5_IJNS5_IJNS5_IJNSA_ILi32EEESB_EEEiEEESP_NS5_IJSD_iEEEEEENS5_IJNS5_IJNS5_IJNSA_ILi16EEESB_EEEiEEENS5_IJNS5_IJNSA_ILi0EEESD_EEENSA_ILi512EEEEEENS5_IJSV_iEEEEEEEEEEESK_S12_NS4_8TiledMMAINS4_8MMA_AtomIJNS4_21SM100_MMA_MXF8F6F4_SSISI_SI_fSJ_Li128ELi128ELNS4_4UMMA5MajorE0ELS17_0ELNS16_7ScaleInE0ELS18_0EEEEEENSM_INS5_IJSD_SD_SD_EEENS5_IJSV_SV_SV_EEEEENS5_IJNS4_10UnderscoreES1E_S1E_EEEEENS5_IJNS4_23SM90_TMA_LOAD_MULTICASTES1H_EEENS5_IJNS4_14ComposedLayoutINS4_7SwizzleILi3ELi4ELi3EEENS4_18smem_ptr_flag_bitsILi8EEENSM_INS5_IJNSA_ILi8EEESG_EEENS5_IJSG_SD_EEEEEEENSM_INS5_IJNS5_IJNS5_IJSO_SD_EEENS5_IJSN_SD_EEEEEESD_NS5_IJSB_SD_EEEEEENS5_IJNS5_IJNS5_IJST_SX_EEESW_EEESV_NS5_IJSD_SX_EEEEEEEEEEEvNS4_8identityES1I_S23_vS24_EENS_8epilogue10collective18CollectiveEpilogueINS26_23Sm100TmaWarpSpecializedILi4ELi2ELi16ELb1ELb0EEEJNS5_IJNSA_ILi64EEESG_SG_EEENS5_IJNSM_IS2B_SD_EENSM_INS5_IJSS_SC_EEENS5_IJSD_S2B_EEEEEEEENS_10bfloat16_tESL_S2I_SL_NS26_6fusion15FusionCallbacksIS2A_NS2J_17LinearCombinationIS2I_fS2I_fLNS_15FloatRoundStyleE2EEES2C_S2H_JEEENS4_5SM1004TMEM4LOAD26SM100_TMEM_LOAD_32dp32b16xENS4_13SM90_TMA_LOADENS1J_INS1K_ILi1ELi4ELi3EEENS1M_ILi16EEENSM_INS5_IJS1O_SS_EEENS5_IJSS_SD_EEEEEEENS4_39AutoVectorizingCopyWithAssumedAlignmentILi128EEENS4_14SM90_TMA_STOREES2Z_S31_S31_EEEvvEEEEvNT_6ParamsE,@"STO_CUDA_ENTRY STV_DEFAULT"
_ZN7cutlass13device_kernelINS_4gemm6kernel13GemmUniversalIN4cute5tupleIJiiiiEEENS1_10collective13CollectiveMmaINS1_46MainloopSm100TmaUmmaWarpSpecializedBlockScaledILi6ELi2ELi2ENS5_IJNS4_1CILi4EEENSA_ILi2EEENSA_ILi1EEEEEEEENS5_IJNSA_ILi128EEESG_SG_EEENS5_IJNS_12float_e4m3_tENS_13float_ue8m0_tEEEENS5_IJNS5_IJlSD_lEEENS4_6LayoutINS5_IJNS5_IJNS5_IJNSA_ILi32EEESB_EEEiEEESP_NS5_IJSD_iEEEEEENS5_IJNS5_IJNS5_IJNSA_ILi16EEESB_EEEiEEENS5_IJNS5_IJNSA_ILi0EEESD_EEENSA_ILi512EEEEEENS5_IJSV_iEEEEEEEEEEESK_S12_NS4_8TiledMMAINS4_8MMA_AtomIJNS4_21SM100_MMA_MXF8F6F4_SSISI_SI_fSJ_Li128ELi128ELNS4_4UMMA5MajorE0ELS17_0ELNS16_7ScaleInE0ELS18_0EEEEEENSM_INS5_IJSD_SD_SD_EEENS5_IJSV_SV_SV_EEEEENS5_IJNS4_10UnderscoreES1E_S1E_EEEEENS5_IJNS4_23SM90_TMA_LOAD_MULTICASTES1H_EEENS5_IJNS4_14ComposedLayoutINS4_7SwizzleILi3ELi4ELi3EEENS4_18smem_ptr_flag_bitsILi8EEENSM_INS5_IJNSA_ILi8EEESG_EEENS5_IJSG_SD_EEEEEEENSM_INS5_IJNS5_IJNS5_IJSO_SD_EEENS5_IJSN_SD_EEEEEESD_NS5_IJSB_SD_EEEEEENS5_IJNS5_IJNS5_IJST_SX_EEESW_EEESV_NS5_IJSD_SX_EEEEEEEEEEEvNS4_8identityES1I_S23_vS24_EENS_8epilogue10collective18CollectiveEpilogueINS26_23Sm100TmaWarpSpecializedILi4ELi2ELi16ELb1ELb0EEEJNS5_IJNSA_ILi64EEESG_SG_EEENS5_IJNSM_IS2B_SD_EENSM_INS5_IJSS_SC_EEENS5_IJSD_S2B_EEEEEEEENS_10bfloat16_tESL_S2I_SL_NS26_6fusion15FusionCallbacksIS2A_NS2J_17LinearCombinationIS2I_fS2I_fLNS_15FloatRoundStyleE2EEES2C_S2H_JEEENS4_5SM1004TMEM4LOAD26SM100_TMEM_LOAD_32dp32b16xENS4_13SM90_TMA_LOADENS1J_INS1K_ILi1ELi4ELi3EEENS1M_ILi16EEENSM_INS5_IJS1O_SS_EEENS5_IJSS_SD_EEEEEEENS4_39AutoVectorizingCopyWithAssumedAlignmentILi128EEENS4_14SM90_TMA_STOREES2Z_S31_S31_EEEvvEEEEvNT_6ParamsE:
[----:B------:R-:W1:Y:S01]  /*0000*/  LDC R1, c[0x0][0x37c] ;  /* 0x0000df00ff017b82 */ /* 0x000e620000000800 */
[----:B------:R-:W2:Y:S01]  /*0010*/  S2R R3, SR_TID.X ;  /* 0x0000000000037919 */ /* 0x000ea20000002100 */
[----:B------:R-:W3:Y:S01]  /*0020*/  LDCU.64 UR4, c[0x0][0xc90] ;  /* 0x00019200ff0477ac */ /* 0x000ee20008000a00 */
[----:B------:R-:W-:Y:S02]  /*0030*/  PRMT R86, RZ, 0x7610, R86 ;  /* 0x00007610ff567816 */ /* 0x000fe40000000056 */
[----:B------:R-:W-:Y:S01]  /*0040*/  ELECT P5, URZ, PT ;  /* 0x0000000000ff782f */ /* 0x000fe200038a0000 */
[----:B------:R-:W4:Y:S01]  /*0050*/  LDCU.64 UR46, c[0x0][0x358] ;  /* 0x00006b00ff2e77ac */ /* 0x000f220008000a00 */
[----:B---3--:R-:W-:-:S04]  /*0060*/  UISETP.NE.U32.AND UP0, UPT, UR4, URZ, UPT ;  /* 0x000000ff0400728c */ /* 0x008fc8000bf05070 */
[----:B------:R-:W-:Y:S01]  /*0070*/  UISETP.NE.AND.EX UP0, UPT, UR5, URZ, UPT, UP0 ;  /* 0x000000ff0500728c */ /* 0x000fe2000bf05300 */
[----:B--2---:R-:W-:-:S05]  /*0080*/  SHF.R.U32.HI R99, RZ, 0x5, R3 ;  /* 0x00000005ff637819 */ /* 0x004fca0000011603 */
[----:B------:R-:W2:Y:S02]  /*0090*/  SHFL.IDX PT, R0, R99, RZ, 0x1f ;  /* 0x00001fff63007589 */ /* 0x000ea400000e0000 */
[----:B--2---:R-:W-:Y:S01]  /*00a0*/  R2UR UR8, R0 ;  /* 0x00000000000872ca */ /* 0x004fe200000e0000 */
[----:B-1--4-:R-:W-:-:S14]  /*00b0*/  BRA.U UP0, `(.L_x_0) ;  /* 0x00000001002c7547 */ /* 0x012fdc000b800000 */
[----:B------:R-:W1:Y:S02]  /*00c0*/  LDCU.64 UR6, c[0x0][0xc88] ;  /* 0x00019100ff0677ac */ /* 0x000e640008000a00 */
[----:B-1----:R-:W-:-:S04]  /*00d0*/  UISETP.NE.U32.AND UP0, UPT, UR6, URZ, UPT ;  /* 0x000000ff0600728c */ /* 0x002fc8000bf05070 */
[----:B------:R-:W-:-:S09]  /*00e0*/  UISETP.NE.AND.EX UP0, UPT, UR7, URZ, UPT, UP0 ;  /* 0x000000ff0700728c */ /* 0x000fd2000bf05300 */
[----:B------:R-:W-:Y:S05]  /*00f0*/  BRA.U !UP0, `(.L_x_1) ;  /* 0x0000000108107547 */ /* 0x000fea000b800000 */
[----:B------:R-:W1:Y:S02]  /*0100*/  LDC.64 R4, c[0x0][0xc88] ;  /* 0x00032200ff047b82 */ /* 0x000e640000000a00 */
[----:B-1----:R1:W5:Y:S01]  /*0110*/  LDG.E R53, desc[UR46][R4.64] ;  /* 0x0000002e04357981 */ /* 0x002362000c1e1900 */
[----:B------:R-:W-:Y:S01]  /*0120*/  HFMA2 R86, -RZ, RZ, 0, 5.9604644775390625e-08 ;  /* 0x00000001ff567431 */ /* 0x000fe200000001ff */
[----:B------:R-:W-:Y:S05]  /*0130*/  BRA `(.L_x_0) ;  /* 0x00000000000c7947 */ /* 0x000fea0003800000 */
.L_x_1:
[----:B------:R-:W1:Y:S01]  /*0140*/  LDCU UR6, c[0x0][0xc80] ;  /* 0x00019000ff0677ac */ /* 0x000e620008000800 */
[----:B------:R-:W-:Y:S01]  /*0150*/  HFMA2 R86, -RZ, RZ, 0, 5.9604644775390625e-08 ;  /* 0x00000001ff567431 */ /* 0x000fe200000001ff */
[----:B-1----:R-:W-:-:S07]  /*0160*/  MOV R53, UR6 ;  /* 0x0000000600357c02 */ /* 0x002fce0008000f00 */
.L_x_0:
[----:B------:R-:W2:Y:S02]  /*0170*/  LDCU.64 UR6, c[0x0][0xcb0] ;  /* 0x00019600ff0677ac */ /* 0x000ea40008000a00 */
[----:B--2---:R-:W-:-:S04]  /*0180*/  UISETP.NE.U32.AND UP0, UPT, UR6, URZ, UPT ;  /* 0x000000ff0600728c */ /* 0x004fc8000bf05070 */
[----:B------:R-:W-:-:S09]  /*0190*/  UISETP.NE.AND.EX UP0, UPT, UR7, URZ, UPT, UP0 ;  /* 0x000000ff0700728c */ /* 0x000fd2000bf05300 */
[----:B------:R-:W-:Y:S05]  /*01a0*/  BRA.U UP0, `(.L_x_2) ;  /* 0x0000000100247547 */ /* 0x000fea000b800000 */
[----:B------:R-:W2:Y:S02]  /*01b0*/  LDCU.64 UR6, c[0x0][0xca8] ;  /* 0x00019500ff0677ac */ /* 0x000ea40008000a00 */
[----:B--2---:R-:W-:-:S04]  /*01c0*/  UISETP.NE.U32.AND UP0, UPT, UR6, URZ, UPT ;  /* 0x000000ff0600728c */ /* 0x004fc8000bf05070 */
[----:B------:R-:W-:-:S09]  /*01d0*/  UISETP.NE.AND.EX UP0, UPT, UR7, URZ, UPT, UP0 ;  /* 0x000000ff0700728c */ /* 0x000fd2000bf05300 */
[----:B------:R-:W-:Y:S05]  /*01e0*/  BRA.U !UP0, `(.L_x_3) ;  /* 0x00000001080c7547 */ /* 0x000fea000b800000 */
[----:B-1----:R-:W1:Y:S02]  /*01f0*/  LDC.64 R4, c[0x0][0xca8] ;  /* 0x00032a00ff047b82 */ /* 0x002e640000000a00 */
[----:B-1----:R2:W5:Y:S01]  /*0200*/  LDG.E R52, desc[UR46][R4.64] ;  /* 0x0000002e04347981 */ /* 0x002562000c1e1900 */
[----:B------:R-:W-:Y:S05]  /*0210*/  BRA `(.L_x_2) ;  /* 0x0000000000087947 */ /* 0x000fea0003800000 */
.L_x_3:
[----:B------:R-:W2:Y:S02]  /*0220*/  LDCU UR6, c[0x0][0xca0] ;  /* 0x00019400ff0677ac */ /* 0x000ea40008000800 */
[----:B--2---:R-:W-:Y:S02]  /*0230*/  MOV R52, UR6 ;  /* 0x0000000600347c02 */ /* 0x004fe40008000f00 */
.L_x_2:
[----:B------:R-:W-:Y:S01]  /*0240*/  IMAD.U32 R0, RZ, RZ, UR8 ;  /* 0x00000008ff007e24 */ /* 0x000fe2000f8e00ff */
[----:B------:R-:W-:Y:S04]  /*0250*/  BSSY.RECONVERGENT B0, `(.L_x_4) ;  /* 0x0000012000007945 */ /* 0x000fe80003800200 */
[C---:B------:R-:W-:Y:S02]  /*0260*/  ISETP.NE.OR P1, PT, R0.reuse, 0x1, !P5 ;  /* 0x000000010000780c */ /* 0x040fe40006f25670 */
[----:B------:R-:W-:-:S11]  /*0270*/  ISETP.NE.OR P0, PT, R0, 0x3, !P5 ;  /* 0x000000030000780c */ /* 0x000fd60006f05670 */
[----:B------:R-:W-:Y:S05]  /*0280*/  @P1 BRA `(.L_x_5) ;  /* 0x0000000000381947 */ /* 0x000fea0003800000 */
[----:B------:R-:W3:Y:S02]  /*0290*/  LDCU.64 UR6, c[0x0][0x348] ;  /* 0x00006900ff0677ac */ /* 0x000ee40008000a00 */
[----:B---3--:R-:W-:Y:S02]  /*02a0*/  UIADD3 UR14, UP3, UPT, UR6, 0x80, URZ ;  /* 0x00000080060e7890 */ /* 0x008fe4000ff7e0ff */
[----:B------:R-:W-:Y:S02]  /*02b0*/  UIADD3 UR12, UP2, UPT, UR6, 0x180, URZ ;  /* 0x00000180060c7890 */ /* 0x000fe4000ff5e0ff */
[----:B------:R-:W-:Y:S02]  /*02c0*/  UIADD3 UR10, UP1, UPT, UR6, 0x280, URZ ;  /* 0x00000280060a7890 */ /* 0x000fe4000ff3e0ff */
[----:B------:R-:W-:Y:S02]  /*02d0*/  UIADD3 UR6, UP0, UPT, UR6, 0x380, URZ ;  /* 0x0000038006067890 */ /* 0x000fe4000ff1e0ff */
[----:B------:R-:W-:-:S02]  /*02e0*/  UIADD3.X UR15, UPT, UPT, URZ, UR7, URZ, UP3, !UPT ;  /* 0x00000007ff0f7290 */ /* 0x000fc40009ffe4ff */
[----:B------:R-:W-:Y:S02]  /*02f0*/  UIADD3.X UR13, UPT, UPT, URZ, UR7, URZ, UP2, !UPT ;  /* 0x00000007ff0d7290 */ /* 0x000fe400097fe4ff */
[----:B------:R-:W-:Y:S02]  /*0300*/  UIADD3.X UR11, UPT, UPT, URZ, UR7, URZ, UP1, !UPT ;  /* 0x00000007ff0b7290 */ /* 0x000fe40008ffe4ff */
[----:B------:R-:W-:-:S03]  /*0310*/  UIADD3.X UR7, UPT, UPT, URZ, UR7, URZ, UP0, !UPT ;  /* 0x00000007ff077290 */ /* 0x000fc600087fe4ff */
[----:B------:R3:W-:Y:S02]  /*0320*/  UTMACCTL.PF [UR14] ;  /* 0x000000000e0079b9 */ /* 0x0007e40008040000 */
[----:B------:R3:W-:Y:S02]  /*0330*/  UTMACCTL.PF [UR12] ;  /* 0x000000000c0079b9 */ /* 0x0007e40008040000 */
[----:B------:R3:W-:Y:S02]  /*0340*/  UTMACCTL.PF [UR10] ;  /* 0x000000000a0079b9 */ /* 0x0007e40008040000 */
[----:B------:R3:W-:Y:S02]  /*0350*/  UTMACCTL.PF [UR6] ;  /* 0x00000000060079b9 */ /* 0x0007e40008040000 */
[----:B---3--:R-:W-:Y:S01]  /*0360*/  NOP ;  /* 0x0000000000007918 */ /* 0x008fe20000000000 */
.L_x_5:
[----:B------:R-:W-:Y:S05]  /*0370*/  BSYNC.RECONVERGENT B0 ;  /* 0x0000000000007941 */ /* 0x000fea0003800200 */
.L_x_4:
[----:B------:R-:W-:Y:S04]  /*0380*/  BSSY.RECONVERGENT B0, `(.L_x_6) ;  /* 0x000000a000007945 */ /* 0x000fe80003800200 */
[----:B------:R-:W-:Y:S05]  /*0390*/  @P0 BRA `(.L_x_7) ;  /* 0x0000000000200947 */ /* 0x000fea0003800000 */
[----:B------:R-:W3:Y:S02]  /*03a0*/  LDCU.64 UR6, c[0x0][0x348] ;  /* 0x00006900ff0677ac */ /* 0x000ee40008000a00 */
[----:B---3--:R-:W-:Y:S02]  /*03b0*/  UIADD3 UR10, UP1, UPT, UR6, 0x980, URZ ;  /* 0x00000980060a7890 */ /* 0x008fe4000ff3e0ff */
[----:B------:R-:W-:Y:S02]  /*03c0*/  UIADD3 UR6, UP0, UPT, UR6, 0xa80, URZ ;  /* 0x00000a8006067890 */ /* 0x000fe4000ff1e0ff */
[----:B------:R-:W-:Y:S02]  /*03d0*/  UIADD3.X UR11, UPT, UPT, URZ, UR7, URZ, UP1, !UPT ;  /* 0x00000007ff0b7290 */ /* 0x000fe40008ffe4ff */
[----:B------:R-:W-:-:S07]  /*03e0*/  UIADD3.X UR7, UPT, UPT, URZ, UR7, URZ, UP0, !UPT ;  /* 0x00000007ff077290 */ /* 0x000fce00087fe4ff */
[----:B------:R3:W-:Y:S02]  /*03f0*/  UTMACCTL.PF [UR10] ;  /* 0x000000000a0079b9 */ /* 0x0007e40008040000 */
[----:B------:R3:W-:Y:S02]  /*0400*/  UTMACCTL.PF [UR6] ;  /* 0x00000000060079b9 */ /* 0x0007e40008040000 */
[----:B---3--:R-:W-:Y:S01]  /*0410*/  NOP ;  /* 0x0000000000007918 */ /* 0x008fe20000000000 */
.L_x_7:
[----:B------:R-:W-:Y:S05]  /*0420*/  BSYNC.RECONVERGENT B0 ;  /* 0x0000000000007941 */ /* 0x000fea0003800200 */
.L_x_6:
[----:B------:R-:W3:Y:S01]  /*0430*/  LDCU.64 UR6, c[0x0][0xc88] ;  /* 0x00019100ff0677ac */ /* 0x000ee20008000a00 */
[----:B------:R-:W-:Y:S02]  /*0440*/  UISETP.EQ.U32.AND UP1, UPT, UR4, URZ, UPT ;  /* 0x000000ff0400728c */ /* 0x000fe4000bf22070 */
[----:B------:R-:W-:Y:S02]  /*0450*/  UPLOP3.LUT UP5, UPT, UPT, UPT, UPT, 0x80, 0x8 ;  /* 0x000000000008789c */ /* 0x000fe40003faf070 */
[----:B---3--:R-:W-:-:S04]  /*0460*/  UISETP.NE.U32.AND UP0, UPT, UR6, URZ, UPT ;  /* 0x000000ff0600728c */ /* 0x008fc8000bf05070 */
[----:B------:R-:W-:-:S04]  /*0470*/  UISETP.NE.AND.EX UP0, UPT, UR7, URZ, UPT, UP0 ;  /* 0x000000ff0700728c */ /* 0x000fc8000bf05300 */
[----:B------:R-:W-:-:S04]  /*0480*/  UISETP.EQ.OR.EX UP2, UPT, UR5, URZ, !UP0, UP1 ;  /* 0x000000ff0500728c */ /* 0x000fc8000c742710 */
[----:B------:R-:W-:-:S05]  /*0490*/  UP2UR UR36, UPR, URZ, 0x4 ;  /* 0x00000004ff247883 */ /* 0x000fca0008000000 */
[----:B------:R-:W-:Y:S07]  /*04a0*/  BRA.U !UP2, `(.L_x_8) ;  /* 0x000000010a207547 */ /* 0x000fee000b800000 */
[----:B------:R-:W-:Y:S01]  /*04b0*/  UISETP.NE.U32.AND UP1, UPT, UR4, URZ, UPT ;  /* 0x000000ff0400728c */ /* 0x000fe2000bf25070 */
[----:B-----5:R-:W-:Y:S01]  /*04c0*/  FSETP.NEU.AND P0, PT, R53, RZ, PT ;  /* 0x000000ff3500720b */ /* 0x020fe20003f0d000 */
[----:B------:R-:W-:Y:S02]  /*04d0*/  USEL UR4, URZ, 0xffffffff, UP0 ;  /* 0xffffffffff047887 */ /* 0x000fe40008000000 */
[----:B------:R-:W-:-:S10]  /*04e0*/  UISETP.NE.AND.EX UP1, UPT, UR5, URZ, UPT, UP1 ;  /* 0x000000ff0500728c */ /* 0x000fd4000bf25310 */
[----:B------:R-:W-:Y:S01]  /*04f0*/  VOTEU.ANY UP0, P0 ;  /* 0x0000000000ff7886 */ /* 0x000fe20000000100 */
[----:B------:R-:W-:-:S04]  /*0500*/  @!UP1 USEL UR4, URZ, 0xffffffff, UP0 ;  /* 0xffffffffff049887 */ /* 0x000fc80008000000 */
[----:B------:R-:W-:-:S04]  /*0510*/  ULOP3.LUT UR4, UR4, 0x1, URZ, 0xc0, !UPT ;  /* 0x0000000104047892 */ /* 0x000fc8000f8ec0ff */
[----:B------:R-:W-:-:S11]  /*0520*/  UISETP.NE.U32.AND UP5, UPT, UR4, 0x1, UPT ;  /* 0x000000010400788c */ /* 0x000fd6000bfa5070 */
.L_x_8:
[----:B------:R-:W3:Y:S01]  /*0530*/  SHFL.IDX PT, R2, R99, RZ, 0x1f ;  /* 0x00001fff63027589 */ /* 0x000ee200000e0000 */
[----:B------:R-:W-:-:S04]  /*0540*/  UISETP.NE.AND UP0, UPT, UR8, 0x2, UPT ;  /* 0x000000020800788c */ /* 0x000fc8000bf05270 */
[----:B------:R-:W-:Y:S01]  /*0550*/  USEL UR4, URZ, 0x1, UP0 ;  /* 0x00000001ff047887 */ /* 0x000fe20008000000 */
[----:B---3--:R-:W-:-:S13]  /*0560*/  ISETP.NE.AND P0, PT, R2, RZ, PT ;  /* 0x000000ff0200720c */ /* 0x008fda0003f05270 */
[----:B------:R-:W-:Y:S05]  /*0570*/  @P0 BRA `(.L_x_9) ;  /* 0x0000000000680947 */ /* 0x000fea0003800000 */
[----:B------:R-:W3:Y:S01]  /*0580*/  S2UR UR7, SR_CgaCtaId ;  /* 0x00000000000779c3 */ /* 0x000ee20000008800 */
[----:B------:R-:W-:Y:S01]  /*0590*/  UMOV UR9, 0x400 ;  /* 0x0000040000097882 */ /* 0x000fe20000000000 */
[----:B------:R-:W-:Y:S01]  /*05a0*/  UMOV UR6, 0x1 ;  /* 0x0000000100067882 */ /* 0x000fe20000000000 */
[----:B------:R-:W-:Y:S01]  /*05b0*/  UMOV UR5, 0x5 ;  /* 0x0000000500057882 */ /* 0x000fe20000000000 */
[----:B------:R-:W-:-:S04]  /*05c0*/  UIADD3 UR10, UPT, UPT, -UR6, 0x100000, URZ ;  /* 0x00100000060a7890 */ /* 0x000fc8000fffe1ff */
[----:B------:R-:W-:Y:S02]  /*05d0*/  USHF.L.U32 UR11, UR10, 0xb, URZ ;  /* 0x0000000b0a0b7899 */ /* 0x000fe400080006ff */
[----:B------:R-:W-:Y:S02]  /*05e0*/  USHF.L.U32 UR10, UR10, 0x1, URZ ;  /* 0x000000010a0a7899 */ /* 0x000fe400080006ff */
[----:B------:R-:W-:-:S04]  /*05f0*/  UIADD3 UR12, UPT, UPT, -UR5, 0x100000, URZ ;  /* 0x00100000050c7890 */ /* 0x000fc8000fffe1ff */
[----:B------:R-:W-:Y:S02]  /*0600*/  USHF.L.U32 UR13, UR12, 0xb, URZ ;  /* 0x0000000b0c0d7899 */ /* 0x000fe400080006ff */
[----:B------:R-:W-:Y:S01]  /*0610*/  USHF.L.U32 UR12, UR12, 0x1, URZ ;  /* 0x000000010c0c7899 */ /* 0x000fe200080006ff */
[----:B------:R-:W-:Y:S01]  /*0620*/  ELECT P0, URZ, PT ;  /* 0x0000000000ff782f */ /* 0x000fe20003800000 */
[----:B---3--:R-:W-:Y:S01]  /*0630*/  ULEA UR7, UR7, UR9, 0x18 ;  /* 0x0000000907077291 */ /* 0x008fe2000f8ec0ff */
[----:B------:R-:W3:Y:S11]  /*0640*/  FENCE.VIEW.ASYNC.S ;  /* 0x00000000000073c6 */ /* 0x000ef60000000000 */
[----:B---3--:R3:W4:Y:S01]  /*0650*/  SYNCS.EXCH.64 URZ, [UR7], UR10 ;  /* 0x0000000a07ff75b2 */ /* 0x0087220008000100 */
[----:B------:R3:W1:Y:S01]  /*0660*/  SYNCS.EXCH.64 URZ, [UR7+0x30], UR12 ;  /* 0x0000300c07ff75b2 */ /* 0x0006620008000100 */
        /* <DEDUP_REMOVED lines=10> */
[----:B------:R-:W-:Y:S01]  /*0710*/  NOP ;  /* 0x0000000000007918 */ /* 0x000fe20000000000 */
.L_x_9:
[----:B------:R-:W2:Y:S01]  /*0720*/  SHFL.IDX PT, R2, R99, RZ, 0x1f ;  /* 0x00001fff63027589 */ /* 0x000ea200000e0000 */
[----:B------:R-:W-:Y:S01]  /*0730*/  NOP ;  /* 0x0000000000007918 */ /* 0x000fe20000000000 */
[----:B--2---:R-:W-:-:S13]  /*0740*/  ISETP.NE.AND P0, PT, R2, 0x1, PT ;  /* 0x000000010200780c */ /* 0x004fda0003f05270 */
[----:B------:R-:W-:Y:S05]  /*0750*/  @P0 BRA `(.L_x_10) ;  /* 0x0000000000580947 */ /* 0x000fea0003800000 */
[----:B---3--:R-:W2:Y:S01]  /*0760*/  S2UR UR7, SR_CgaCtaId ;  /* 0x00000000000779c3 */ /* 0x008ea20000008800 */
        /* <DEDUP_REMOVED lines=10> */
[----:B--2---:R-:W-:Y:S01]  /*0810*/  ULEA UR7, UR7, UR9, 0x18 ;  /* 0x0000000907077291 */ /* 0x004fe2000f8ec0ff */
[----:B------:R-:W2:Y:S11]  /*0820*/  FENCE.VIEW.ASYNC.S ;  /* 0x00000000000073c6 */ /* 0x000eb60000000000 */
[----:B--2---:R2:W3:Y:S01]  /*0830*/  SYNCS.EXCH.64 URZ, [UR7+0x60], UR10 ;  /* 0x0000600a07ff75b2 */ /* 0x0044e20008000100 */
        /* <DEDUP_REMOVED lines=8> */
.L_x_10:
[----:B------:R-:W4:Y:S01]  /*08c0*/  SHFL.IDX PT, R2, R99, RZ, 0x1f ;  /* 0x00001fff63027589 */ /* 0x000f2200000e0000 */
[----:B------:R-:W-:Y:S01]  /*08d0*/  NOP ;  /* 0x0000000000007918 */ /* 0x000fe20000000000 */
[----:B----4-:R-:W-:-:S13]  /*08e0*/  ISETP.NE.AND P0, PT, R2, 0x3, PT ;  /* 0x000000030200780c */ /* 0x010fda0003f05270 */
[----:B------:R-:W-:Y:S05]  /*08f0*/  @P0 BRA `(.L_x_11) ;  /* 0x0000000000300947 */ /* 0x000fea0003800000 */
[----:B------:R-:W4:Y:S01]  /*0900*/  S2UR UR6, SR_CgaCtaId ;  /* 0x00000000000679c3 */ /* 0x000f220000008800 */
[----:B--23--:R-:W-:Y:S01]  /*0910*/  UMOV UR7, 0x400 ;  /* 0x0000040000077882 */ /* 0x00cfe20000000000 */
[----:B------:R-:W-:Y:S01]  /*0920*/  UMOV UR5, 0x20 ;  /* 0x0000002000057882 */ /* 0x000fe20000000000 */
[----:B------:R-:W-:Y:S01]  /*0930*/  ELECT P0, URZ, PT ;  /* 0x0000000000ff782f */ /* 0x000fe20003800000 */
[----:B------:R-:W-:-:S04]  /*0940*/  UIADD3 UR10, UPT, UPT, -UR5, 0x100000, URZ ;  /* 0x00100000050a7890 */ /* 0x000fc8000fffe1ff */
[----:B------:R-:W-:Y:S02]  /*0950*/  USHF.L.U32 UR11, UR10, 0xb, URZ ;  /* 0x0000000b0a0b7899 */ /* 0x000fe400080006ff */
[----:B------:R-:W-:Y:S02]  /*0960*/  USHF.L.U32 UR10, UR10, 0x1, URZ ;  /* 0x000000010a0a7899 */ /* 0x000fe400080006ff */
[----:B----4-:R-:W-:Y:S01]  /*0970*/  ULEA UR6, UR6, UR7, 0x18 ;  /* 0x0000000706067291 */ /* 0x010fe2000f8ec0ff */
[----:B------:R-:W2:Y:S11]  /*0980*/  FENCE.VIEW.ASYNC.S ;  /* 0x00000000000073c6 */ /* 0x000eb60000000000 */
[----:B--2---:R4:W2:Y:S01]  /*0990*/  SYNCS.EXCH.64 URZ, [UR6+0xa0], UR10 ;  /* 0x0000a00a06ff75b2 */ /* 0x0048a20008000100 */
[----:B------:R4:W3:Y:S02]  /*09a0*/  SYNCS.EXCH.64 URZ, [UR6+0xa8], UR10 ;  /* 0x0000a80a06ff75b2 */ /* 0x0008e40008000100 */
[----:B----4-:R-:W-:Y:S01]  /*09b0*/  NOP ;  /* 0x0000000000007918 */ /* 0x010fe20000000000 */
.L_x_11:
[----:B------:R-:W4:Y:S01]  /*09c0*/  SHFL.IDX PT, R2, R99, RZ, 0x1f ;  /* 0x00001fff63027589 */ /* 0x000f2200000e0000 */
[----:B------:R-:W-:Y:S01]  /*09d0*/  NOP ;  /* 0x0000000000007918 */ /* 0x000fe20000000000 */
[----:B----4-:R-:W-:-:S13]  /*09e0*/  ISETP.NE.AND P0, PT, R2, 0x4, PT ;  /* 0x000000040200780c */ /* 0x010fda0003f05270 */
[----:B------:R-:W-:Y:S05]  /*09f0*/  @P0 BRA `(.L_x_12) ;  /* 0x00000000004c0947 */ /* 0x000fea0003800000 */
[----:B------:R-:W4:Y:S01]  /*0a00*/  S2UR UR6, SR_CgaCtaId ;  /* 0x00000000000679c3 */ /* 0x000f220000008800 */
[----:B------:R-:W-:Y:S01]  /*0a10*/  UMOV UR9, 0x720 ;  /* 0x0000072000097882 */ /* 0x000fe20000000000 */
[----:B--23--:R-:W-:Y:S01]  /*0a20*/  UMOV UR7, 0x400 ;  /* 0x0000040000077882 */ /* 0x00cfe20000000000 */
[----:B------:R-:W-:Y:S01]  /*0a30*/  USEL UR9, UR9, 0x620, UP5 ;  /* 0x0000062009097887 */ /* 0x000fe2000a800000 */
[----:B------:R-:W-:Y:S01]  /*0a40*/  UMOV UR5, 0x1 ;  /* 0x0000000100057882 */ /* 0x000fe20000000000 */
[----:B------:R-:W-:Y:S01]  /*0a50*/  ELECT P0, URZ, PT ;  /* 0x0000000000ff782f */ /* 0x000fe20003800000 */
[----:B------:R-:W-:-:S04]  /*0a60*/  UIADD3 UR10, UPT, UPT, -UR5, 0x100000, URZ ;  /* 0x00100000050a7890 */ /* 0x000fc8000fffe1ff */
[----:B------:R-:W-:Y:S02]  /*0a70*/  USHF.L.U32 UR11, UR10, 0xb, URZ ;  /* 0x0000000b0a0b7899 */ /* 0x000fe400080006ff */
[----:B------:R-:W-:Y:S02]  /*0a80*/  USHF.L.U32 UR10, UR10, 0x1, URZ ;  /* 0x000000010a0a7899 */ /* 0x000fe400080006ff */
[----:B------:R-:W-:-:S04]  /*0a90*/  UIADD3 UR12, UPT, UPT, -UR9, 0x100000, URZ ;  /* 0x00100000090c7890 */ /* 0x000fc8000fffe1ff */
[----:B------:R-:W-:Y:S02]  /*0aa0*/  USHF.L.U32 UR13, UR12, 0xb, URZ ;  /* 0x0000000b0c0d7899 */ /* 0x000fe400080006ff */
[----:B------:R-:W-:Y:S02]  /*0ab0*/  USHF.L.U32 UR12, UR12, 0x1, URZ ;  /* 0x000000010c0c7899 */ /* 0x000fe400080006ff */
[----:B----4-:R-:W-:Y:S01]  /*0ac0*/  ULEA UR6, UR6, UR7, 0x18 ;  /* 0x0000000706067291 */ /* 0x010fe2000f8ec0ff */
[----:B------:R-:W2:Y:S11]  /*0ad0*/  FENCE.VIEW.ASYNC.S ;  /* 0x00000000000073c6 */ /* 0x000eb60000000000 */
[----:B--2---:R4:W2:Y:S01]  /*0ae0*/  SYNCS.EXCH.64 URZ, [UR6+0xb0], UR10 ;  /* 0x0000b00a06ff75b2 */ /* 0x0048a20008000100 */
[----:B------:R4:W3:Y:S01]  /*0af0*/  SYNCS.EXCH.64 URZ, [UR6+0xc0], UR12 ;  /* 0x0000c00c06ff75b2 */ /* 0x0008e20008000100 */
[----:B------:R4:W1:Y:S01]  /*0b00*/  SYNCS.EXCH.64 URZ, [UR6+0xb8], UR10 ;  /* 0x0000b80a06ff75b2 */ /* 0x0008620008000100 */
[----:B------:R4:W1:Y:S02]  /*0b10*/  SYNCS.EXCH.64 URZ, [UR6+0xc8], UR12 ;  /* 0x0000c80c06ff75b2 */ /* 0x0008640008000100 */
[----:B----4-:R-:W-:Y:S01]  /*0b20*/  NOP ;  /* 0x0000000000007918 */ /* 0x010fe20000000000 */
.L_x_12:
[----:B------:R-:W4:Y:S01]  /*0b30*/  SHFL.IDX PT, R2, R99, RZ, 0x1f ;  /* 0x00001fff63027589 */ /* 0x000f2200000e0000 */
[----:B------:R-:W-:Y:S01]  /*0b40*/  NOP ;  /* 0x0000000000007918 */ /* 0x000fe20000000000 */
[----:B----4-:R-:W-:-:S13]  /*0b50*/  ISETP.NE.AND P0, PT, R2, 0x5, PT ;  /* 0x000000050200780c */ /* 0x010fda0003f05270 */
[----:B------:R-:W-:Y:S05]  /*0b60*/  @P0 BRA `(.L_x_13) ;  /* 0x0000000000480947 */ /* 0x000fea0003800000 */
[----:B--23--:R-:W2:Y:S01]  /*0b70*/  S2UR UR7, SR_CgaCtaId ;  /* 0x00000000000779c3 */ /* 0x00cea20000008800 */
        /* <DEDUP_REMOVED lines=12> */
[----:B--2---:R4:W2:Y:S01]  /*0c40*/  SYNCS.EXCH.64 URZ, [UR7+0xd0], UR10 ;  /* 0x0000d00a07ff75b2 */ /* 0x0048a20008000100 */
[----:B------:R4:W3:Y:S01]  /*0c50*/  SYNCS.EXCH.64 URZ, [UR7+0xe0], UR12 ;  /* 0x0000e00c07ff75b2 */ /* 0x0008e20008000100 */
[----:B------:R4:W1:Y:S01]  /*0c60*/  SYNCS.EXCH.64 URZ, [UR7+0xd8], UR10 ;  /* 0x0000d80a07ff75b2 */ /* 0x0008620008000100 */
[----:B------:R4:W1:Y:S02]  /*0c70*/  SYNCS.EXCH.64 URZ, [UR7+0xe8], UR12 ;  /* 0x0000e80c07ff75b2 */ /* 0x0008640008000100 */
[----:B----4-:R-:W-:Y:S01]  /*0c80*/  NOP ;  /* 0x0000000000007918 */ /* 0x010fe20000000000 */
.L_x_13:
[----:B------:R-:W4:Y:S01]  /*0c90*/  SHFL.IDX PT, R2, R99, RZ, 0x1f ;  /* 0x00001fff63027589 */ /* 0x000f2200000e0000 */
[----:B------:R-:W1:Y:S01]  /*0ca0*/  S2UR UR37, SR_CgaCtaId ;  /* 0x00000000002579c3 */ /* 0x000e620000008800 */
[----:B------:R-:W-:Y:S01]  /*0cb0*/  NOP ;  /* 0x0000000000007918 */ /* 0x000fe20000000000 */
[----:B----4-:R-:W-:-:S13]  /*0cc0*/  ISETP.NE.AND P0, PT, R2, 0x3, PT ;  /* 0x000000030200780c */ /* 0x010fda0003f05270 */
[----:B-1----:R-:W-:Y:S05]  /*0cd0*/  @P0 BRA `(.L_x_14) ;  /* 0x0000000000340947 */ /* 0x002fea0003800000 */
[----:B------:R-:W-:Y:S01]  /*0ce0*/  UMOV UR6, 0x400 ;  /* 0x0000040000067882 */ /* 0x000fe20000000000 */
[----:B------:R-:W-:Y:S01]  /*0cf0*/  UMOV UR5, 0x20 ;  /* 0x0000002000057882 */ /* 0x000fe20000000000 */
[----:B------:R-:W-:Y:S02]  /*0d00*/  ULEA UR6, UR37, UR6, 0x18 ;  /* 0x0000000625067291 */ /* 0x000fe4000f8ec0ff */
[----:B--23--:R-:W-:-:S04]  /*0d10*/  UIADD3 UR10, UPT, UPT, -UR5, 0x100000, URZ ;  /* 0x00100000050a7890 */ /* 0x00cfc8000fffe1ff */
[----:B------:R-:W-:Y:S02]  /*0d20*/  USHF.L.U32 UR11, UR10, 0xb, URZ ;  /* 0x0000000b0a0b7899 */ /* 0x000fe400080006ff */
[----:B------:R-:W-:Y:S01]  /*0d30*/  USHF.L.U32 UR10, UR10, 0x1, URZ ;  /* 0x000000010a0a7899 */ /* 0x000fe200080006ff */
[----:B------:R-:W-:Y:S01]  /*0d40*/  ELECT P0, URZ, PT ;  /* 0x0000000000ff782f */ /* 0x000fe20003800000 */
[----:B------:R-:W1:Y:S10]  /*0d50*/  FENCE.VIEW.ASYNC.S ;  /* 0x00000000000073c6 */ /* 0x000e740000000000 */
[----:B-1----:R1:W4:Y:S01]  /*0d60*/  SYNCS.EXCH.64 URZ, [UR6+0xf0], UR10 ;  /* 0x0000f00a06ff75b2 */ /* 0x0023220008000100 */
[----:B------:R1:W2:Y:S01]  /*0d70*/  SYNCS.EXCH.64 URZ, [UR6+0x100], UR10 ;  /* 0x0001000a06ff75b2 */ /* 0x0002a20008000100 */
[----:B------:R1:W3:Y:S01]  /*0d80*/  SYNCS.EXCH.64 URZ, [UR6+0xf8], UR10 ;  /* 0x0000f80a06ff75b2 */ /* 0x0002e20008000100 */
[----:B------:R1:W1:Y:S01]  /*0d90*/  SYNCS.EXCH.64 URZ, [UR6+0x108], UR10 ;  /* 0x0001080a06ff75b2 */ /* 0x0002620008000100 */
[----:B------:R-:W-:Y:S01]  /*0da0*/  NOP ;  /* 0x0000000000007918 */ /* 0x000fe20000000000 */
.L_x_14:
[----:B------:R-:W4:Y:S01]  /*0db0*/  LDCU UR5, c[0x0][0x36c] ;  /* 0x00006d80ff0577ac */ /* 0x000f220008000800 */
[----:B------:R-:W-:Y:S01]  /*0dc0*/  ISETP.NE.OR P5, PT, R0, 0x2, !P5 ;  /* 0x000000020000780c */ /* 0x000fe20006fa5670 */
[----:B------:R-:W-:Y:S01]  /*0dd0*/  NOP ;  /* 0x0000000000007918 */ /* 0x000fe20000000000 */
[----:B------:R-:W-:Y:S01]  /*0de0*/  LOP3.LUT R2, R3, 0x1f, RZ, 0xc0, !PT ;  /* 0x0000001f03027812 */ /* 0x000fe200078ec0ff */
[----:B------:R-:W-:Y:S02]  /*0df0*/  UISETP.NE.AND UP4, UPT, UR8, URZ, UPT ;  /* 0x000000ff0800728c */ /* 0x000fe4000bf85270 */
[----:B----4-:R-:W-:-:S09]  /*0e00*/  UISETP.EQ.U32.AND UP2, UPT, UR5, 0x1, UPT ;  /* 0x000000010500788c */ /* 0x010fd2000bf42070 */
[----:B------:R-:W-:Y:S05]  /*0e10*/  BRA.U !UP2, `(.L_x_15) ;  /* 0x000000010a087547 */ /* 0x000fea000b800000 */
[----:B-123--:R-:W-:Y:S01]  /*0e20*/  UCGABAR_ARV ;  /* 0x00000000000079c7 */ /* 0x00efe20008000000 */
[----:B------:R-:W-:Y:S05]  /*0e30*/  BRA `(.L_x_16) ;  /* 0x0000000000047947 */ /* 0x000fea0003800000 */
.L_x_15:
[----:B-123--:R-:W-:Y:S01]  /*0e40*/  NOP ;  /* 0x0000000000007918 */ /* 0x00efe20000000000 */
.L_x_16:
[----:B------:R-:W1:Y:S01]  /*0e50*/  S2UR UR27, SR_CTAID.X ;  /* 0x00000000001b79c3 */ /* 0x000e620000002500 */
[----:B------:R-:W-:-:S05]  /*0e60*/  CS2R.32 R4, SR_CgaSize ;  /* 0x0000000000047805 */ /* 0x000fca0000008a00 */
[----:B------:R-:W-:-:S05]  /*0e70*/  IMAD R4, R4, -0xa0, RZ ;  /* 0xffffff6004047824 */ /* 0x000fca00078e02ff */
[----:B------:R-:W-:-:S14]  /*0e80*/  R2UR UR6, R4 ;  /* 0x00000000040672ca */ /* 0x000fdc00000e0000 */
[----:B------:R-:W2:Y:S01]  /*0e90*/  LDCU UR6, c[0x0][UR6+0x2b0] ;  /* 0x00005600060677ac */ /* 0x000ea20008000800 */
[----:B------:R-:W-:-:S05]  /*0ea0*/  CS2R.32 R4, SR_CgaSize ;  /* 0x0000000000047805 */ /* 0x000fca0000008a00 */
[----:B------:R-:W-:-:S05]  /*0eb0*/  IMAD R4, R4, -0xa0, RZ ;  /* 0xffffff6004047824 */ /* 0x000fca00078e02ff */
[----:B------:R-:W-:-:S14]  /*0ec0*/  R2UR UR5, R4 ;  /* 0x00000000040572ca */ /* 0x000fdc00000e0000 */
[----:B------:R-:W3:Y:S01]  /*0ed0*/  LDCU UR5, c[0x0][UR5+0x2b4] ;  /* 0x00005680050577ac */ /* 0x000ee20008000800 */
[----:B------:R-:W4:Y:S01]  /*0ee0*/  S2UR UR11, SR_CTAID.Y ;  /* 0x00000000000b79c3 */ /* 0x000f220000002600 */
[----:B------:R-:W-:Y:S02]  /*0ef0*/  ULOP3.LUT UR31, UR37, 0x3, URZ, 0xc0, !UPT ;  /* 0x00000003251f7892 */ /* 0x000fe4000f8ec0ff */
[----:B------:R-:W-:Y:S02]  /*0f00*/  ULOP3.LUT UR10, UR37, 0x4, URZ, 0xc0, !UPT ;  /* 0x00000004250a7892 */ /* 0x000fe4000f8ec0ff */
[----:B------:R-:W-:Y:S02]  /*0f10*/  UISETP.GT.U32.AND UP1, UPT, UR31, 0xffff, UPT ;  /* 0x0000ffff1f00788c */ /* 0x000fe4000bf24070 */
[----:B------:R-:W-:Y:S02]  /*0f20*/  UISETP.GT.U32.AND UP0, UPT, UR10, 0xffff, UPT ;  /* 0x0000ffff0a00788c */ /* 0x000fe4000bf04070 */
[----:B------:R-:W-:-:S02]  /*0f30*/  USHF.R.U32.HI UR9, URZ, 0x2, UR37 ;  /* 0x00000002ff097899 */ /* 0x000fc40008011625 */
[----:B------:R-:W-:Y:S02]  /*0f40*/  USHF.L.U32 UR30, UR37, 0xb, URZ ;  /* 0x0000000b251e7899 */ /* 0x000fe400080006ff */
[----:B------:R-:W-:Y:S02]  /*0f50*/  USHF.L.U32 UR23, UR37, 0xc, URZ ;  /* 0x0000000c25177899 */ /* 0x000fe400080006ff */
[----:B------:R-:W-:Y:S01]  /*0f60*/  USHF.L.U32 UR22, UR37, 0x6, URZ ;  /* 0x0000000625167899 */ /* 0x000fe200080006ff */
[----:B-1----:R-:W-:Y:S01]  /*0f70*/  I2FP.F32.U32 R4, UR27 ;  /* 0x0000001b00047c45 */ /* 0x002fe20008201000 */
[----:B------:R-:W-:Y:S01]  /*0f80*/  USHF.L.U32 UR26, UR37, 0x5, URZ ;  /* 0x00000005251a7899 */ /* 0x000fe200080006ff */
[----:B------:R-:W1:Y:S03]  /*0f90*/  LDCU UR24, c[0x0][0xf24] ;  /* 0x0001e480ff1877ac */ /* 0x000e660008000800 */
[----:B--2---:R-:W-:Y:S01]  /*0fa0*/  FMUL R4, R4, UR6 ;  /* 0x0000000604047c20 */ /* 0x004fe20008400000 */
[----:B------:R-:W-:-:S05]  /*0fb0*/  CS2R.32 R0, SR_CgaSize ;  /* 0x0000000000007805 */ /* 0x000fca0000008a00 */
[----:B------:R-:W-:-:S05]  /*0fc0*/  IMAD R0, R0, -0xa0, RZ ;  /* 0xffffff6000007824 */ /* 0x000fca00078e02ff */
[----:B------:R-:W-:-:S14]  /*0fd0*/  R2UR UR6, R0 ;  /* 0x00000000000672ca */ /* 0x000fdc00000e0000 */
[----:B------:R-:W2:Y:S01]  /*0fe0*/  LDCU UR6, c[0x0][UR6+0x2a0] ;  /* 0x00005400060677ac */ /* 0x000ea20008000800 */
[----:B----4-:R-:W-:Y:S01]  /*0ff0*/  I2FP.F32.U32 R0, UR11 ;  /* 0x0000000b00007c45 */ /* 0x010fe20008201000 */
[----:B------:R-:W4:Y:S01]  /*1000*/  F2I.U32.TRUNC.NTZ R4, R4 ;  /* 0x0000000400047305 */ /* 0x000f22000020f000 */
[----:B------:R-:W1:Y:S03]  /*1010*/  LDCU UR16, c[0x0][0xf30] ;  /* 0x0001e600ff1077ac */ /* 0x000e660008000800 */
[----:B---3--:R-:W-:Y:S01]  /*1020*/  FMUL R0, R0, UR5 ;  /* 0x0000000500007c20 */ /* 0x008fe20008400000 */
[----:B------:R-:W-:-:S06]  /*1030*/  RPCMOV.32 Rpc.LO, R2 ;  /* 0x0000000200007352 */ /* 0x000fcc0000000000 */
[----:B------:R-:W-:-:S05]  /*1040*/  CS2R.32 R2, SR_CgaSize ;  /* 0x0000000000027805 */ /* 0x000fca0000008a00 */
[----:B------:R-:W-:-:S05]  /*1050*/  IMAD R2, R2, -0xa0, RZ ;  /* 0xffffff6002027824 */ /* 0x000fca00078e02ff */
[----:B------:R-:W-:Y:S02]  /*1060*/  R2UR UR5, R2 ;  /* 0x00000000020572ca */ /* 0x000fe400000e0000 */
[----:B------:R-:W-:-:S12]  /*1070*/  RPCMOV.32 R2, Rpc.LO ;  /* 0x0000000000027353 */ /* 0x000fd80000000000 */
[----:B------:R-:W3:Y:S01]  /*1080*/  LDCU UR5, c[0x0][UR5+0x2a4] ;  /* 0x00005480050577ac */ /* 0x000ee20008000800 */
[----:B------:R-:W2:Y:S01]  /*1090*/  F2I.U32.TRUNC.NTZ R0, R0 ;  /* 0x0000000000007305 */ /* 0x000ea2000020f000 */
[----:B------:R-:W-:Y:S01]  /*10a0*/  USHF.L.U32 UR19, UR37, 0x7, URZ ;  /* 0x0000000725137899 */ /* 0x000fe200080006ff */
[----:B------:R-:W-:Y:S01]  /*10b0*/  UMOV UR17, 0x11 ;  /* 0x0000001100117882 */ /* 0x000fe20000000000 */
[----:B------:R-:W-:Y:S02]  /*10c0*/  USEL UR18, UR31, 0xffff, !UP1 ;  /* 0x0000ffff1f127887 */ /* 0x000fe4000c800000 */
[----:B------:R-:W-:Y:S01]  /*10d0*/  USEL UR10, UR10, 0xffff, !UP0 ;  /* 0x0000ffff0a0a7887 */ /* 0x000fe2000c000000 */
[----:B----4-:R-:W-:Y:S02]  /*10e0*/  R2UR UR39, R4 ;  /* 0x00000000042772ca */ /* 0x010fe400000e0000 */
[----:B--2---:R-:W-:Y:S02]  /*10f0*/  R2UR UR38, R0 ;  /* 0x00000000002672ca */ /* 0x004fe400000e0000 */
[----:B------:R-:W-:-:S09]  /*1100*/  PRMT R0, RZ, 0x7610, R0 ;  /* 0x00007610ff007816 */ /* 0x000fd20000000000 */
[----:B------:R-:W-:-:S04]  /*1110*/  UIADD3 UR39, UPT, UPT, -UR39, URZ, URZ ;  /* 0x000000ff27277290 */ /* 0x000fc8000fffe1ff */
[----:B------:R-:W-:Y:S02]  /*1120*/  UIMAD UR39, UR6, UR39, UR27 ;  /* 0x00000027062772a4 */ /* 0x000fe4000f8e021b */
[----:B------:R-:W-:-:S04]  /*1130*/  UIADD3 UR38, UPT, UPT, -UR38, URZ, URZ ;  /* 0x000000ff26267290 */ /* 0x000fc8000fffe1ff */
[----:B---3--:R-:W-:Y:S01]  /*1140*/  UIMAD UR38, UR5, UR38, UR11 ;  /* 0x00000026052672a4 */ /* 0x008fe2000f8e020b */
[----:B-1----:R-:W-:Y:S11]  /*1150*/  BRA.U UP4, `(.L_x_17) ;  /* 0x00000001046c7547 */ /* 0x002ff6000b800000 */
[----:B------:R-:W-:Y:S02]  /*1160*/  UISETP.NE.AND UP0, UPT, UR38, URZ, UPT ;  /* 0x000000ff2600728c */ /* 0x000fe4000bf05270 */
[----:B------:R-:W-:Y:S02]  /*1170*/  UISETP.NE.AND UP3, UPT, UR38, 0x1, UPT ;  /* 0x000000012600788c */ /* 0x000fe4000bf65270 */
[----:B------:R-:W-:Y:S02]  /*1180*/  UISETP.NE.AND UP1, UPT, UR39, URZ, UP0 ;  /* 0x000000ff2700728c */ /* 0x000fe40008725270 */
[----:B------:R-:W-:Y:S02]  /*1190*/  USEL UR15, URZ, 0x10, UP3 ;  /* 0x00000010ff0f7887 */ /* 0x000fe40009800000 */
[----:B------:R-:W-:Y:S02]  /*11a0*/  USEL UR20, URZ, 0x1, UP1 ;  /* 0x00000001ff147887 */ /* 0x000fe40008800000 */
[----:B------:R-:W-:-:S02]  /*11b0*/  UISETP.NE.AND UP1, UPT, UR39, URZ, UPT ;  /* 0x000000ff2700728c */ /* 0x000fc4000bf25270 */
[----:B------:R-:W-:Y:S02]  /*11c0*/  USEL UR14, URZ, 0x2, UP0 ;  /* 0x00000002ff0e7887 */ /* 0x000fe40008000000 */
[----:B------:R-:W-:Y:S02]  /*11d0*/  USEL UR15, UR15, 0x10, UP1 ;  /* 0x000000100f0f7887 */ /* 0x000fe40008800000 */
[----:B------:R-:W-:Y:S02]  /*11e0*/  UISETP.NE.AND UP1, UPT, UR39, 0x1, UPT ;  /* 0x000000012700788c */ /* 0x000fe4000bf25270 */
[----:B------:R-:W-:Y:S02]  /*11f0*/  USEL UR13, URZ, 0x20, UP3 ;  /* 0x00000020ff0d7887 */ /* 0x000fe40009800000 */
[----:B------:R-:W-:Y:S02]  /*1200*/  USEL UR14, UR14, 0x2, UP1 ;  /* 0x000000020e0e7887 */ /* 0x000fe40008800000 */
[----:B------:R-:W-:-:S02]  /*1210*/  USEL UR13, UR13, 0x20, UP1 ;  /* 0x000000200d0d7887 */ /* 0x000fc40008800000 */
[----:B------:R-:W-:Y:S02]  /*1220*/  UISETP.NE.AND UP1, UPT, UR39, 0x2, UPT ;  /* 0x000000022700788c */ /* 0x000fe4000bf25270 */
[----:B------:R-:W-:Y:S02]  /*1230*/  USEL UR12, URZ, 0x4, UP0 ;  /* 0x00000004ff0c7887 */ /* 0x000fe40008000000 */
[----:B------:R-:W-:Y:S02]  /*1240*/  USEL UR6, URZ, 0x8, UP0 ;  /* 0x00000008ff067887 */ /* 0x000fe40008000000 */
[----:B------:R-:W-:Y:S02]  /*1250*/  UISETP.NE.AND UP0, UPT, UR39, 0x3, UPT ;  /* 0x000000032700788c */ /* 0x000fe4000bf05270 */
[----:B------:R-:W-:Y:S02]  /*1260*/  USEL UR7, URZ, 0x40, UP3 ;  /* 0x00000040ff077887 */ /* 0x000fe40009800000 */
[----:B------:R-:W-:-:S02]  /*1270*/  USEL UR12, UR12, 0x4, UP1 ;  /* 0x000000040c0c7887 */ /* 0x000fc40008800000 */
[----:B------:R-:W-:Y:S02]  /*1280*/  UIADD3 UR14, UPT, UPT, UR14, UR15, UR20 ;  /* 0x0000000f0e0e7290 */ /* 0x000fe4000fffe014 */
[----:B------:R-:W-:Y:S02]  /*1290*/  USEL UR5, URZ, 0x80, UP3 ;  /* 0x00000080ff057887 */ /* 0x000fe40009800000 */
[----:B------:R-:W-:Y:S02]  /*12a0*/  USEL UR7, UR7, 0x40, UP1 ;  /* 0x0000004007077887 */ /* 0x000fe40008800000 */
[----:B------:R-:W-:Y:S02]  /*12b0*/  USEL UR6, UR6, 0x8, UP0 ;  /* 0x0000000806067887 */ /* 0x000fe40008000000 */
[----:B------:R-:W-:Y:S02]  /*12c0*/  UIADD3 UR12, UPT, UPT, UR12, UR13, UR14 ;  /* 0x0000000d0c0c7290 */ /* 0x000fe4000fffe00e */
[----:B------:R-:W-:-:S02]  /*12d0*/  USEL UR5, UR5, 0x80, UP0 ;  /* 0x0000008005057887 */ /* 0x000fc40008000000 */
[----:B------:R-:W-:-:S04]  /*12e0*/  UIADD3 UR6, UPT, UPT, UR6, UR7, UR12 ;  /* 0x0000000706067290 */ /* 0x000fc8000fffe00c */
[----:B------:R-:W-:-:S06]  /*12f0*/  UIADD3 UR5, UPT, UPT, UR6, UR5, URZ ;  /* 0x0000000506057290 */ /* 0x000fcc000fffe0ff */
[----:B------:R-:W-:-:S07]  /*1300*/  MOV R0, UR5 ;  /* 0x0000000500007c02 */ /* 0x000fce0008000f00 */
.L_x_17:
[----:B------:R-:W1:Y:S01]  /*1310*/  S2UR UR44, SR_CTAID.Z ;  /* 0x00000000002c79c3 */ /* 0x000e620000002700 */
[----:B------:R-:W-:Y:S01]  /*1320*/  UISETP.GE.AND UP0, UPT, UR24, 0x1, UPT ;  /* 0x000000011800788c */ /* 0x000fe2000bf06270 */
[----:B------:R-:W-:-:S08]  /*1330*/  UMOV UR5, 0xf ;  /* 0x0000000f00057882 */ /* 0x000fd00000000000 */
[----:B------:R-:W-:Y:S05]  /*1340*/  BRA.U !UP0, `(.L_x_18) ;  /* 0x0000000108b87547 */ /* 0x000fea000b800000 */
[----:B------:R-:W2:Y:S01]  /*1350*/  LDCU.128 UR12, c[0x0][0xf10] ;  /* 0x0001e200ff0c77ac */ /* 0x000ea20008000c00 */
[----:B------:R-:W3:Y:S01]  /*1360*/  LDCU UR28, c[0x0][0x370] ;  /* 0x00006e00ff1c77ac */ /* 0x000ee20008000800 */
[----:B------:R-:W4:Y:S01]  /*1370*/  LDCU UR25, c[0x0][0x374] ;  /* 0x00006e80ff1977ac */ /* 0x000f220008000800 */
[----:B------:R-:W1:Y:S01]  /*1380*/  LDCU UR21, c[0x0][0xf0c] ;  /* 0x0001e180ff1577ac */ /* 0x000e620008000800 */
[----:B------:R-:W3:Y:S01]  /*1390*/  LDCU UR20, c[0x0][0xf20] ;  /* 0x0001e400ff1477ac */ /* 0x000ee20008000800 */
[----:B------:R-:W3:Y:S01]  /*13a0*/  LDCU.64 UR6, c[0x0][0xf28] ;  /* 0x0001e500ff0677ac */ /* 0x000ee20008000a00 */
[----:B--2---:R-:W-:Y:S02]  /*13b0*/  UISETP.NE.AND UP1, UPT, UR14, 0x1, UPT ;  /* 0x000000010e00788c */ /* 0x004fe4000bf25270 */
[----:B----4-:R-:W-:Y:S02]  /*13c0*/  UIMAD.WIDE.U32 UR34, UR25, UR15, URZ ;  /* 0x0000000f192272a5 */ /* 0x010fe4000f8e00ff */
[----:B------:R-:W-:-:S02]  /*13d0*/  UISETP.NE.AND UP0, UPT, UR24, 0x1, UPT ;  /* 0x000000011800788c */ /* 0x000fc4000bf05270 */
[----:B-1----:R-:W-:Y:S02]  /*13e0*/  UISETP.NE.AND UP3, UPT, UR21, 0x1, UPT ;  /* 0x000000011500788c */ /* 0x002fe4000bf65270 */
[----:B------:R-:W-:Y:S02]  /*13f0*/  UIMAD.WIDE.U32 UR40, UR11, UR15, URZ ;  /* 0x0000000f0b2872a5 */ /* 0x000fe4000f8e00ff */
[----:B---3--:R-:W-:Y:S01]  /*1400*/  UIMAD.WIDE.U32 UR32, UR28, UR12, URZ ;  /* 0x0000000c1c2072a5 */ /* 0x008fe2000f8e00ff */
[----:B------:R-:W-:Y:S01]  /*1410*/  UMOV UR15, UR35 ;  /* 0x00000023000f7c82 */ /* 0x000fe20008000000 */
[----:B------:R-:W-:Y:S02]  /*1420*/  UIMAD.WIDE.U32 UR34, UR27, UR12, URZ ;  /* 0x0000000c1b2272a5 */ /* 0x000fe4000f8e00ff */
[----:B------:R-:W-:-:S03]  /*1430*/  @UP1 USHF.R.U32.HI UR25, URZ, UR20, UR15 ;  /* 0x00000014ff191299 */ /* 0x000fc6000801160f */
[----:B------:R-:W-:Y:S02]  /*1440*/  @UP3 USHF.R.U32.HI UR28, URZ, UR13, UR33 ;  /* 0x0000000dff1c3299 */ /* 0x000fe40008011621 */
[----:B------:R-:W-:Y:S02]  /*1450*/  UIMAD.WIDE.U32 UR32, UR25, UR6, URZ ;  /* 0x00000006192072a5 */ /* 0x000fe4000f8e00ff */
[----:B------:R-:W-:Y:S02]  /*1460*/  USHF.R.U32.HI UR41, URZ, UR20, UR41 ;  /* 0x00000014ff297299 */ /* 0x000fe40008011629 */
[----:B------:R-:W-:Y:S02]  /*1470*/  UIMAD.WIDE.U32 UR42, UR28, UR6, URZ ;  /* 0x000000061c2a72a5 */ /* 0x000fe4000f8e00ff */
[----:B------:R-:W-:Y:S02]  /*1480*/  @UP0 USHF.R.U32.HI UR25, URZ, UR7, UR33 ;  /* 0x00000007ff190299 */ /* 0x000fe40008011621 */
[----:B------:R-:W-:-:S02]  /*1490*/  USHF.R.U32.HI UR35, URZ, UR13, UR35 ;  /* 0x0000000dff237299 */ /* 0x000fc40008011623 */
[----:B------:R-:W-:Y:S02]  /*14a0*/  USEL UR41, UR11, UR41, !UP1 ;  /* 0x000000290b297287 */ /* 0x000fe4000c800000 */
[----:B------:R-:W-:Y:S02]  /*14b0*/  @UP0 USHF.R.U32.HI UR28, URZ, UR7, UR43 ;  /* 0x00000007ff1c0299 */ /* 0x000fe4000801162b */
[----:B------:R-:W-:Y:S02]  /*14c0*/  UIMAD UR25, UR25, UR24, URZ ;  /* 0x00000018191972a4 */ /* 0x000fe4000f8e02ff */
[----:B------:R-:W-:Y:S02]  /*14d0*/  USEL UR35, UR27, UR35, !UP3 ;  /* 0x000000231b237287 */ /* 0x000fe4000d800000 */
[----:B------:R-:W-:Y:S02]  /*14e0*/  UIMAD UR12, UR28, UR24, URZ ;  /* 0x000000181c0c72a4 */ /* 0x000fe4000f8e02ff */
[----:B------:R-:W-:-:S02]  /*14f0*/  UISETP.GE.AND UP1, UPT, UR41, UR25, UPT ;  /* 0x000000192900728c */ /* 0x000fc4000bf26270 */
[----:B------:R-:W-:Y:S02]  /*1500*/  UIMAD.WIDE.U32 UR32, UR41, UR6, URZ ;  /* 0x00000006292072a5 */ /* 0x000fe4000f8e00ff */
[----:B------:R-:W-:Y:S02]  /*1510*/  UISETP.GE.OR UP1, UPT, UR35, UR12, UP1 ;  /* 0x0000000c2300728c */ /* 0x000fe40008f26670 */
[----:B------:R-:W-:Y:S02]  /*1520*/  UIMAD.WIDE.U32 UR42, UR35, UR6, URZ ;  /* 0x00000006232a72a5 */ /* 0x000fe4000f8e00ff */
[----:B------:R-:W-:Y:S02]  /*1530*/  USHF.R.U32.HI UR6, URZ, UR7, UR33 ;  /* 0x00000007ff067299 */ /* 0x000fe40008011621 */
[----:B------:R-:W-:Y:S02]  /*1540*/  UIADD3 UR12, UPT, UPT, -UR41, URZ, URZ ;  /* 0x000000ff290c7290 */ /* 0x000fe4000fffe1ff */
[----:B------:R-:W-:-:S02]  /*1550*/  USEL UR6, UR41, UR6, !UP0 ;  /* 0x0000000629067287 */ /* 0x000fc4000c000000 */
[----:B------:R-:W-:Y:S02]  /*1560*/  UIMAD UR11, UR14, UR12, UR11 ;  /* 0x0000000c0e0b72a4 */ /* 0x000fe4000f8e020b */
[----:B------:R-:W-:Y:S02]  /*1570*/  @!UP1 USHF.R.U32.HI UR13, URZ, UR7, UR43 ;  /* 0x00000007ff0d9299 */ /* 0x000fe4000801162b */
[----:B------:R-:W-:Y:S02]  /*1580*/  UIADD3 UR7, UPT, UPT, -UR6, URZ, URZ ;  /* 0x000000ff06077290 */ /* 0x000fe4000fffe1ff */
[----:B------:R-:W-:Y:S02]  /*1590*/  @!UP1 USEL UR13, UR35, UR13, !UP0 ;  /* 0x0000000d230d9287 */ /* 0x000fe4000c000000 */
[----:B------:R-:W-:Y:S02]  /*15a0*/  UIMAD UR7, UR24, UR7, UR41 ;  /* 0x00000007180772a4 */ /* 0x000fe4000f8e0229 */
[----:B------:R-:W-:-:S02]  /*15b0*/  UIADD3 UR12, UPT, UPT, -UR35, URZ, URZ ;  /* 0x000000ff230c7290 */ /* 0x000fc4000fffe1ff */
[----:B------:R-:W-:Y:S02]  /*15c0*/  @!UP1 UIMAD UR7, UR7, UR28, UR13 ;  /* 0x0000001c070792a4 */ /* 0x000fe4000f8e020d */
[----:B------:R-:W-:Y:S02]  /*15d0*/  @!UP1 UIADD3 UR6, UPT, UPT, UR6, -UR13, URZ ;  /* 0x8000000d06069290 */ /* 0x000fe4000fffe0ff */
[----:B------:R-:W-:Y:S02]  /*15e0*/  UIMAD UR12, UR21, UR12, UR27 ;  /* 0x0000000c150c72a4 */ /* 0x000fe4000f8e021b */
[----:B------:R-:W-:-:S03]  /*15f0*/  @!UP1 UIMAD UR41, UR6, UR24, UR35 ;  /* 0x00000018062992a4 */ /* 0x000fc6000f8e0223 */
[----:B------:R-:W-:Y:S01]  /*1600*/  @!UP1 UMOV UR35, UR7 ;  /* 0x0000000700239c82 */ /* 0x000fe20008000000 */
[----:B------:R-:W-:Y:S02]  /*1610*/  UIMAD UR11, UR41, UR14, UR11 ;  /* 0x0000000e290b72a4 */ /* 0x000fe4000f8e020b */
[----:B------:R-:W-:-:S12]  /*1620*/  UIMAD UR27, UR35, UR21, UR12 ;  /* 0x00000015231b72a4 */ /* 0x000fd8000f8e020c */
.L_x_18:
[----:B------:R-:W2:Y:S01]  /*1630*/  LDC R43, c[0x0][0xf24] ;  /* 0x0003c900ff2b7b82 */ /* 0x000ea20000000800 */
[----:B------:R-:W-:Y:S02]  /*1640*/  UISETP.NE.AND UP0, UPT, UR16, 0x1, UPT ;  /* 0x000000011000788c */ /* 0x000fe4000bf05270 */
[----:B------:R-:W-:Y:S02]  /*1650*/  ULOP3.LUT UR7, UR19, 0x180, URZ, 0xc0, !UPT ;  /* 0x0000018013077892 */ /* 0x000fe4000f8ec0ff */
[----:B------:R-:W-:Y:S02]  /*1660*/  ULOP3.LUT UR6, UR18, 0xffff, URZ, 0xc0, !UPT ;  /* 0x0000ffff12067892 */ /* 0x000fe4000f8ec0ff */
[----:B------:R-:W-:Y:S02]  /*1670*/  ULOP3.LUT UR12, UR10, 0xffff, URZ, 0xc0, !UPT ;  /* 0x0000ffff0a0c7892 */ /* 0x000fe4000f8ec0ff */
[----:B------:R-:W-:Y:S02]  /*1680*/  UISETP.NE.AND UP3, UPT, UR8, 0x2, UPT ;  /* 0x000000020800788c */ /* 0x000fe4000bf65270 */
[----:B------:R-:W-:-:S02]  /*1690*/  ULOP3.LUT UR30, UR30, 0x2000, URZ, 0xc0, !UPT ;  /* 0x000020001e1e7892 */ /* 0x000fc4000f8ec0ff */
[----:B------:R-:W-:Y:S02]  /*16a0*/  ULOP3.LUT UR23, UR23, 0x3000, URZ, 0xc0, !UPT ;  /* 0x0000300017177892 */ /* 0x000fe4000f8ec0ff */
[----:B------:R-:W-:Y:S02]  /*16b0*/  ULOP3.LUT UR22, UR22, 0x100, URZ, 0xc0, !UPT ;  /* 0x0000010016167892 */ /* 0x000fe4000f8ec0ff */
[----:B------:R-:W-:Y:S02]  /*16c0*/  ULOP3.LUT UR26, UR26, 0x80, URZ, 0xc0, !UPT ;  /* 0x000000801a1a7892 */ /* 0x000fe4000f8ec0ff */
[----:B------:R-:W-:Y:S02]  /*16d0*/  USHF.R.U32.HI UR10, URZ, 0x1, UR7 ;  /* 0x00000001ff0a7899 */ /* 0x000fe40008011607 */
[----:B------:R-:W-:Y:S02]  /*16e0*/  USHF.L.U32 UR6, UR17, UR6, URZ ;  /* 0x0000000611067299 */ /* 0x000fe400080006ff */
[----:B------:R-:W-:Y:S01]  /*16f0*/  USHF.L.U32 UR5, UR5, UR12, URZ ;  /* 0x0000000c05057299 */ /* 0x000fe200080006ff */
[----:B------:R-:W-:Y:S11]  /*1700*/  BRA.U UP0, `(.L_x_19) ;  /* 0x0000000100407547 */ /* 0x000ff6000b800000 */
[----:B------:R-:W3:Y:S01]  /*1710*/  LDCU.128 UR12, c[0x0][0xf10] ;  /* 0x0001e200ff0c77ac */ /* 0x000ee20008000c00 */
[----:B------:R-:W4:Y:S01]  /*1720*/  LDCU UR17, c[0x0][0xf0c] ;  /* 0x0001e180ff1177ac */ /* 0x000f220008000800 */
[----:B------:R-:W1:Y:S01]  /*1730*/  LDCU UR16, c[0x0][0xf20] ;  /* 0x0001e400ff1077ac */ /* 0x000e620008000800 */
[----:B---3--:R-:W-:Y:S02]  /*1740*/  UIMAD.WIDE.U32 UR20, UR27, UR12, URZ ;  /* 0x0000000c1b1472a5 */ /* 0x008fe4000f8e00ff */
[----:B------:R-:W-:Y:S02]  /*1750*/  UIMAD.WIDE.U32 UR18, UR11, UR15, URZ ;  /* 0x0000000f0b1272a5 */ /* 0x000fe4000f8e00ff */
[----:B----4-:R-:W-:Y:S02]  /*1760*/  UISETP.NE.AND UP1, UPT, UR17, 0x1, UPT ;  /* 0x000000011100788c */ /* 0x010fe4000bf25270 */
[----:B------:R-:W-:Y:S01]  /*1770*/  UISETP.NE.AND UP0, UPT, UR14, 0x1, UPT ;  /* 0x000000010e00788c */ /* 0x000fe2000bf05270 */
[----:B------:R-:W-:Y:S01]  /*1780*/  UMOV UR15, UR21 ;  /* 0x00000015000f7c82 */ /* 0x000fe20008000000 */
[----:B-1----:R-:W-:-:S02]  /*1790*/  USHF.R.U32.HI UR16, URZ, UR16, UR19 ;  /* 0x00000010ff107299 */ /* 0x002fc40008011613 */
[----:B------:R-:W-:Y:S02]  /*17a0*/  USHF.R.U32.HI UR13, URZ, UR13, UR15 ;  /* 0x0000000dff0d7299 */ /* 0x000fe4000801160f */
[----:B------:R-:W-:Y:S02]  /*17b0*/  USEL UR16, UR11, UR16, !UP0 ;  /* 0x000000100b107287 */ /* 0x000fe4000c000000 */
[----:B------:R-:W-:-:S04]  /*17c0*/  USEL UR13, UR27, UR13, !UP1 ;  /* 0x0000000d1b0d7287 */ /* 0x000fc8000c800000 */
[----:B------:R-:W-:Y:S02]  /*17d0*/  UIADD3 UR12, UPT, UPT, UR13, -UR16, URZ ;  /* 0x800000100d0c7290 */ /* 0x000fe4000fffe0ff */
[----:B------:R-:W-:Y:S02]  /*17e0*/  UIADD3 UR13, UPT, UPT, -UR13, UR16, URZ ;  /* 0x000000100d0d7290 */ /* 0x000fe4000fffe1ff */
[----:B------:R-:W-:Y:S02]  /*17f0*/  UIMAD UR11, UR12, UR14, UR11 ;  /* 0x0000000e0c0b72a4 */ /* 0x000fe4000f8e020b */
[----:B------:R-:W-:-:S12]  /*1800*/  UIMAD UR27, UR13, UR17, UR27 ;  /* 0x000000110d1b72a4 */ /* 0x000fd8000f8e021b */
.L_x_19:
[----:B------:R-:W-:Y:S05]  /*1810*/  BRA.U !UP2, `(.L_x_20) ;  /* 0x000000010a0c7547 */ /* 0x000fea000b800000 */
[----:B------:R-:W-:Y:S01]  /*1820*/  UCGABAR_WAIT ;  /* 0x0000000000007dc7 */ /* 0x000fe20008000000 */
[----:B------:R-:W-:Y:S01]  /*1830*/  CCTL.IVALL ;  /* 0x00000000ff00798f */ /* 0x000fe20002000000 */
[----:B------:R-:W-:Y:S05]  /*1840*/  BRA `(.L_x_21) ;  /* 0x0000000000047947 */ /* 0x000fea0003800000 */
.L_x_20:
[----:B------:R-:W-:Y:S06]  /*1850*/  BAR.SYNC.DEFER_BLOCKING 0x0 ;  /* 0x0000000000007b1d */ /* 0x000fec0000010000 */
.L_x_21:
[----:B------:R-:W-:Y:S05]  /*1860*/  BRA.U UP3, `(.L_x_22) ;  /* 0x0000001503987547 */ /* 0x000fea000b800000 */
[----:B------:R-:W3:Y:S01]  /*1870*/  LDCU UR15, c[0x0][0x38c] ;  /* 0x00007180ff0f77ac */ /* 0x000ee20008000800 */
[----:B------:R-:W4:Y:S01]  /*1880*/  LDC R8, c[0x0][0x370] ;  /* 0x0000dc00ff087b82 */ /* 0x000f220000000800 */
[----:B------:R-:W-:Y:S01]  /*1890*/  PLOP3.LUT P1, PT, PT, PT, UP5, 0x80, 0x8 ;  /* 0x000000000008781c */ /* 0x000fe20003f2f058 */
[----:B------:R-:W-:Y:S01]  /*18a0*/  IMAD.MOV.U32 R15, RZ, RZ, 0x1 ;  /* 0x00000001ff0f7424 */ /* 0x000fe200078e00ff */
[----:B------:R-:W-:Y:S01]  /*18b0*/  USHF.L.U32 UR9, UR9, 0x6, URZ ;  /* 0x0000000609097899 */ /* 0x000fe200080006ff */
[----:B------:R-:W-:Y:S01]  /*18c0*/  ISETP.EQ.OR P4, PT, R2, RZ, P5 ;  /* 0x000000ff0200720c */ /* 0x000fe20002f82670 */
[----:B------:R-:W-:Y:S01]  /*18d0*/  UISETP.NE.AND UP1, UPT, UR8, URZ, UPT ;  /* 0x000000ff0800728c */ /* 0x000fe2000bf25270 */
[----:B------:R-:W-:Y:S01]  /*18e0*/  PLOP3.LUT P1, PT, P1, PT, PT, 0x8, 0x80 ;  /* 0x000000000080781c */ /* 0x000fe20000f2e170 */
[----:B------:R-:W-:Y:S01]  /*18f0*/  IMAD.MOV.U32 R14, RZ, RZ, RZ ;  /* 0x000000ffff0e7224 */ /* 0x000fe200078e00ff */
[----:B------:R-:W1:Y:S01]  /*1900*/  LDC R0, c[0x0][0x374] ;  /* 0x0000dd00ff007b82 */ /* 0x000e620000000800 */
[----:B------:R-:W-:Y:S01]  /*1910*/  CS2R R12, SRZ ;  /* 0x00000000000c7805 */ /* 0x000fe2000001ff00 */
[----:B------:R-:W-:Y:S01]  /*1920*/  IMAD.MOV.U32 R11, RZ, RZ, 0x1 ;  /* 0x00000001ff0b7424 */ /* 0x000fe200078e00ff */
[----:B------:R-:W1:Y:S01]  /*1930*/  LDCU.64 UR48, c[0x0][0x348] ;  /* 0x00006900ff3077ac */ /* 0x000e620008000a00 */
[----:B------:R-:W-:-:S02]  /*1940*/  ULOP3.LUT UR14, UR9, 0x40, URZ, 0xe2, !UPT ;  /* 0x00000040090e7892 */ /* 0x000fc4000f8ee2ff */
[----:B---3--:R-:W-:Y:S02]  /*1950*/  UIADD3 UR12, UPT, UPT, UR15, 0x7f, URZ ;  /* 0x0000007f0f0c7890 */ /* 0x008fe4000fffe0ff */
[----:B------:R-:W-:Y:S02]  /*1960*/  USEL UR50, UR4, 0x2, UP1 ;  /* 0x0000000204327887 */ /* 0x000fe40008800000 */
[----:B------:R-:W-:Y:S01]  /*1970*/  USHF.R.S32.HI UR46, URZ, 0x1f, UR12 ;  /* 0x0000001fff2e7899 */ /* 0x000fe2000801140c */
[----:B------:R-:W-:-:S03]  /*1980*/  UMOV UR51, URZ ;  /* 0x000000ff00337c82 */ /* 0x000fc60008000000 */
[----:B------:R-:W-:Y:S02]  /*1990*/  ULEA.HI UR46, UR46, UR12, URZ, 0x7 ;  /* 0x0000000c2e2e7291 */ /* 0x000fe4000f8f38ff */
[----:B------:R-:W-:Y:S02]  /*19a0*/  UIADD3 UR12, UPT, UPT, UR15, -0x1, URZ ;  /* 0xffffffff0f0c7890 */ /* 0x000fe4000fffe0ff */
[----:B------:R-:W-:Y:S02]  /*19b0*/  USHF.R.S32.HI UR46, URZ, 0x7, UR46 ;  /* 0x00000007ff2e7899 */ /* 0x000fe4000801142e */
[----:B------:R-:W-:Y:S02]  /*19c0*/  UISETP.GE.U32.AND UP2, UPT, UR12, -0xff, UPT ;  /* 0xffffff010c00788c */ /* 0x000fe4000bf46070 */
[----:B------:R-:W-:Y:S02]  /*19d0*/  UISETP.LT.U32.AND UP0, UPT, UR46, 0x6, UPT ;  /* 0x000000062e00788c */ /* 0x000fe4000bf01070 */
[----:B------:R-:W-:-:S02]  /*19e0*/  UIADD3 UR15, UPT, UPT, UR15, 0xfe, URZ ;  /* 0x000000fe0f0f7890 */ /* 0x000fc4000fffe0ff */
[----:B------:R-:W-:-:S04]  /*19f0*/  USEL UR45, UR46, 0x6, UP0 ;  /* 0x000000062e2d7887 */ /* 0x000fc80008000000 */
[----:B------:R-:W-:Y:S02]  /*1a00*/  UIADD3 UR47, UPT, UPT, UR45, -0x1, URZ ;  /* 0xffffffff2d2f7890 */ /* 0x000fe4000fffe0ff */
[----:B------:R-:W-:Y:S02]  /*1a10*/  @UP2 UIADD3 UR47, UPT, UPT, UR45, URZ, URZ ;  /* 0x000000ff2d2f2290 */ /* 0x000fe4000fffe0ff */
[----:B------:R-:W-:Y:S02]  /*1a20*/  UIADD3 UR52, UPT, UPT, UR46, -UR45, URZ ;  /* 0x8000002d2e347290 */ /* 0x000fe4000fffe0ff */
[----:B------:R-:W-:-:S12]  /*1a30*/  UIADD3 UR47, UPT, UPT, UR47, 0x1, URZ ;  /* 0x000000012f2f7890 */ /* 0x000fd8000fffe0ff */
.L_x_46:
[----:B------:R-:W-:Y:S01]  /*1a40*/  UISETP.NE.AND UP0, UPT, UR37, URZ, UPT ;  /* 0x000000ff2500728c */ /* 0x000fe2000bf05270 */
[----:B------:R-:W3:Y:S08]  /*1a50*/  S2UR UR37, SR_CgaCtaId ;  /* 0x00000000002579c3 */ /* 0x000ef00000008800 */
[----:B------:R-:W-:Y:S05]  /*1a60*/  BRA.U UP0, `(.L_x_23) ;  /* 0x0000000100347547 */ /* 0x000fea000b800000 */
[----:B------:R-:W1:Y:S01]  /*1a70*/  S2R R2, SR_CgaCtaId ;  /* 0x0000000000027919 */ /* 0x000e620000008800 */
[----:B------:R-:W-:-:S04]  /*1a80*/  MOV R3, 0x400 ;  /* 0x0000040000037802 */ /* 0x000fc80000000f00 */
[----:B-1----:R-:W-:Y:S02]  /*1a90*/  LEA R2, R2, R3, 0x18 ;  /* 0x0000000302027211 */ /* 0x002fe400078ec0ff */
[----:B------:R-:W-:-:S03]  /*1aa0*/  SHF.L.U32 R3, R11, 0x1f, RZ ;  /* 0x0000001f0b037819 */ /* 0x000fc600000006ff */
[----:B------:R-:W-:-:S04]  /*1ab0*/  IMAD R2, R12, 0x8, R2 ;  /* 0x000000080c027824 */ /* 0x000fc800078e0202 */
[----:B------:R-:W1:Y:S02]  /*1ac0*/  SYNCS.PHASECHK.TRANS64.TRYWAIT P0, [R2+URZ+0x100], R3 ;  /* 0x00010003020075a7 */ /* 0x000e6400080011ff */
[----:B-1----:R-:W-:Y:S05]  /*1ad0*/  @!P0 BRA `(.L_x_24) ;  /* 0x000000c800a08947 */ /* 0x002fea0003800000 */
.L_x_194:
[----:B------:R-:W-:Y:S01]  /*1ae0*/  VIADD R12, R12, 0x1 ;  /* 0x000000010c0c7836 */ /* 0x000fe20000000000 */
[----:B------:R1:W-:Y:S04]  /*1af0*/  SYNCS.ARRIVE.TRANS64.A1T0 RZ, [R2+URZ+0xf0], RZ ;  /* 0x0000f0ff02ff79a7 */ /* 0x0003e800081000ff */
[----:B------:R-:W-:-:S04]  /*1b00*/  ISETP.NE.AND P0, PT, R12, 0x2, PT ;  /* 0x000000020c00780c */ /* 0x000fc80003f05270 */
[----:B------:R-:W-:Y:S02]  /*1b10*/  SEL R12, R12, RZ, P0 ;  /* 0x000000ff0c0c7207 */ /* 0x000fe40000000000 */
[----:B-1----:R-:W-:-:S04]  /*1b20*/  SEL R2, RZ, 0x1, P0 ;  /* 0x00000001ff027807 */ /* 0x002fc80000000000 */
[----:B------:R-:W-:-:S07]  /*1b30*/  LOP3.LUT R11, R11, R2, RZ, 0x3c, !PT ;  /* 0x000000020b0b7212 */ /* 0x000fce00078e3cff */
.L_x_23:
[----:B------:R-:W-:Y:S01]  /*1b40*/  UMOV UR4, 0x400 ;  /* 0x0000040000047882 */ /* 0x000fe20000000000 */
[----:B------:R-:W-:Y:S01]  /*1b50*/  SHF.L.U32 R2, R15, 0x1f, RZ ;  /* 0x0000001f0f027819 */ /* 0x000fe200000006ff */
[----:B---3--:R-:W-:Y:S02]  /*1b60*/  ULEA UR4, UR37, UR4, 0x18 ;  /* 0x0000000425047291 */ /* 0x008fe4000f8ec0ff */
[----:B------:R-:W-:Y:S02]  /*1b70*/  UISETP.GE.U32.AND UP0, UPT, UR15, 0xff, UPT ;  /* 0x000000ff0f00788c */ /* 0x000fe4000bf06070 */
[----:B------:R-:W-:Y:S02]  /*1b80*/  ULEA UR8, UR51, UR4, 0x3 ;  /* 0x0000000433087291 */ /* 0x000fe4000f8e18ff */
[----:B------:R-:W-:Y:S02]  /*1b90*/  ULEA UR35, UR11, UR31, 0x2 ;  /* 0x0000001f0b237291 */ /* 0x000fe4000f8e10ff */
[----:B------:R-:W-:-:S02]  /*1ba0*/  ULEA UR43, UR27, UR14, 0x7 ;  /* 0x0000000e1b2b7291 */ /* 0x000fc4000f8e38ff */
[----:B------:R-:W-:Y:S01]  /*1bb0*/  USHF.L.U32 UR35, UR35, 0x5, URZ ;  /* 0x0000000523237899 */ /* 0x000fe200080006ff */
[----:B------:R-:W-:Y:S02]  /*1bc0*/  UMOV UR20, URZ ;  /* 0x000000ff00147c82 */ /* 0x000fe40008000000 */
[----:B------:R3:W1:Y:S01]  /*1bd0*/  SYNCS.PHASECHK.TRANS64.TRYWAIT P2, [UR8+0x30], R2 ;  /* 0x00003002ff0075a7 */ /* 0x0006620008041108 */
[----:B------:R-:W-:Y:S08]  /*1be0*/  BRA.U !UP0, `(.L_x_25) ;  /* 0x0000000508187547 */ /* 0x000ff0000b800000 */
[----:B------:R-:W-:Y:S01]  /*1bf0*/  UMOV UR16, UR51 ;  /* 0x0000003300107c82 */ /* 0x000fe20008000000 */
[----:B------:R-:W-:-:S05]  /*1c00*/  UMOV UR28, URZ ;  /* 0x000000ff001c7c82 */ /* 0x000fca0008000000 */
.L_x_33:
[----:B------:R-:W-:Y:S01]  /*1c10*/  ULEA UR41, UR16, UR4, 0x3 ;  /* 0x0000000410297291 */ /* 0x000fe2000f8e18ff */
[----:B------:R-:W-:Y:S01]  /*1c20*/  @!P5 MOV R3, 0x8400 ;  /* 0x000084000003d802 */ /* 0x000fe20000000f00 */
[----:B-1-3--:R-:W-:Y:S10]  /*1c30*/  @P2 BRA `(.L_x_26) ;  /* 0x00000000000c2947 */ /* 0x00aff40003800000 */
[----:B------:R-:W-:-:S04]  /*1c40*/  SHF.L.U32 R4, R15, 0x1f, RZ ;  /* 0x0000001f0f047819 */ /* 0x000fc800000006ff */
[----:B------:R-:W1:Y:S02]  /*1c50*/  SYNCS.PHASECHK.TRANS64.TRYWAIT P0, [UR41+0x30], R4 ;  /* 0x00003004ff0075a7 */ /* 0x000e640008001129 */
[----:B-1----:R-:W-:Y:S05]  /*1c60*/  @!P0 BRA `(.L_x_27) ;  /* 0x000000c800508947 */ /* 0x002fea0003800000 */
.L_x_26:
[----:B------:R1:W-:Y:S01]  /*1c70*/  @!P5 SYNCS.ARRIVE.TRANS64 RZ, [UR41], R3 ;  /* 0x00000003ffffd9a7 */ /* 0x0003e20008000029 */
[----:B------:R-:W-:-:S04]  /*1c80*/  ULOP3.LUT UR8, UR50, 0x2, URZ, 0xfc, !UPT ;  /* 0x0000000232087892 */ /* 0x000fc8000f8efcff */
[----:B------:R-:W-:-:S09]  /*1c90*/  UISETP.NE.AND UP0, UPT, UR8, 0x2, UPT ;  /* 0x000000020800788c */ /* 0x000fd2000bf05270 */
[----:B------:R-:W-:Y:S05]  /*1ca0*/  BRA.U UP0, `(.L_x_28) ;  /* 0x0000000100047547 */ /* 0x000fea000b800000 */
[----:B------:R-:W-:Y:S05]  /*1cb0*/  BPT.TRAP 0x1 ;  /* 0x000000040000795c */ /* 0x000fea0000300000 */
.L_x_28:
[----:B------:R-:W-:Y:S04]  /*1cc0*/  BSSY.RECONVERGENT B0, `(.L_x_29) ;  /* 0x0000003000007945 */ /* 0x000fe80003800200 */
[----:B------:R-:W-:Y:S05]  /*1cd0*/  @P4 BRA `(.L_x_30) ;  /* 0x0000000000044947 */ /* 0x000fea0003800000 */
[----:B------:R-:W-:Y:S05]  /*1ce0*/  BPT.TRAP 0x1 ;  /* 0x000000040000795c */ /* 0x000fea0000300000 */
.L_x_30:
[----:B------:R-:W-:Y:S05]  /*1cf0*/  BSYNC.RECONVERGENT B0 ;  /* 0x0000000000007941 */ /* 0x000fea0003800200 */
.L_x_29:
[----:B------:R-:W-:Y:S01]  /*1d00*/  UIADD3 UR51, UPT, UPT, UR16, 0x1, URZ ;  /* 0x0000000110337890 */ /* 0x000fe2000fffe0ff */
[----:B------:R-:W-:Y:S01]  /*1d10*/  BSSY.RECONVERGENT B0, `(.L_x_31) ;  /* 0x000002e000007945 */ /* 0x000fe20003800200 */
[----:B------:R-:W-:Y:S02]  /*1d20*/  ELECT P0, URZ, PT ;  /* 0x0000000000ff782f */ /* 0x000fe40003800000 */
[----:B------:R-:W-:-:S04]  /*1d30*/  UISETP.NE.AND UP0, UPT, UR51, 0x6, UPT ;  /* 0x000000063300788c */ /* 0x000fc8000bf05270 */
[----:B------:R-:W-:Y:S02]  /*1d40*/  USEL UR9, URZ, 0x1, UP0 ;  /* 0x00000001ff097887 */ /* 0x000fe40008000000 */
[----:B------:R-:W-:-:S04]  /*1d50*/  USEL UR51, UR51, URZ, UP0 ;  /* 0x000000ff33337287 */ /* 0x000fc80008000000 */
[----:B------:R-:W-:Y:S01]  /*1d60*/  ULEA UR8, UR51, UR4, 0x3 ;  /* 0x0000000433087291 */ /* 0x000fe2000f8e18ff */
[----:B------:R-:W-:-:S04]  /*1d70*/  LOP3.LUT R15, R15, UR9, RZ, 0x3c, !PT ;  /* 0x000000090f0f7c12 */ /* 0x000fc8000f8e3cff */
[----:B-1-3--:R-:W-:-:S04]  /*1d80*/  SHF.L.U32 R2, R15, 0x1f, RZ ;  /* 0x0000001f0f027819 */ /* 0x00afc800000006ff */
[----:B------:R1:W3:Y:S01]  /*1d90*/  SYNCS.PHASECHK.TRANS64.TRYWAIT P2, [UR8+0x30], R2 ;  /* 0x00003002ff0075a7 */ /* 0x0002e20008041108 */
[----:B------:R-:W-:Y:S05]  /*1da0*/  @!P0 BRA `(.L_x_32) ;  /* 0x0000000000908947 */ /* 0x000fea0003800000 */
[----:B------:R-:W-:Y:S02]  /*1db0*/  USHF.L.U32 UR32, UR16, 0xe, URZ ;  /* 0x0000000e10207899 */ /* 0x000fe400080006ff */
[----:B------:R-:W-:Y:S02]  /*1dc0*/  USHF.L.U32 UR8, UR16, 0x9, URZ ;  /* 0x0000000910087899 */ /* 0x000fe400080006ff */
[----:B------:R-:W-:Y:S02]  /*1dd0*/  UIADD3 UR60, UP3, UPT, UR48, 0x80, URZ ;  /* 0x00000080303c7890 */ /* 0x000fe4000ff7e0ff */
[----:B------:R-:W-:Y:S02]  /*1de0*/  ULOP3.LUT UR40, UR30, UR32, URZ, 0xfc, !UPT ;  /* 0x000000201e287292 */ /* 0x000fe4000f8efcff */
[----:B------:R-:W-:Y:S02]  /*1df0*/  UIADD3 UR58, UP2, UPT, UR48, 0x180, URZ ;  /* 0x00000180303a7890 */ /* 0x000fe4000ff5e0ff */
[----:B------:R-:W-:-:S02]  /*1e00*/  ULOP3.LUT UR32, UR23, UR32, URZ, 0xfc, !UPT ;  /* 0x0000002017207292 */ /* 0x000fc4000f8efcff */
[----:B------:R-:W-:Y:S02]  /*1e10*/  UIADD3 UR56, UP1, UPT, UR48, 0x280, URZ ;  /* 0x0000028030387890 */ /* 0x000fe4000ff3e0ff */
[----:B------:R-:W-:Y:S02]  /*1e20*/  ULOP3.LUT UR24, UR22, UR8, URZ, 0xfc, !UPT ;  /* 0x0000000816187292 */ /* 0x000fe4000f8efcff */
[----:B------:R-:W-:Y:S02]  /*1e30*/  UIADD3 UR54, UP0, UPT, UR48, 0x380, URZ ;  /* 0x0000038030367890 */ /* 0x000fe4000ff1e0ff */
[----:B------:R-:W-:Y:S02]  /*1e40*/  ULOP3.LUT UR8, UR8, UR7, URZ, 0xfc, !UPT ;  /* 0x0000000708087292 */ /* 0x000fe4000f8efcff */
[----:B------:R-:W-:Y:S02]  /*1e50*/  USHF.L.U32 UR42, UR28, 0x7, URZ ;  /* 0x000000071c2a7899 */ /* 0x000fe400080006ff */
[----:B------:R-:W-:-:S02]  /*1e60*/  UIADD3.X UR61, UPT, UPT, URZ, UR49, URZ, UP3, !UPT ;  /* 0x00000031ff3d7290 */ /* 0x000fc40009ffe4ff */
[----:B------:R-:W-:Y:S02]  /*1e70*/  UIADD3 UR40, UPT, UPT, UR4, 0x4300, UR40 ;  /* 0x0000430004287890 */ /* 0x000fe4000fffe028 */
[----:B------:R-:W-:Y:S02]  /*1e80*/  UPRMT UR18, URZ, 0x5410, UR6 ;  /* 0x00005410ff127896 */ /* 0x000fe40008000006 */
[----:B------:R-:W-:Y:S02]  /*1e90*/  UIADD3.X UR59, UPT, UPT, URZ, UR49, URZ, UP2, !UPT ;  /* 0x00000031ff3b7290 */ /* 0x000fe400097fe4ff */
[----:B------:R-:W-:Y:S02]  /*1ea0*/  UIADD3 UR32, UPT, UPT, UR4, 0x1c300, UR32 ;  /* 0x0001c30004207890 */ /* 0x000fe4000fffe020 */
[----:B------:R-:W-:Y:S02]  /*1eb0*/  UPRMT UR17, URZ, 0x5410, UR5 ;  /* 0x00005410ff117896 */ /* 0x000fe40008000005 */
[----:B------:R-:W-:-:S02]  /*1ec0*/  UIADD3.X UR57, UPT, UPT, URZ, UR49, URZ, UP1, !UPT ;  /* 0x00000031ff397290 */ /* 0x000fc40008ffe4ff */
[----:B------:R-:W-:Y:S02]  /*1ed0*/  UIADD3 UR24, UPT, UPT, UR4, 0x34300, UR24 ;  /* 0x0003430004187890 */ /* 0x000fe4000fffe018 */
[----:B------:R-:W-:Y:S02]  /*1ee0*/  UIADD3.X UR55, UPT, UPT, URZ, UR49, URZ, UP0, !UPT ;  /* 0x00000031ff377290 */ /* 0x000fe400087fe4ff */
[----:B------:R-:W-:Y:S01]  /*1ef0*/  UIADD3 UR8, UPT, UPT, UR4, 0x34f00, UR8 ;  /* 0x00034f0004087890 */ /* 0x000fe2000fffe008 */
[----:B------:R-:W-:Y:S01]  /*1f00*/  UMOV UR20, 0x0 ;  /* 0x0000000000147882 */ /* 0x000fe20000000000 */
[----:B------:R-:W-:Y:S01]  /*1f10*/  UMOV UR21, 0x10000000 ;  /* 0x1000000000157882 */ /* 0x000fe20000000000 */
[----:B------:R-:W-:Y:S01]  /*1f20*/  UMOV UR33, UR41 ;  /* 0x0000002900217c82 */ /* 0x000fe20008000000 */
[----:B------:R-:W-:Y:S01]  /*1f30*/  UMOV UR36, UR44 ;  /* 0x0000002c00247c82 */ /* 0x000fe20008000000 */
[----:B------:R-:W-:Y:S01]  /*1f40*/  UMOV UR34, UR42 ;  /* 0x0000002a00227c82 */ /* 0x000fe20008000000 */
[----:B------:R-:W-:Y:S01]  /*1f50*/  UMOV UR25, UR41 ;  /* 0x0000002900197c82 */ /* 0x000fe20008000000 */
[----:B------:R-:W-:Y:S01]  /*1f60*/  UMOV UR29, UR44 ;  /* 0x0000002c001d7c82 */ /* 0x000fe20008000000 */
[----:B------:R1:W-:Y:S01]  /*1f70*/  UTMALDG.3D.MULTICAST [UR40], [UR60], UR18, desc[UR20] ;  /* 0x000014283c0073b4 */ /* 0x0003e20008011812 */
[----:B------:R-:W-:Y:S01]  /*1f80*/  UMOV UR9, UR41 ;  /* 0x0000002900097c82 */ /* 0x000fe20008000000 */
[----:B------:R-:W-:Y:S01]  /*1f90*/  UMOV UR12, UR28 ;  /* 0x0000001c000c7c82 */ /* 0x000fe20008000000 */
[----:B------:R-:W-:Y:S01]  /*1fa0*/  UMOV UR13, UR44 ;  /* 0x0000002c000d7c82 */ /* 0x000fe20008000000 */
[----:B------:R1:W-:Y:S01]  /*1fb0*/  UTMALDG.3D.MULTICAST [UR32], [UR58], UR17, desc[UR20] ;  /* 0x000014203a0073b4 */ /* 0x0003e20008011811 */
[----:B------:R1:W-:Y:S01]  /*1fc0*/  UTMALDG.4D.MULTICAST [UR24], [UR56], UR18, desc[UR20] ;  /* 0x00001418380073b4 */ /* 0x0003e20008019812 */
[----:B------:R1:W-:Y:S02]  /*1fd0*/  UTMALDG.4D.MULTICAST [UR8], [UR54], UR17, desc[UR20] ;  /* 0x00001408360073b4 */ /* 0x0003e40008019811 */
[----:B-1----:R-:W-:Y:S01]  /*1fe0*/  NOP ;  /* 0x0000000000007918 */ /* 0x002fe20000000000 */
.L_x_32:
[----:B------:R-:W-:Y:S05]  /*1ff0*/  BSYNC.RECONVERGENT B0 ;  /* 0x0000000000007941 */ /* 0x000fea0003800200 */
.L_x_31:
[----:B------:R-:W-:Y:S01]  /*2000*/  UIADD3 UR28, UPT, UPT, UR28, 0x1, URZ ;  /* 0x000000011c1c7890 */ /* 0x000fe2000fffe0ff */
[----:B------:R-:W-:Y:S01]  /*2010*/  UMOV UR16, UR51 ;  /* 0x0000003300107c82 */ /* 0x000fe20008000000 */
[----:B------:R-:W-:Y:S02]  /*2020*/  UMOV UR20, UR47 ;  /* 0x0000002f00147c82 */ /* 0x000fe40008000000 */
[----:B------:R-:W-:-:S09]  /*2030*/  UISETP.NE.AND UP0, UPT, UR28, UR47, UPT ;  /* 0x0000002f1c00728c */ /* 0x000fd2000bf05270 */
[----:B------:R-:W-:Y:S05]  /*2040*/  BRA.U UP0, `(.L_x_33) ;  /* 0xfffffff900f07547 */ /* 0x000fea000b83ffff */
.L_x_25:
[----:B------:R-:W-:Y:S01]  /*2050*/  ULEA UR8, UR51, UR4, 0x3 ;  /* 0x0000000433087291 */ /* 0x000fe2000f8e18ff */
[----:B-1-3--:R-:W-:Y:S01]  /*2060*/  SHF.L.U32 R2, R15, 0x1f, RZ ;  /* 0x0000001f0f027819 */ /* 0x00afe200000006ff */
[----:B------:R-:W-:Y:S01]  /*2070*/  @!P1 SYNCS.ARRIVE.TRANS64.A1T0 RZ, [UR4+0xa8], RZ ;  /* 0x0000a8ffffff99a7 */ /* 0x000fe20008100004 */
[----:B------:R-:W-:-:S06]  /*2080*/  UISETP.GT.AND UP0, UPT, UR46, UR45, UPT ;  /* 0x0000002d2e00728c */ /* 0x000fcc000bf04270 */
[----:B------:R1:W3:Y:S03]  /*2090*/  SYNCS.PHASECHK.TRANS64.TRYWAIT P1, [UR8+0x30], R2 ;  /* 0x00003002ff0075a7 */ /* 0x0002e60008021108 */
[----:B------:R-:W-:Y:S05]  /*20a0*/  BRA.U !UP0, `(.L_x_34) ;  /* 0x00000005081c7547 */ /* 0x000fea000b800000 */
[----:B------:R-:W-:Y:S01]  /*20b0*/  UIADD3 UR28, UPT, UPT, UR52, UR20, URZ ;  /* 0x00000014341c7290 */ /* 0x000fe2000fffe0ff */
[----:B------:R-:W-:-:S11]  /*20c0*/  UMOV UR29, UR51 ;  /* 0x00000033001d7c82 */ /* 0x000fd60008000000 */
.L_x_42:
[----:B------:R-:W-:Y:S01]  /*20d0*/  ULEA UR41, UR29, UR4, 0x3 ;  /* 0x000000041d297291 */ /* 0x000fe2000f8e18ff */
[----:B---3--:R-:W-:Y:S01]  /*20e0*/  @!P5 MOV R3, 0x8400 ;  /* 0x000084000003d802 */ /* 0x008fe20000000f00 */
[----:B---3--:R-:W-:Y:S10]  /*20f0*/  @P1 BRA `(.L_x_35) ;  /* 0x00000000000c1947 */ /* 0x008ff40003800000 */
[----:B------:R-:W-:-:S04]  /*2100*/  SHF.L.U32 R4, R15, 0x1f, RZ ;  /* 0x0000001f0f047819 */ /* 0x000fc800000006ff */
[----:B------:R-:W3:Y:S02]  /*2110*/  SYNCS.PHASECHK.TRANS64.TRYWAIT P0, [UR41+0x30], R4 ;  /* 0x00003004ff0075a7 */ /* 0x000ee40008001129 */
[----:B---3--:R-:W-:Y:S05]  /*2120*/  @!P0 BRA `(.L_x_36) ;  /* 0x000000c400388947 */ /* 0x008fea0003800000 */
.L_x_35:
[----:B------:R3:W-:Y:S01]  /*2130*/  @!P5 SYNCS.ARRIVE.TRANS64 RZ, [UR41], R3 ;  /* 0x00000003ffffd9a7 */ /* 0x0007e20008000029 */
[----:B------:R-:W-:-:S04]  /*2140*/  ULOP3.LUT UR8, UR50, 0x2, URZ, 0xfc, !UPT ;  /* 0x0000000232087892 */ /* 0x000fc8000f8efcff */
[----:B------:R-:W-:-:S09]  /*2150*/  UISETP.NE.AND UP0, UPT, UR8, 0x2, UPT ;  /* 0x000000020800788c */ /* 0x000fd2000bf05270 */
[----:B------:R-:W-:Y:S05]  /*2160*/  BRA.U UP0, `(.L_x_37) ;  /* 0x0000000100047547 */ /* 0x000fea000b800000 */
[----:B------:R-:W-:Y:S05]  /*2170*/  BPT.TRAP 0x1 ;  /* 0x000000040000795c */ /* 0x000fea0000300000 */
.L_x_37:
[----:B------:R-:W-:Y:S04]  /*2180*/  BSSY.RECONVERGENT B0, `(.L_x_38) ;  /* 0x0000003000007945 */ /* 0x000fe80003800200 */
[----:B------:R-:W-:Y:S05]  /*2190*/  @P4 BRA `(.L_x_39) ;  /* 0x0000000000044947 */ /* 0x000fea0003800000 */
[----:B------:R-:W-:Y:S05]  /*21a0*/  BPT.TRAP 0x1 ;  /* 0x000000040000795c */ /* 0x000fea0000300000 */
.L_x_39:
[----:B------:R-:W-:Y:S05]  /*21b0*/  BSYNC.RECONVERGENT B0 ;  /* 0x0000000000007941 */ /* 0x000fea0003800200 */
.L_x_38:
        /* <DEDUP_REMOVED lines=8> */
[----:B-1----:R-:W-:-:S04]  /*2240*/  SHF.L.U32 R2, R15, 0x1f, RZ ;  /* 0x0000001f0f027819 */ /* 0x002fc800000006ff */
[----:B------:R1:W1:Y:S01]  /*2250*/  SYNCS.PHASECHK.TRANS64.TRYWAIT P1, [UR8+0x30], R2 ;  /* 0x00003002ff0075a7 */ /* 0x0002620008021108 */
        /* <DEDUP_REMOVED lines=20> */
[----:B------:R-:W-:Y:S02]  /*23a0*/  UIADD3 UR8, UPT, UPT, UR4, 0x34f00, UR8 ;  /* 0x00034f0004087890 */ /* 0x000fe4000fffe008 */
[----:B------:R-:W-:Y:S01]  /*23b0*/  UIADD3.X UR57, UPT, UPT, URZ, UR49, URZ, UP0, !UPT ;  /* 0x00000031ff397290 */ /* 0x000fe200087fe4ff */
[----:B------:R-:W-:Y:S01]  /*23c0*/  UMOV UR54, 0x0 ;  /* 0x0000000000367882 */ /* 0x000fe20000000000 */
[----:B------:R-:W-:Y:S01]  /*23d0*/  UMOV UR55, 0x10000000 ;  /* 0x1000000000377882 */ /* 0x000fe20000000000 */
[----:B------:R-:W-:Y:S01]  /*23e0*/  UMOV UR33, UR41 ;  /* 0x0000002900217c82 */ /* 0x000fe20008000000 */
[----:B------:R-:W-:Y:S01]  /*23f0*/  UMOV UR36, UR44 ;  /* 0x0000002c00247c82 */ /* 0x000fe20008000000 */
        /* <DEDUP_REMOVED lines=11> */
[----:B------:R1:W-:Y:S01]  /*24b0*/  UTMALDG.4D.MULTICAST [UR8], [UR56], UR24, desc[UR54] ;  /* 0x00003608380073b4 */ /* 0x0003e20008019818 */
[----:B------:R-:W-:Y:S01]  /*24c0*/  NOP ;  /* 0x0000000000007918 */ /* 0x000fe20000000000 */
.L_x_41:
[----:B-1----:R-:W-:Y:S05]  /*24d0*/  BSYNC.RECONVERGENT B0 ;  /* 0x0000000000007941 */ /* 0x002fea0003800200 */
.L_x_40:
[----:B------:R-:W-:Y:S01]  /*24e0*/  UIADD3 UR20, UPT, UPT, UR20, 0x1, URZ ;  /* 0x0000000114147890 */ /* 0x000fe2000fffe0ff */
[----:B------:R-:W-:-:S03]  /*24f0*/  UMOV UR29, UR51 ;  /* 0x00000033001d7c82 */ /* 0x000fc60008000000 */
[----:B------:R-:W-:-:S09]  /*2500*/  UISETP.NE.AND UP0, UPT, UR20, UR28, UPT ;  /* 0x0000001c1400728c */ /* 0x000fd2000bf05270 */
[----:B------:R-:W-:Y:S05]  /*2510*/  BRA.U UP0, `(.L_x_42) ;  /* 0xfffffff900ec7547 */ /* 0x000fea000b83ffff */
.L_x_34:
[C---:B-1----:R-:W-:Y:S01]  /*2520*/  LEA R2, R14.reuse, UR4, 0x3 ;  /* 0x000000040e027c11 */ /* 0x042fe2000f8e18ff */
[----:B------:R-:W-:Y:S01]  /*2530*/  NOP ;  /* 0x0000000000007918 */ /* 0x000fe20000000000 */
[----:B---3--:R-:W-:Y:S02]  /*2540*/  SHF.L.U32 R3, R13, 0x1f, RZ ;  /* 0x0000001f0d037819 */ /* 0x008fe400000006ff */
[----:B------:R-:W-:Y:S02]  /*2550*/  LEA R4, R14, UR4, 0x4 ;  /* 0x000000040e047c11 */ /* 0x000fe4000f8e20ff */
[----:B------:R-:W1:Y:S02]  /*2560*/  SYNCS.PHASECHK.TRANS64.TRYWAIT P0, [R2+URZ+0xb0], R3 ;  /* 0x0000b003020075a7 */ /* 0x000e6400080011ff */
[----:B-1----:R-:W-:Y:S05]  /*2570*/  @!P0 BRA `(.L_x_43) ;  /* 0x000000c0003c8947 */ /* 0x002fea0003800000 */
.L_x_197:
[----:B------:R-:W3:Y:S01]  /*2580*/  LDS.128 R4, [R4+0x120] ;  /* 0x0001200004047984 */ /* 0x000ee20000000c00 */
[----:B--2---:R-:W-:Y:S01]  /*2590*/  ISETP.GE.AND P0, PT, R43, 0x1, PT ;  /* 0x000000012b00780c */ /* 0x004fe20003f06270 */
[----:B-1----:R-:W-:Y:S01]  /*25a0*/  VIADD R2, R2, 0xc0 ;  /* 0x000000c002027836 */ /* 0x002fe20000000000 */
[----:B------:R-:W-:Y:S01]  /*25b0*/  @!PT LDS RZ, [RZ] ;  /* 0x00000000fffff984 */ /* 0x000fe20000000800 */
[----:B------:R-:W-:Y:S01]  /*25c0*/  @!PT LDS RZ, [RZ] ;  /* 0x00000000fffff984 */ /* 0x000fe20000000800 */
[----:B------:R-:W-:Y:S01]  /*25d0*/  @!PT LDS RZ, [RZ] ;  /* 0x00000000fffff984 */ /* 0x000fe20000000800 */
[----:B------:R-:W-:Y:S01]  /*25e0*/  @!PT LDS RZ, [RZ] ;  /* 0x00000000fffff984 */ /* 0x000fe20000000800 */
[----:B------:R1:W-:Y:S06]  /*25f0*/  MEMBAR.ALL.CTA ;  /* 0x0000000000007992 */ /* 0x0003ec0000008000 */
[----:B-1----:R-:W1:Y:S01]  /*2600*/  FENCE.VIEW.ASYNC.S ;  /* 0x00000000000073c6 */ /* 0x002e620000000000 */
[----:B------:R-:W-:-:S04]  /*2610*/  PRMT R2, RZ, 0x654, R2 ;  /* 0x00000654ff027816 */ /* 0x000fc80000000002 */
[----:B-1----:R1:W-:Y:S01]  /*2620*/  SYNCS.ARRIVE.TRANS64.RED.A1T0 RZ, [R2+URZ], RZ ;  /* 0x000000ff02ff79a7 */ /* 0x0023e200081004ff */
[----:B---3--:R-:W-:-:S13]  /*2630*/  LOP3.LUT P2, RZ, R6, 0x1, RZ, 0xc0, !PT ;  /* 0x0000000106ff7812 */ /* 0x008fda000784c0ff */
[----:B------:R-:W-:Y:S01]  /*2640*/  @P2 SHF.R.U32.HI R3, RZ, 0x10, R5 ;  /* 0x00000010ff032819 */ /* 0x000fe20000011605 */
[----:B------:R-:W-:Y:S01]  /*2650*/  VOTEU.ANY UP0, P2 ;  /* 0x0000000000ff7886 */ /* 0x000fe20001000100 */
[----:B------:R-:W-:Y:S02]  /*2660*/  @P2 MOV R10, R4 ;  /* 0x00000004000a2202 */ /* 0x000fe40000000f00 */
[----:B------:R-:W-:Y:S02]  /*2670*/  @P2 R2UR.BROADCAST UR8, R3 ;  /* 0x00000000030822ca */ /* 0x000fe400008e0000 */
[----:B------:R-:W-:-:S11]  /*2680*/  @P2 LOP3.LUT R9, R5, 0xffff, RZ, 0xc0, !PT ;  /* 0x0000ffff05092812 */ /* 0x000fd600078ec0ff */
[----:B------:R-:W-:Y:S01]  /*2690*/  @UP0 UMOV UR44, UR8 ;  /* 0x00000008002c0c82 */ /* 0x000fe20008000000 */
[----:B-1----:R-:W-:Y:S05]  /*26a0*/  @!P0 BRA `(.L_x_44) ;  /* 0x0000000000b88947 */ /* 0x002fea0003800000 */
[----:B------:R-:W1:Y:S01]  /*26b0*/  LDC.64 R4, c[0x0][0xf18] ;  /* 0x0003c600ff047b82 */ /* 0x000e620000000a00 */
[----:B------:R-:W-:-:S07]  /*26c0*/  ISETP.NE.AND P3, PT, R43, 0x1, PT ;  /* 0x000000012b00780c */ /* 0x000fce0003f65270 */
[----:B------:R-:W4:Y:S08]  /*26d0*/  LDC.64 R6, c[0x0][0xf10] ;  /* 0x0003c400ff067b82 */ /* 0x000f300000000a00 */
[----:B------:R-:W2:Y:S08]  /*26e0*/  LDC R16, c[0x0][0xf20] ;  /* 0x0003c800ff107b82 */ /* 0x000eb00000000800 */
[----:B------:R-:W3:Y:S01]  /*26f0*/  LDC R17, c[0x0][0xf0c] ;  /* 0x0003c300ff117b82 */ /* 0x000ee20000000800 */
[----:B-1----:R-:W-:Y:S01]  /*2700*/  IMAD.HI.U32 R19, R0, R5, RZ ;  /* 0x0000000500137227 */ /* 0x002fe200078e00ff */
[----:B------:R-:W-:-:S03]  /*2710*/  ISETP.NE.AND P0, PT, R4, 0x1, PT ;  /* 0x000000010400780c */ /* 0x000fc60003f05270 */
[----:B------:R-:W-:-:S03]  /*2720*/  IMAD.HI.U32 R5, R9, R5, RZ ;  /* 0x0000000509057227 */ /* 0x000fc600078e00ff */
[----:B------:R-:W1:Y:S01]  /*2730*/  LDC.64 R2, c[0x0][0xf28] ;  /* 0x0003ca00ff027b82 */ /* 0x000e620000000a00 */
[----:B----4-:R-:W-:-:S04]  /*2740*/  IMAD.HI.U32 R20, R8, R6, RZ ;  /* 0x0000000608147227 */ /* 0x010fc800078e00ff */
[----:B------:R-:W-:Y:S01]  /*2750*/  IMAD.HI.U32 R21, R10, R6, RZ ;  /* 0x000000060a157227 */ /* 0x000fe200078e00ff */
[----:B------:R-:W-:Y:S02]  /*2760*/  SHF.R.U32.HI R20, RZ, R7, R20 ;  /* 0x00000007ff147219 */ /* 0x000fe40000011614 */
[-C--:B--2---:R-:W-:Y:S02]  /*2770*/  SHF.R.U32.HI R19, RZ, R16.reuse, R19 ;  /* 0x00000010ff137219 */ /* 0x084fe40000011613 */
[----:B------:R-:W-:Y:S02]  /*2780*/  SHF.R.U32.HI R5, RZ, R16, R5 ;  /* 0x00000010ff057219 */ /* 0x000fe40000011605 */
[----:B------:R-:W-:Y:S02]  /*2790*/  SEL R19, R0, R19, !P0 ;  /* 0x0000001300137207 */ /* 0x000fe40004000000 */
[----:B------:R-:W-:Y:S02]  /*27a0*/  SHF.R.U32.HI R21, RZ, R7, R21 ;  /* 0x00000007ff157219 */ /* 0x000fe40000011615 */
[----:B---3--:R-:W-:-:S02]  /*27b0*/  ISETP.NE.AND P1, PT, R17, 0x1, PT ;  /* 0x000000011100780c */ /* 0x008fc40003f25270 */
[----:B------:R-:W-:Y:S02]  /*27c0*/  SEL R5, R9, R5, !P0 ;  /* 0x0000000509057207 */ /* 0x000fe40004000000 */
[----:B------:R-:W-:Y:S02]  /*27d0*/  SEL R20, R8, R20, !P1 ;  /* 0x0000001408147207 */ /* 0x000fe40004800000 */
[----:B------:R-:W-:Y:S01]  /*27e0*/  SEL R21, R10, R21, !P1 ;  /* 0x000000150a157207 */ /* 0x000fe20004800000 */
[----:B-1----:R-:W-:-:S04]  /*27f0*/  IMAD.HI.U32 R18, R19, R2, RZ ;  /* 0x0000000213127227 */ /* 0x002fc800078e00ff */
[----:B------:R-:W-:Y:S01]  /*2800*/  IMAD.HI.U32 R6, R20, R2, RZ ;  /* 0x0000000214067227 */ /* 0x000fe200078e00ff */
[----:B------:R-:W-:-:S04]  /*2810*/  @P3 SHF.R.U32.HI R19, RZ, R3, R18 ;  /* 0x00000003ff133219 */ /* 0x000fc80000011612 */
[----:B------:R-:W-:Y:S01]  /*2820*/  @P3 SHF.R.U32.HI R20, RZ, R3, R6 ;  /* 0x00000003ff143219 */ /* 0x000fe20000011606 */
[----:B------:R-:W-:-:S04]  /*2830*/  IMAD R19, R43, R19, RZ ;  /* 0x000000132b137224 */ /* 0x000fc800078e02ff */
[----:B------:R-:W-:Y:S01]  /*2840*/  IMAD R6, R43, R20, RZ ;  /* 0x000000142b067224 */ /* 0x000fe200078e02ff */
[----:B------:R-:W-:-:S04]  /*2850*/  ISETP.GE.AND P0, PT, R5, R19, PT ;  /* 0x000000130500720c */ /* 0x000fc80003f06270 */
[----:B------:R-:W-:Y:S01]  /*2860*/  ISETP.GE.OR P0, PT, R21, R6, P0 ;  /* 0x000000061500720c */ /* 0x000fe20000706670 */
[----:B------:R-:W-:-:S05]  /*2870*/  IMAD.HI.U32 R6, R5, R2, RZ ;  /* 0x0000000205067227 */ /* 0x000fca00078e00ff */
[----:B------:R-:W-:-:S04]  /*2880*/  SHF.R.U32.HI R6, RZ, R3, R6 ;  /* 0x00000003ff067219 */ /* 0x000fc80000011606 */
[----:B------:R-:W-:-:S03]  /*2890*/  SEL R6, R5, R6, !P3 ;  /* 0x0000000605067207 */ /* 0x000fc60005800000 */
[----:B------:R-:W-:-:S04]  /*28a0*/  @!P0 IMAD.HI.U32 R7, R21, R2, RZ ;  /* 0x0000000215078227 */ /* 0x000fc800078e00ff */
[----:B------:R-:W-:Y:S01]  /*28b0*/  IMAD.MOV R2, RZ, RZ, -R6 ;  /* 0x000000ffff027224 */ /* 0x000fe200078e0a06 */
[----:B------:R-:W-:Y:S02]  /*28c0*/  @!P0 SHF.R.U32.HI R3, RZ, R3, R7 ;  /* 0x00000003ff038219 */ /* 0x000fe40000011607 */
[----:B------:R-:W-:Y:S01]  /*28d0*/  IADD3 R7, PT, PT, -R5, RZ, RZ ;  /* 0x000000ff05077210 */ /* 0x000fe20007ffe1ff */
[----:B------:R-:W-:Y:S01]  /*28e0*/  IMAD R2, R43, R2, R5 ;  /* 0x000000022b027224 */ /* 0x000fe200078e0205 */
[----:B------:R-:W-:-:S03]  /*28f0*/  @!P0 SEL R3, R21, R3, !P3 ;  /* 0x0000000315038207 */ /* 0x000fc60005800000 */
[----:B------:R-:W-:Y:S02]  /*2900*/  IMAD R7, R4, R7, R9 ;  /* 0x0000000704077224 */ /* 0x000fe400078e0209 */
[--C-:B------:R-:W-:Y:S02]  /*2910*/  @!P0 IMAD.IADD R6, R6, 0x1, -R3.reuse ;  /* 0x0000000106068824 */ /* 0x100fe400078e0a03 */
[----:B------:R-:W-:Y:S01]  /*2920*/  @!P0 IMAD R3, R2, R20, R3 ;  /* 0x0000001402038224 */ /* 0x000fe200078e0203 */
[----:B------:R-:W-:Y:S01]  /*2930*/  IADD3 R2, PT, PT, -R21, RZ, RZ ;  /* 0x000000ff15027210 */ /* 0x000fe20007ffe1ff */
[----:B------:R-:W-:Y:S02]  /*2940*/  @!P0 IMAD R5, R43, R6, R21 ;  /* 0x000000062b058224 */ /* 0x000fe400078e0215 */
[----:B------:R-:W-:Y:S02]  /*2950*/  @!P0 IMAD.MOV.U32 R21, RZ, RZ, R3 ;  /* 0x000000ffff158224 */ /* 0x000fe400078e0003 */
[----:B------:R-:W-:-:S02]  /*2960*/  IMAD R2, R17, R2, R10 ;  /* 0x0000000211027224 */ /* 0x000fc400078e020a */
[----:B------:R-:W-:Y:S02]  /*2970*/  IMAD R9, R5, R4, R7 ;  /* 0x0000000405097224 */ /* 0x000fe400078e0207 */
[----:B------:R-:W-:Y:S02]  /*2980*/  IMAD R10, R21, R17, R2 ;  /* 0x00000011150a7224 */ /* 0x000fe400078e0202 */
.L_x_44:
[----:B------:R-:W1:Y:S02]  /*2990*/  LDCU UR8, c[0x0][0xf30] ;  /* 0x0001e600ff0877ac */ /* 0x000e640008000800 */
[----:B-1----:R-:W-:-:S09]  /*29a0*/  UISETP.NE.AND UP0, UPT, UR8, 0x1, UPT ;  /* 0x000000010800788c */ /* 0x002fd2000bf05270 */
[----:B------:R-:W-:Y:S05]  /*29b0*/  BRA.U UP0, `(.L_x_45) ;  /* 0x0000000100407547 */ /* 0x000fea000b800000 */
[----:B------:R-:W1:Y:S08]  /*29c0*/  LDC.64 R4, c[0x0][0xf10] ;  /* 0x0003c400ff047b82 */ /* 0x000e700000000a00 */
[----:B------:R-:W2:Y:S08]  /*29d0*/  LDC.64 R2, c[0x0][0xf18] ;  /* 0x0003c600ff027b82 */ /* 0x000eb00000000a00 */
[----:B------:R-:W3:Y:S08]  /*29e0*/  LDC R6, c[0x0][0xf20] ;  /* 0x0003c800ff067b82 */ /* 0x000ef00000000800 */
[----:B------:R-:W4:Y:S01]  /*29f0*/  LDC R7, c[0x0][0xf0c] ;  /* 0x0003c300ff077b82 */ /* 0x000f220000000800 */
[----:B-1----:R-:W-:-:S05]  /*2a00*/  IMAD.HI.U32 R4, R10, R4, RZ ;  /* 0x000000040a047227 */ /* 0x002fca00078e00ff */
[----:B------:R-:W-:Y:S01]  /*2a10*/  SHF.R.U32.HI R4, RZ, R5, R4 ;  /* 0x00000005ff047219 */ /* 0x000fe20000011604 */
[----:B--2---:R-:W-:Y:S01]  /*2a20*/  IMAD.HI.U32 R3, R9, R3, RZ ;  /* 0x0000000309037227 */ /* 0x004fe200078e00ff */
[----:B------:R-:W-:-:S04]  /*2a30*/  ISETP.NE.AND P0, PT, R2, 0x1, PT ;  /* 0x000000010200780c */ /* 0x000fc80003f05270 */
[----:B---3--:R-:W-:-:S04]  /*2a40*/  SHF.R.U32.HI R3, RZ, R6, R3 ;  /* 0x00000006ff037219 */ /* 0x008fc80000011603 */
[----:B------:R-:W-:Y:S02]  /*2a50*/  SEL R3, R9, R3, !P0 ;  /* 0x0000000309037207 */ /* 0x000fe40004000000 */
[----:B----4-:R-:W-:-:S04]  /*2a60*/  ISETP.NE.AND P1, PT, R7, 0x1, PT ;  /* 0x000000010700780c */ /* 0x010fc80003f25270 */
[----:B------:R-:W-:-:S05]  /*2a70*/  SEL R4, R10, R4, !P1 ;  /* 0x000000040a047207 */ /* 0x000fca0004800000 */
[----:B------:R-:W-:Y:S02]  /*2a80*/  IMAD.IADD R5, R3, 0x1, -R4 ;  /* 0x0000000103057824 */ /* 0x000fe400078e0a04 */
[----:B------:R-:W-:Y:S02]  /*2a90*/  IMAD.IADD R3, R4, 0x1, -R3 ;  /* 0x0000000104037824 */ /* 0x000fe400078e0a03 */
[----:B------:R-:W-:Y:S02]  /*2aa0*/  IMAD R10, R5, R7, R10 ;  /* 0x00000007050a7224 */ /* 0x000fe400078e020a */
[----:B------:R-:W-:-:S07]  /*2ab0*/  IMAD R9, R3, R2, R9 ;  /* 0x0000000203097224 */ /* 0x000fce00078e0209 */
.L_x_45:
[----:B------:R-:W-:Y:S01]  /*2ac0*/  VIADD R14, R14, 0x1 ;  /* 0x000000010e0e7836 */ /* 0x000fe20000000000 */
[----:B------:R-:W-:Y:S01]  /*2ad0*/  PLOP3.LUT P1, PT, PT, PT, PT, 0x80, 0x8 ;  /* 0x000000000008781c */ /* 0x000fe20003f2f070 */
[----:B------:R-:W-:Y:S02]  /*2ae0*/  VIADD R2, R10, UR39 ;  /* 0x000000270a027c36 */ /* 0x000fe40008000000 */
[----:B------:R-:W-:Y:S01]  /*2af0*/  VIADD R3, R9, UR38 ;  /* 0x0000002609037c36 */ /* 0x000fe20008000000 */
[----:B------:R-:W-:Y:S02]  /*2b00*/  ISETP.NE.AND P0, PT, R14, 0x2, PT ;  /* 0x000000020e00780c */ /* 0x000fe40003f05270 */
[----:B------:R-:W-:Y:S02]  /*2b10*/  R2UR UR27, R2 ;  /* 0x00000000021b72ca */ /* 0x000fe400000e0000 */
[----:B------:R-:W-:Y:S02]  /*2b20*/  SEL R2, RZ, 0x1, P0 ;  /* 0x00000001ff027807 */ /* 0x000fe40000000000 */
[----:B------:R-:W-:-:S02]  /*2b30*/  R2UR UR11, R3 ;  /* 0x00000000030b72ca */ /* 0x000fc400000e0000 */
[----:B------:R-:W-:Y:S02]  /*2b40*/  LOP3.LUT R13, R13, R2, RZ, 0x3c, !PT ;  /* 0x000000020d0d7212 */ /* 0x000fe400078e3cff */
[----:B------:R-:W-:Y:S01]  /*2b50*/  SEL R14, R14, RZ, P0 ;  /* 0x000000ff0e0e7207 */ /* 0x000fe20000000000 */
[----:B------:R-:W-:Y:S10]  /*2b60*/  @P2 BRA `(.L_x_46) ;  /* 0xffffffec00b42947 */ /* 0x000ff4000383ffff */
[----:B------:R-:W-:Y:S01]  /*2b70*/  UIADD3 UR4, UPT, UPT, UR4, 0x30, URZ ;  /* 0x0000003004047890 */ /* 0x000fe2000fffe0ff */
[----:B------:R-:W-:-:S03]  /*2b80*/  SHF.L.U32 R2, R15, 0x1f, RZ ;  /* 0x0000001f0f027819 */ /* 0x000fc600000006ff */
[----:B------:R-:W-:-:S09]  /*2b90*/  ULEA UR5, UR51, UR4, 0x3 ;  /* 0x0000000433057291 */ /* 0x000fd2000f8e18ff */
[----:B------:R-:W1:Y:S02]  /*2ba0*/  SYNCS.PHASECHK.TRANS64.TRYWAIT P0, [UR5], R2 ;  /* 0x00000002ff0075a7 */ /* 0x000e640008001105 */
[----:B-1----:R-:W-:Y:S05]  /*2bb0*/  @!P0 BRA `(.L_x_47) ;  /* 0x000000b800c08947 */ /* 0x002fea0003800000 */
.L_x_199:
[----:B------:R-:W-:-:S04]  /*2bc0*/  UIADD3 UR6, UPT, UPT, UR51, 0x1, URZ ;  /* 0x0000000133067890 */ /* 0x000fc8000fffe0ff */
[----:B------:R-:W-:-:S04]  /*2bd0*/  UISETP.NE.AND UP0, UPT, UR6, 0x6, UPT ;  /* 0x000000060600788c */ /* 0x000fc8000bf05270 */
[----:B------:R-:W-:Y:S02]  /*2be0*/  USEL UR7, URZ, 0x1, UP0 ;  /* 0x00000001ff077887 */ /* 0x000fe40008000000 */
[----:B------:R-:W-:-:S04]  /*2bf0*/  USEL UR6, UR6, URZ, UP0 ;  /* 0x000000ff06067287 */ /* 0x000fc80008000000 */
[----:B------:R-:W-:Y:S01]  /*2c00*/  ULEA UR5, UR6, UR4, 0x3 ;  /* 0x0000000406057291 */ /* 0x000fe2000f8e18ff */
[----:B-1----:R-:W-:-:S04]  /*2c10*/  LOP3.LUT R2, R15, UR7, RZ, 0x3c, !PT ;  /* 0x000000070f027c12 */ /* 0x002fc8000f8e3cff */
[----:B------:R-:W-:-:S04]  /*2c20*/  SHF.L.U32 R3, R2, 0x1f, RZ ;  /* 0x0000001f02037819 */ /* 0x000fc800000006ff */
[----:B------:R-:W1:Y:S02]  /*2c30*/  SYNCS.PHASECHK.TRANS64.TRYWAIT P0, [UR5], R3 ;  /* 0x00000003ff0075a7 */ /* 0x000e640008001105 */
[----:B-1----:R-:W-:Y:S05]  /*2c40*/  @!P0 BRA `(.L_x_48) ;  /* 0x000000b800b48947 */ /* 0x002fea0003800000 */
.L_x_201:
[----:B------:R-:W-:-:S04]  /*2c50*/  UIADD3 UR6, UPT, UPT, UR6, 0x1, URZ ;  /* 0x0000000106067890 */ /* 0x000fc8000fffe0ff */
[----:B------:R-:W-:-:S04]  /*2c60*/  UISETP.NE.AND UP0, UPT, UR6, 0x6, UPT ;  /* 0x000000060600788c */ /* 0x000fc8000bf05270 */
[----:B------:R-:W-:Y:S02]  /*2c70*/  USEL UR7, URZ, 0x1, UP0 ;  /* 0x00000001ff077887 */ /* 0x000fe40008000000 */
[----:B------:R-:W-:-:S04]  /*2c80*/  USEL UR6, UR6, URZ, UP0 ;  /* 0x000000ff06067287 */ /* 0x000fc80008000000 */
[----:B------:R-:W-:Y:S01]  /*2c90*/  ULEA UR5, UR6, UR4, 0x3 ;  /* 0x0000000406057291 */ /* 0x000fe2000f8e18ff */
[----:B------:R-:W-:-:S04]  /*2ca0*/  LOP3.LUT R2, R2, UR7, RZ, 0x3c, !PT ;  /* 0x0000000702027c12 */ /* 0x000fc8000f8e3cff */
[----:B-1----:R-:W-:-:S04]  /*2cb0*/  SHF.L.U32 R3, R2, 0x1f, RZ ;  /* 0x0000001f02037819 */ /* 0x002fc800000006ff */
[----:B------:R-:W1:Y:S02]  /*2cc0*/  SYNCS.PHASECHK.TRANS64.TRYWAIT P0, [UR5], R3 ;  /* 0x00000003ff0075a7 */ /* 0x000e640008001105 */
[----:B-1----:R-:W-:Y:S05]  /*2cd0*/  @!P0 BRA `(.L_x_49) ;  /* 0x000000b800a88947 */ /* 0x002fea0003800000 */
.L_x_203:
        /* <DEDUP_REMOVED lines=9> */
.L_x_205:
        /* <DEDUP_REMOVED lines=9> */
.L_x_207:
[----:B------:R-:W-:-:S04]  /*2e00*/  UIADD3 UR6, UPT, UPT, UR6, 0x1, URZ ;  /* 0x0000000106067890 */ /* 0x000fc8000fffe0ff */
[----:B------:R-:W-:-:S04]  /*2e10*/  UISETP.NE.AND UP0, UPT, UR6, 0x6, UPT ;  /* 0x000000060600788c */ /* 0x000fc8000bf05270 */
[----:B------:R-:W-:Y:S02]  /*2e20*/  USEL UR5, URZ, 0x1, UP0 ;  /* 0x00000001ff057887 */ /* 0x000fe40008000000 */
[----:B------:R-:W-:-:S04]  /*2e30*/  USEL UR6, UR6, URZ, UP0 ;  /* 0x000000ff06067287 */ /* 0x000fc80008000000 */
[----:B------:R-:W-:Y:S01]  /*2e40*/  ULEA UR6, UR6, UR4, 0x3 ;  /* 0x0000000406067291 */ /* 0x000fe2000f8e18ff */
[----:B------:R-:W-:-:S04]  /*2e50*/  LOP3.LUT R2, R2, UR5, RZ, 0x3c, !PT ;  /* 0x0000000502027c12 */ /* 0x000fc8000f8e3cff */
[----:B------:R-:W-:Y:S01]  /*2e60*/  SHF.L.U32 R2, R2, 0x1f, RZ ;  /* 0x0000001f02027819 */ /* 0x000fe200000006ff */
[----:B-1----:R-:W-:-:S07]  /*2e70*/  IMAD.U32 R0, RZ, RZ, UR6 ;  /* 0x00000006ff007e24 */ /* 0x002fce000f8e00ff */
.L_x_52:
[----:B-1----:R1:W2:Y:S02]  /*2e80*/  SYNCS.PHASECHK.TRANS64.TRYWAIT P0, [R0+URZ], R2 ;  /* 0x00000002000075a7 */ /* 0x0022a400080011ff */
[----:B--2---:R-:W-:Y:S05]  /*2e90*/  @!P0 NANOSLEEP.SYNCS 0x989680 ;  /* 0x009896800000895d */ /* 0x004fea0003900000 */
[----:B------:R-:W2:Y:S02]  /*2ea0*/  @!P0 SYNCS.PHASECHK.TRANS64 P0, [R0+URZ], R2 ;  /* 0x00000002000085a7 */ /* 0x000ea400080010ff */
[----:B--2---:R-:W-:Y:S05]  /*2eb0*/  @P0 EXIT ;  /* 0x000000000000094d */ /* 0x004fea0003800000 */
[----:B------:R-:W-:Y:S05]  /*2ec0*/  BRA `(.L_x_52) ;  /* 0xfffffffc00ec7947 */ /* 0x000fea000383ffff */
.L_x_22:
[----:B------:R-:W-:-:S04]  /*2ed0*/  UISETP.NE.AND UP0, UPT, UR37, URZ, UPT ;  /* 0x000000ff2500728c */ /* 0x000fc8000bf05270 */
[----:B------:R-:W-:-:S09]  /*2ee0*/  UISETP.NE.OR UP0, UPT, UR8, 0x1, UP0 ;  /* 0x000000010800788c */ /* 0x000fd20008705670 */
[----:B------:R-:W-:Y:S05]  /*2ef0*/  BRA.U UP0, `(.L_x_53) ;  /* 0x0000000500487547 */ /* 0x000fea000b800000 */
[----:B------:R-:W-:Y:S01]  /*2f00*/  ISETP.GE.U32.AND P2, PT, R2, 0x8, PT ;  /* 0x000000080200780c */ /* 0x000fe20003f46070 */
[----:B------:R-:W-:Y:S01]  /*2f10*/  IMAD.MOV.U32 R12, RZ, RZ, 0x1 ;  /* 0x00000001ff0c7424 */ /* 0x000fe200078e00ff */
[----:B------:R-:W-:Y:S02]  /*2f20*/  CS2R R10, SRZ ;  /* 0x00000000000a7805 */ /* 0x000fe4000001ff00 */
[----:B------:R-:W-:Y:S01]  /*2f30*/  CS2R R8, SRZ ;  /* 0x0000000000087805 */ /* 0x000fe2000001ff00 */
[----:B------:R-:W-:Y:S01]  /*2f40*/  UMOV UR4, 0x400 ;  /* 0x0000040000047882 */ /* 0x000fe20000000000 */
[----:B------:R-:W-:Y:S01]  /*2f50*/  UMOV UR6, URZ ;  /* 0x000000ff00067c82 */ /* 0x000fe20008000000 */
[----:B------:R-:W-:-:S12]  /*2f60*/  ULEA UR37, UR37, UR4, 0x18 ;  /* 0x0000000425257291 */ /* 0x000fd8000f8ec0ff */
.L_x_57:
[----:B------:R-:W-:Y:S02]  /*2f70*/  LEA R0, R8, UR37, 0x3 ;  /* 0x0000002508007c11 */ /* 0x000fe4000f8e18ff */
[----:B------:R-:W-:-:S03]  /*2f80*/  SHF.L.U32 R4, R9, 0x1f, RZ ;  /* 0x0000001f09047819 */ /* 0x000fc600000006ff */
[----:B------:R-:W-:Y:S01]  /*2f90*/  VIADD R5, R0, 0x100 ;  /* 0x0000010000057836 */ /* 0x000fe20000000000 */
[----:B------:R-:W3:Y:S02]  /*2fa0*/  SYNCS.PHASECHK.TRANS64.TRYWAIT P0, [R0+URZ+0xf0], R4 ;  /* 0x0000f004000075a7 */ /* 0x000ee400080011ff */
[----:B---3--:R-:W-:Y:S05]  /*2fb0*/  @!P0 BRA `(.L_x_54) ;  /* 0x000000b800388947 */ /* 0x008fea0003800000 */
.L_x_208:
[----:B------:R-:W-:Y:S01]  /*2fc0*/  ULEA UR5, UR6, UR37, 0x3 ;  /* 0x0000002506057291 */ /* 0x000fe2000f8e18ff */
[----:B---3--:R-:W-:Y:S01]  /*2fd0*/  PRMT R0, RZ, 0x654, R5 ;  /* 0x00000654ff007816 */ /* 0x008fe20000000005 */
[----:B------:R-:W-:Y:S01]  /*2fe0*/  @!P2 IMAD.MOV.U32 R4, RZ, RZ, 0x10 ;  /* 0x00000010ff04a424 */ /* 0x000fe200078e00ff */
[----:B------:R-:W-:Y:S01]  /*2ff0*/  SHF.L.U32 R5, R12, 0x1f, RZ ;  /* 0x0000001f0c057819 */ /* 0x000fe200000006ff */
[----:B------:R-:W-:Y:S01]  /*3000*/  UIADD3 UR4, UPT, UPT, UR5, 0xb0, URZ ;  /* 0x000000b005047890 */ /* 0x000fe2000fffe0ff */
[----:B------:R3:W-:Y:S05]  /*3010*/  SYNCS.ARRIVE.TRANS64.RED.A1T0 RZ, [R0+URZ], RZ ;  /* 0x000000ff00ff79a7 */ /* 0x0007ea00081004ff */
[----:B------:R-:W-:Y:S01]  /*3020*/  IMAD.U32 R6, RZ, RZ, UR4 ;  /* 0x00000004ff067e24 */ /* 0x000fe2000f8e00ff */
[----:B------:R-:W4:Y:S04]  /*3030*/  SYNCS.PHASECHK.TRANS64.TRYWAIT P0, [UR5+0xc0], R5 ;  /* 0x0000c005ff0075a7 */ /* 0x000f280008001105 */
[----:B------:R-:W-:Y:S01]  /*3040*/  PRMT R6, R2, 0x654, R6 ;  /* 0x0000065402067816 */ /* 0x000fe20000000006 */
[----:B---34-:R-:W-:Y:S06]  /*3050*/  @!P0 BRA `(.L_x_55) ;  /* 0x000000b800248947 */ /* 0x018fec0003800000 */
.L_x_210:
[----:B------:R-:W-:Y:S01]  /*3060*/  ULEA UR4, UR6, UR37, 0x4 ;  /* 0x0000002506047291 */ /* 0x000fe2000f8e20ff */
[----:B------:R-:W-:Y:S01]  /*3070*/  SEL R3, R6, R3, !P2 ;  /* 0x0000000306037207 */ /* 0x000fe20005000000 */
[----:B------:R-:W-:Y:S01]  /*3080*/  UIADD3 UR5, UPT, UPT, UR5, 0xb0, URZ ;  /* 0x000000b005057890 */ /* 0x000fe2000fffe0ff */
[----:B---3--:R-:W-:Y:S01]  /*3090*/  LEA R0, R11, UR37, 0x3 ;  /* 0x000000250b007c11 */ /* 0x008fe2000f8e18ff */
[----:B------:R-:W-:Y:S01]  /*30a0*/  UIADD3 UR4, UPT, UPT, UR4, 0x120, URZ ;  /* 0x0000012004047890 */ /* 0x000fe2000fffe0ff */
[----:B------:R3:W-:Y:S01]  /*30b0*/  @!P2 SYNCS.ARRIVE.TRANS64.RED RZ, [R3+URZ], R4 ;  /* 0x0000000403ffa9a7 */ /* 0x0007e200080004ff */
[----:B------:R-:W-:Y:S01]  /*30c0*/  UIADD3 UR6, UPT, UPT, UR6, 0x1, URZ ;  /* 0x0000000106067890 */ /* 0x000fe2000fffe0ff */
[----:B------:R-:W-:-:S03]  /*30d0*/  VIADD R8, R8, 0x1 ;  /* 0x0000000108087836 */ /* 0x000fc60000000000 */
[----:B------:R-:W-:Y:S02]  /*30e0*/  UISETP.NE.AND UP0, UPT, UR6, 0x2, UPT ;  /* 0x000000020600788c */ /* 0x000fe4000bf05270 */
[----:B------:R-:W-:Y:S01]  /*30f0*/  ISETP.NE.AND P0, PT, R8, 0x2, PT ;  /* 0x000000020800780c */ /* 0x000fe20003f05270 */
[----:B------:R-:W-:Y:S06]  /*3100*/  UGETNEXTWORKID.BROADCAST [UR4], [UR5] ;  /* 0x00000000040073ca */ /* 0x000fec0008000100 */
[----:B------:R-:W-:Y:S02]  /*3110*/  USEL UR4, URZ, 0x1, UP0 ;  /* 0x00000001ff047887 */ /* 0x000fe40008000000 */
[----:B------:R-:W-:-:S04]  /*3120*/  USEL UR6, UR6, URZ, UP0 ;  /* 0x000000ff06067287 */ /* 0x000fc80008000000 */
[----:B------:R-:W-:Y:S02]  /*3130*/  LOP3.LUT R12, R12, UR4, RZ, 0x3c, !PT ;  /* 0x000000040c0c7c12 */ /* 0x000fe4000f8e3cff */
[----:B---3--:R-:W-:-:S04]  /*3140*/  SHF.L.U32 R4, R10, 0x1f, RZ ;  /* 0x0000001f0a047819 */ /* 0x008fc800000006ff */
[----:B------:R-:W3:Y:S02]  /*3150*/  SYNCS.PHASECHK.TRANS64.TRYWAIT P1, [R0+URZ+0xb0], R4 ;  /* 0x0000b004000075a7 */ /* 0x000ee400080211ff */
[----:B---3--:R-:W-:Y:S05]  /*3160*/  @!P1 BRA `(.L_x_56) ;  /* 0x000000b400f89947 */ /* 0x008fea0003800000 */
.L_x_211:
[C---:B---3--:R-:W-:Y:S01]  /*3170*/  LEA R4, R11.reuse, UR37, 0x4 ;  /* 0x000000250b047c11 */ /* 0x048fe2000f8e20ff */
[----:B------:R-:W-:Y:S01]  /*3180*/  VIADD R0, R0, 0xc0 ;  /* 0x000000c000007836 */ /* 0x000fe20000000000 */
[----:B------:R-:W-:Y:S01]  /*3190*/  SEL R8, R8, RZ, P0 ;  /* 0x000000ff08087207 */ /* 0x000fe20000000000 */
[----:B------:R-:W-:-:S03]  /*31a0*/  VIADD R11, R11, 0x1 ;  /* 0x000000010b0b7836 */ /* 0x000fc60000000000 */
[----:B------:R-:W3:Y:S01]  /*31b0*/  LDS.128 R4, [R4+0x120] ;  /* 0x0001200004047984 */ /* 0x000ee20000000c00 */
[----:B------:R-:W-:Y:S02]  /*31c0*/  PRMT R0, RZ, 0x654, R0 ;  /* 0x00000654ff007816 */ /* 0x000fe40000000000 */
[C---:B------:R-:W-:Y:S01]  /*31d0*/  ISETP.NE.AND P1, PT, R11.reuse, 0x2, PT ;  /* 0x000000020b00780c */ /* 0x040fe20003f25270 */
[----:B------:R-:W-:Y:S01]  /*31e0*/  @!PT LDS RZ, [RZ] ;  /* 0x00000000fffff984 */ /* 0x000fe20000000800 */
[----:B------:R-:W-:Y:S01]  /*31f0*/  @!PT LDS RZ, [RZ] ;  /* 0x00000000fffff984 */ /* 0x000fe20000000800 */
[----:B------:R-:W-:Y:S01]  /*3200*/  @!PT LDS RZ, [RZ] ;  /* 0x00000000fffff984 */ /* 0x000fe20000000800 */
[----:B------:R-:W-:Y:S01]  /*3210*/  @!PT LDS RZ, [RZ] ;  /* 0x00000000fffff984 */ /* 0x000fe20000000800 */
[----:B------:R4:W-:Y:S06]  /*3220*/  MEMBAR.ALL.CTA ;  /* 0x0000000000007992 */ /* 0x0009ec0000008000 */
[----:B----4-:R-:W4:Y:S01]  /*3230*/  FENCE.VIEW.ASYNC.S ;  /* 0x00000000000073c6 */ /* 0x010f220000000000 */
[----:B------:R-:W-:Y:S01]  /*3240*/  SEL R11, R11, RZ, P1 ;  /* 0x000000ff0b0b7207 */ /* 0x000fe20000800000 */
[----:B----4-:R4:W-:Y:S01]  /*3250*/  SYNCS.ARRIVE.TRANS64.RED.A1T0 RZ, [R0+URZ], RZ ;  /* 0x000000ff00ff79a7 */ /* 0x0109e200081004ff */
[----:B---3--:R-:W-:-:S02]  /*3260*/  LOP3.LUT P3, RZ, R6, 0x1, RZ, 0xc0, !PT ;  /* 0x0000000106ff7812 */ /* 0x008fc4000786c0ff */
[----:B------:R-:W-:-:S04]  /*3270*/  SEL R4, RZ, 0x1, P1 ;  /* 0x00000001ff047807 */ /* 0x000fc80000800000 */
[----:B------:R-:W-:Y:S02]  /*3280*/  LOP3.LUT R10, R10, R4, RZ, 0x3c, !PT ;  /* 0x000000040a0a7212 */ /* 0x000fe400078e3cff */
[----:B----4-:R-:W-:-:S04]  /*3290*/  SEL R0, RZ, 0x1, P0 ;  /* 0x00000001ff007807 */ /* 0x010fc80000000000 */
[----:B------:R-:W-:Y:S01]  /*32a0*/  LOP3.LUT R9, R9, R0, RZ, 0x3c, !PT ;  /* 0x0000000009097212 */ /* 0x000fe200078e3cff */
[----:B------:R-:W-:Y:S06]  /*32b0*/  @P3 BRA `(.L_x_57) ;  /* 0xfffffffc002c3947 */ /* 0x000fec000383ffff */
[----:B------:R-:W-:Y:S01]  /*32c0*/  ULEA UR5, UR6, UR37, 0x3 ;  /* 0x0000002506057291 */ /* 0x000fe2000f8e18ff */
[----:B------:R-:W-:-:S08]  /*32d0*/  SHF.L.U32 R2, R12, 0x1f, RZ ;  /* 0x0000001f0c027819 */ /* 0x000fd000000006ff */
[----:B------:R-:W3:Y:S02]  /*32e0*/  SYNCS.PHASECHK.TRANS64 P0, [UR5+0xc0], R2 ;  /* 0x0000c002ff0075a7 */ /* 0x000ee40008001005 */
[----:B---3--:R-:W-:Y:S05]  /*32f0*/  @P0 BRA `(.L_x_58) ;  /* 0x0000000000080947 */ /* 0x008fea0003800000 */
[----:B------:R-:W3:Y:S02]  /*3300*/  SYNCS.PHASECHK.TRANS64.TRYWAIT P0, [UR5+0xc0], R2 ;  /* 0x0000c002ff0075a7 */ /* 0x000ee40008001105 */
[----:B---3--:R-:W-:Y:S05]  /*3310*/  @!P0 BRA `(.L_x_59) ;  /* 0x000000b400a08947 */ /* 0x008fea0003800000 */
.L_x_58:
[----:B------:R-:W-:-:S04]  /*3320*/  UIADD3 UR4, UPT, UPT, UR6, 0x1, URZ ;  /* 0x0000000106047890 */ /* 0x000fc8000fffe0ff */
[----:B------:R-:W-:-:S04]  /*3330*/  UISETP.NE.AND UP0, UPT, UR4, 0x2, UPT ;  /* 0x000000020400788c */ /* 0x000fc8000bf05270 */
[----:B------:R-:W-:Y:S02]  /*3340*/  USEL UR7, URZ, 0x1, UP0 ;  /* 0x00000001ff077887 */ /* 0x000fe40008000000 */
[----:B------:R-:W-:-:S04]  /*3350*/  USEL UR4, UR4, URZ, UP0 ;  /* 0x000000ff04047287 */ /* 0x000fc80008000000 */
[----:B------:R-:W-:Y:S01]  /*3360*/  ULEA UR4, UR4, UR37, 0x3 ;  /* 0x0000002504047291 */ /* 0x000fe2000f8e18ff */
[----:B---3--:R-:W-:-:S04]  /*3370*/  LOP3.LUT R2, R12, UR7, RZ, 0x3c, !PT ;  /* 0x000000070c027c12 */ /* 0x008fc8000f8e3cff */
[----:B------:R-:W-:-:S04]  /*3380*/  SHF.L.U32 R0, R2, 0x1f, RZ ;  /* 0x0000001f02007819 */ /* 0x000fc800000006ff */
[----:B------:R-:W3:Y:S02]  /*3390*/  SYNCS.PHASECHK.TRANS64 P0, [UR4+0xc0], R0 ;  /* 0x0000c000ff0075a7 */ /* 0x000ee40008001004 */
[----:B-1-3--:R-:W-:Y:S05]  /*33a0*/  @P0 EXIT ;  /* 0x000000000000094d */ /* 0x00afea0003800000 */
[----:B------:R-:W-:Y:S02]  /*33b0*/  SHF.L.U32 R2, R2, 0x1f, RZ ;  /* 0x0000001f02027819 */ /* 0x000fe400000006ff */
[----:B------:R-:W-:-:S07]  /*33c0*/  MOV R0, UR4 ;  /* 0x0000000400007c02 */ /* 0x000fce0008000f00 */
.L_x_60:
[----:B-1----:R1:W3:Y:S02]  /*33d0*/  SYNCS.PHASECHK.TRANS64.TRYWAIT P0, [R0+URZ+0xc0], R2 ;  /* 0x0000c002000075a7 */ /* 0x0022e400080011ff */
[----:B---3--:R-:W-:Y:S05]  /*33e0*/  @!P0 NANOSLEEP.SYNCS 0x989680 ;  /* 0x009896800000895d */ /* 0x008fea0003900000 */
[----:B------:R-:W3:Y:S02]  /*33f0*/  @!P0 SYNCS.PHASECHK.TRANS64 P0, [R0+URZ+0xc0], R2 ;  /* 0x0000c002000085a7 */ /* 0x000ee400080010ff */
[----:B---3--:R-:W-:Y:S05]  /*3400*/  @P0 EXIT ;  /* 0x000000000000094d */ /* 0x008fea0003800000 */
[----:B------:R-:W-:Y:S05]  /*3410*/  BRA `(.L_x_60) ;  /* 0xfffffffc00ec7947 */ /* 0x000fea000383ffff */
.L_x_53:
[----:B------:R-:W-:Y:S05]  /*3420*/  BRA.U UP4, `(.L_x_61) ;  /* 0x0000001104207547 */ /* 0x000fea000b800000 */
[----:B------:R-:W-:Y:S01]  /*3430*/  UMOV UR4, 0x40 ;  /* 0x0000004000047882 */ /* 0x000fe20000000000 */
[----:B------:R-:W-:Y:S01]  /*3440*/  NOP ;  /* 0x0000000000007918 */ /* 0x000fe20000000000 */
[----:B------:R-:W-:Y:S01]  /*3450*/  ULEA UR4, UR37, UR4, 0x18 ;  /* 0x0000000425047291 */ /* 0x000fe2000f8ec0ff */
[----:B------:R-:W-:Y:S02]  /*3460*/  UMOV UR5, 0x400 ;  /* 0x0000040000057882 */ /* 0x000fe40000000000 */
[----:B------:R-:W-:-:S06]  /*3470*/  ULEA UR37, UR37, UR5, 0x18 ;  /* 0x0000000525257291 */ /* 0x000fcc000f8ec0ff */
[----:B------:R-:W3:Y:S02]  /*3480*/  LDS.U8 R2, [UR4+0x1c] ;  /* 0x00001c04ff027984 */ /* 0x000ee40008000000 */
[----:B---3--:R-:W-:-:S13]  /*3490*/  ISETP.NE.AND P0, PT, R2, RZ, PT ;  /* 0x000000ff0200720c */ /* 0x008fda0003f05270 */
[----:B------:R-:W-:Y:S05]  /*34a0*/  @P0 BRA `(.L_x_62) ;  /* 0x0000000000580947 */ /* 0x000fea0003800000 */
[----:B------:R-:W-:-:S13]  /*34b0*/  ELECT P0, URZ, PT ;  /* 0x0000000000ff782f */ /* 0x000fda0003800000 */
[----:B------:R-:W-:Y:S05]  /*34c0*/  @!P0 BRA `(.L_x_63) ;  /* 0x0000000000608947 */ /* 0x000fea0003800000 */
[----:B------:R-:W-:Y:S01]  /*34d0*/  UMOV UR5, 0x10 ;  /* 0x0000001000057882 */ /* 0x000fe20000000000 */
[----:B------:R-:W-:Y:S01]  /*34e0*/  HFMA2 R2, -RZ, RZ, 0, 5.9604644775390625e-08 ;  /* 0x00000001ff027431 */ /* 0x000fe200000001ff */
[----:B------:R-:W-:-:S03]  /*34f0*/  MOV R3, 0xffff ;  /* 0x0000ffff00037802 */ /* 0x000fc60000000f00 */
[----:B------:R-:W-:Y:S04]  /*3500*/  DEPBAR.LE SB3, 0x36 ;  /* 0x0000bd800000791a */ /* 0x000fe80000000000 */
[----:B------:R-:W3:Y:S02]  /*3510*/  UTCATOMSWS.FIND_AND_SET.ALIGN UP0, UR5, UR5 ;  /* 0x00000005000575e3 */ /* 0x000ee40008000800 */
[----:B---3--:R-:W-:Y:S01]  /*3520*/  MOV R4, UR5 ;  /* 0x0000000500047c02 */ /* 0x008fe20008000f00 */
[----:B------:R-:W-:Y:S06]  /*3530*/  BRA.U UP0, `(.L_x_64) ;  /* 0x0000000100187547 */ /* 0x000fec000b800000 */
.L_x_65:
[----:B------:R-:W-:Y:S05]  /*3540*/  NANOSLEEP 0x64 ;  /* 0x000000640000795d */ /* 0x000fea0003800000 */
[----:B------:R-:W-:-:S05]  /*3550*/  UMOV UR5, 0x10 ;  /* 0x0000001000057882 */ /* 0x000fca0000000000 */
[----:B------:R-:W-:Y:S04]  /*3560*/  DEPBAR.LE SB3, 0x36 ;  /* 0x0000bd800000791a */ /* 0x000fe80000000000 */
[----:B------:R-:W3:Y:S02]  /*3570*/  UTCATOMSWS.FIND_AND_SET.ALIGN UP0, UR5, UR5 ;  /* 0x00000005000575e3 */ /* 0x000ee40008000800 */
[----:B---3--:R-:W-:Y:S01]  /*3580*/  MOV R4, UR5 ;  /* 0x0000000500047c02 */ /* 0x008fe20008000f00 */
[----:B------:R-:W-:Y:S05]  /*3590*/  BRA.U !UP0, `(.L_x_65) ;  /* 0xfffffffd08e87547 */ /* 0x000fea000b83ffff */
.L_x_64:
[-C--:B------:R-:W-:Y:S02]  /*35a0*/  SHF.L.U32 R3, R3, R4.reuse, RZ ;  /* 0x0000000403037219 */ /* 0x080fe400000006ff */
[----:B------:R-:W-:Y:S01]  /*35b0*/  SHF.L.U32 R2, R2, R4, RZ ;  /* 0x0000000402027219 */ /* 0x000fe200000006ff */
[----:B------:R-:W-:Y:S02]  /*35c0*/  IMAD.SHL.U32 R4, R4, 0x20, RZ ;  /* 0x0000002004047824 */ /* 0x000fe400078e00ff */
[----:B------:R3:W-:Y:S04]  /*35d0*/  ATOMS.OR RZ, [UR4+0x14], R3 ;  /* 0x00001403ffff798c */ /* 0x0007e8000b000004 */
[----:B------:R3:W-:Y:S04]  /*35e0*/  ATOMS.OR RZ, [UR4+0x18], R2 ;  /* 0x00001802ffff798c */ /* 0x0007e8000b000004 */
[----:B------:R3:W-:Y:S01]  /*35f0*/  STS [UR37+0x140], R4 ;  /* 0x00014004ff007988 */ /* 0x0007e20008000825 */
[----:B------:R-:W-:Y:S05]  /*3600*/  BRA `(.L_x_63) ;  /* 0x0000000000107947 */ /* 0x000fea0003800000 */
.L_x_62:
[----:B------:R-:W-:-:S05]  /*3610*/  MOV R2, 0xffffffff ;  /* 0xffffffff00027802 */ /* 0x000fca0000000f00 */
[----:B------:R3:W-:Y:S02]  /*3620*/  STS [UR37+0x140], R2 ;  /* 0x00014002ff007988 */ /* 0x0007e40008000825 */
[----:B---3--:R-:W-:Y:S02]  /*3630*/  MOV R2, 0x3650 ;  /* 0x0000365000027802 */ /* 0x008fe40000000f00 */
[----:B-12--5:R-:W-:Y:S05]  /*3640*/  CALL.REL.NOINC `($__internal_1_$__cuda_sm10x_tcgen05_guardrail_trap_phase_invalid_during_alloc) ;  /* 0x000000bc006c7944 */ /* 0x026fea0003c00000 */
.L_x_63:
[----:B------:R-:W-:Y:S05]  /*3650*/  WARPSYNC.ALL ;  /* 0x0000000000007948 */ /* 0x000fea0003800000 */
[----:B------:R-:W4:Y:S01]  /*3660*/  S2UR UR13, SR_CgaCtaId ;  /* 0x00000000000d79c3 */ /* 0x000f220000008800 */
[----:B------:R-:W-:Y:S01]  /*3670*/  UMOV UR4, 0x400 ;  /* 0x0000040000047882 */ /* 0x000fe20000000000 */
[----:B------:R-:W-:-:S06]  /*3680*/  NOP ;  /* 0x0000000000007918 */ /* 0x000fcc0000000000 */
[----:B------:R-:W-:Y:S06]  /*3690*/  BAR.ARV 0x6, 0xa0 ;  /* 0x0182800000007b1d */ /* 0x000fec0000002000 */
[----:B------:R-:W1:Y:S01]  /*36a0*/  LDCU UR14, c[0x0][0x38c] ;  /* 0x00007180ff0e77ac */ /* 0x000e620008000800 */
[----:B------:R-:W-:Y:S01]  /*36b0*/  LOP3.LUT R0, R0, 0xffff, RZ, 0xc0, !PT ;  /* 0x0000ffff00007812 */ /* 0x000fe200078ec0ff */
[----:B------:R-:W-:Y:S01]  /*36c0*/  IMAD.MOV.U32 R11, RZ, RZ, 0x1 ;  /* 0x00000001ff0b7424 */ /* 0x000fe200078e00ff */
[----:B------:R-:W-:Y:S01]  /*36d0*/  CS2R R8, SRZ ;  /* 0x0000000000087805 */ /* 0x000fe2000001ff00 */
[----:B------:R-:W-:Y:S01]  /*36e0*/  IMAD.MOV.U32 R10, RZ, RZ, RZ ;  /* 0x000000ffff0a7224 */ /* 0x000fe200078e00ff */
[----:B------:R-:W-:Y:S01]  /*36f0*/  R2UR UR17, R0 ;  /* 0x00000000001172ca */ /* 0x000fe200000e0000 */
[----:B------:R-:W-:Y:S01]  /*3700*/  UMOV UR28, URZ ;  /* 0x000000ff001c7c82 */ /* 0x000fe20008000000 */
[----:B------:R-:W-:Y:S01]  /*3710*/  UMOV UR27, URZ ;  /* 0x000000ff001b7c82 */ /* 0x000fe20008000000 */
[----:B----4-:R-:W-:Y:S01]  /*3720*/  ULEA UR13, UR13, UR4, 0x18 ;  /* 0x000000040d0d7291 */ /* 0x010fe2000f8ec0ff */
[----:B------:R-:W4:Y:S03]  /*3730*/  LDCU UR4, c[0x0][0x38c] ;  /* 0x00007180ff0477ac */ /* 0x000f260008000800 */
[----:B------:R-:W-:-:S02]  /*3740*/  UIADD3 UR19, UPT, UPT, UR13, 0x4300, URZ ;  /* 0x000043000d137890 */ /* 0x000fc4000fffe0ff */
[----:B------:R-:W-:-:S03]  /*3750*/  UIADD3 UR20, UPT, UPT, UR13, 0x1c300, URZ ;  /* 0x0001c3000d147890 */ /* 0x000fc6000fffe0ff */
[----:B---3--:R-:W3:Y:S01]  /*3760*/  LDS R2, [UR13+0x140] ;  /* 0x0001400dff027984 */ /* 0x008ee20008000800 */
[----:B------:R-:W-:Y:S02]  /*3770*/  UIADD3 UR21, UPT, UPT, UR13, 0x34300, URZ ;  /* 0x000343000d157890 */ /* 0x000fe4000fffe0ff */
[----:B------:R-:W-:Y:S02]  /*3780*/  UIADD3 UR22, UPT, UPT, UR13, 0x34f00, URZ ;  /* 0x00034f000d167890 */ /* 0x000fe4000fffe0ff */
[----:B------:R-:W-:Y:S02]  /*3790*/  USHF.R.U32.HI UR19, URZ, 0x4, UR19 ;  /* 0x00000004ff137899 */ /* 0x000fe40008011613 */
[----:B------:R-:W-:Y:S02]  /*37a0*/  USHF.R.U32.HI UR20, URZ, 0x4, UR20 ;  /* 0x00000004ff147899 */ /* 0x000fe40008011614 */
[----:B------:R-:W-:Y:S02]  /*37b0*/  USHF.R.U32.HI UR21, URZ, 0x4, UR21 ;  /* 0x00000004ff157899 */ /* 0x000fe40008011615 */
[----:B----4-:R-:W-:-:S02]  /*37c0*/  UIADD3 UR4, UPT, UPT, UR4, 0x7f, URZ ;  /* 0x0000007f04047890 */ /* 0x010fc4000fffe0ff */
[----:B------:R-:W-:Y:S02]  /*37d0*/  USHF.R.U32.HI UR22, URZ, 0x4, UR22 ;  /* 0x00000004ff167899 */ /* 0x000fe40008011616 */
[----:B------:R-:W-:Y:S02]  /*37e0*/  USHF.R.S32.HI UR12, URZ, 0x1f, UR4 ;  /* 0x0000001fff0c7899 */ /* 0x000fe40008011404 */
[----:B------:R-:W-:Y:S02]  /*37f0*/  ULOP3.LUT UR19, UR19, 0x3fff, URZ, 0xc0, !UPT ;  /* 0x00003fff13137892 */ /* 0x000fe4000f8ec0ff */
[----:B------:R-:W-:Y:S02]  /*3800*/  ULEA.HI UR12, UR12, UR4, URZ, 0x7 ;  /* 0x000000040c0c7291 */ /* 0x000fe4000f8f38ff */
[----:B------:R-:W-:Y:S02]  /*3810*/  ULOP3.LUT UR20, UR20, 0x3fff, URZ, 0xc0, !UPT ;  /* 0x00003fff14147892 */ /* 0x000fe4000f8ec0ff */
[----:B------:R-:W-:-:S02]  /*3820*/  USHF.R.S32.HI UR12, URZ, 0x7, UR12 ;  /* 0x00000007ff0c7899 */ /* 0x000fc4000801140c */
[----:B------:R-:W-:Y:S02]  /*3830*/  ULOP3.LUT UR21, UR21, 0x3fff, URZ, 0xc0, !UPT ;  /* 0x00003fff15157892 */ /* 0x000fe4000f8ec0ff */
[----:B------:R-:W-:Y:S02]  /*3840*/  UISETP.LT.AND UP0, UPT, UR12, 0x1, UPT ;  /* 0x000000010c00788c */ /* 0x000fe4000bf01270 */
[----:B------:R-:W-:Y:S02]  /*3850*/  ULOP3.LUT UR22, UR22, 0x3fff, URZ, 0xc0, !UPT ;  /* 0x00003fff16167892 */ /* 0x000fe4000f8ec0ff */
[----:B------:R-:W-:Y:S02]  /*3860*/  USEL UR18, UR12, 0x1, !UP0 ;  /* 0x000000010c127887 */ /* 0x000fe4000c000000 */
[----:B------:R-:W-:Y:S02]  /*3870*/  ULOP3.LUT UR19, UR19, 0x10000, URZ, 0xfc, !UPT ;  /* 0x0001000013137892 */ /* 0x000fe4000f8efcff */
[----:B------:R-:W-:-:S02]  /*3880*/  ULOP3.LUT UR20, UR20, 0x10000, URZ, 0xfc, !UPT ;  /* 0x0001000014147892 */ /* 0x000fc4000f8efcff */
[----:B------:R-:W-:Y:S02]  /*3890*/  ULOP3.LUT UR21, UR21, 0x10000, URZ, 0xfc, !UPT ;  /* 0x0001000015157892 */ /* 0x000fe4000f8efcff */
[----:B------:R-:W-:Y:S01]  /*38a0*/  ULOP3.LUT UR22, UR22, 0x10000, URZ, 0xfc, !UPT ;  /* 0x0001000016167892 */ /* 0x000fe2000f8efcff */
[----:B---3--:R-:W-:Y:S01]  /*38b0*/  R2UR UR29, R2 ;  /* 0x00000000021d72ca */ /* 0x008fe200000e0000 */
[----:B------:R-:W-:Y:S02]  /*38c0*/  UIADD3 UR18, UPT, UPT, -UR18, URZ, URZ ;  /* 0x000000ff12127290 */ /* 0x000fe4000fffe1ff */
[----:B-1----:R-:W-:-:S10]  /*38d0*/  UISETP.GE.AND UP3, UPT, UR14, 0x1, UPT ;  /* 0x000000010e00788c */ /* 0x002fd4000bf66270 */
[----:B------:R-:W-:Y:S02]  /*38e0*/  UIADD3 UR10, UPT, UPT, UR29, 0x100, URZ ;  /* 0x000001001d0a7890 */ /* 0x000fe4000fffe0ff */
[----:B------:R-:W-:Y:S02]  /*38f0*/  UIADD3 UR8, UPT, UPT, UR29, 0x40000100, URZ ;  /* 0x400001001d087890 */ /* 0x000fe4000fffe0ff */
[----:B------:R-:W-:Y:S02]  /*3900*/  UIADD3 UR6, UPT, UPT, UR29, -0x7fffff00, URZ ;  /* 0x800001001d067890 */ /* 0x000fe4000fffe0ff */
[----:B------:R-:W-:Y:S02]  /*3910*/  UIADD3 UR4, UPT, UPT, UR29, -0x3fffff00, URZ ;  /* 0xc00001001d047890 */ /* 0x000fe4000fffe0ff */
[----:B------:R-:W-:Y:S02]  /*3920*/  UIADD3 UR11, UPT, UPT, UR29, 0x104, URZ ;  /* 0x000001041d0b7890 */ /* 0x000fe4000fffe0ff */
[----:B------:R-:W-:-:S02]  /*3930*/  UIADD3 UR9, UPT, UPT, UR29, 0x40000104, URZ ;  /* 0x400001041d097890 */ /* 0x000fc4000fffe0ff */
[----:B------:R-:W-:Y:S02]  /*3940*/  UIADD3 UR7, UPT, UPT, UR29, -0x7ffffefc, URZ ;  /* 0x800001041d077890 */ /* 0x000fe4000fffe0ff */
[----:B------:R-:W-:Y:S02]  /*3950*/  UIADD3 UR5, UPT, UPT, UR29, -0x3ffffefc, URZ ;  /* 0xc00001041d057890 */ /* 0x000fe4000fffe0ff */
[----:B------:R-:W-:Y:S02]  /*3960*/  USHF.R.U32.HI UR37, URZ, 0x11, UR10 ;  /* 0x00000011ff257899 */ /* 0x000fe4000801160a */
[----:B------:R-:W-:Y:S02]  /*3970*/  USHF.R.U32.HI UR35, URZ, 0x11, UR8 ;  /* 0x00000011ff237899 */ /* 0x000fe40008011608 */
[----:B------:R-:W-:Y:S02]  /*3980*/  USHF.R.U32.HI UR33, URZ, 0x11, UR6 ;  /* 0x00000011ff217899 */ /* 0x000fe40008011606 */
[----:B------:R-:W-:-:S02]  /*3990*/  USHF.R.U32.HI UR31, URZ, 0x11, UR4 ;  /* 0x00000011ff1f7899 */ /* 0x000fc40008011604 */
[----:B------:R-:W-:Y:S02]  /*39a0*/  USHF.R.U32.HI UR36, URZ, 0x1a, UR11 ;  /* 0x0000001aff247899 */ /* 0x000fe4000801160b */
[----:B------:R-:W-:Y:S02]  /*39b0*/  USHF.R.U32.HI UR34, URZ, 0x1a, UR9 ;  /* 0x0000001aff227899 */ /* 0x000fe40008011609 */
[----:B------:R-:W-:Y:S02]  /*39c0*/  USHF.R.U32.HI UR32, URZ, 0x1a, UR7 ;  /* 0x0000001aff207899 */ /* 0x000fe40008011607 */
[----:B------:R-:W-:Y:S02]  /*39d0*/  USHF.R.U32.HI UR30, URZ, 0x1a, UR5 ;  /* 0x0000001aff1e7899 */ /* 0x000fe40008011605 */
[----:B------:R-:W-:Y:S02]  /*39e0*/  ULOP3.LUT UR37, UR37, 0x6000, URZ, 0xc0, !UPT ;  /* 0x0000600025257892 */ /* 0x000fe4000f8ec0ff */
[----:B------:R-:W-:-:S02]  /*39f0*/  ULOP3.LUT UR35, UR35, 0x6000, URZ, 0xc0, !UPT ;  /* 0x0000600023237892 */ /* 0x000fc4000f8ec0ff */
[----:B------:R-:W-:Y:S02]  /*3a00*/  ULOP3.LUT UR33, UR33, 0x6000, URZ, 0xc0, !UPT ;  /* 0x0000600021217892 */ /* 0x000fe4000f8ec0ff */
[----:B------:R-:W-:Y:S02]  /*3a10*/  ULOP3.LUT UR31, UR31, 0x6000, URZ, 0xc0, !UPT ;  /* 0x000060001f1f7892 */ /* 0x000fe4000f8ec0ff */
[----:B------:R-:W-:Y:S02]  /*3a20*/  ULOP3.LUT UR36, UR36, 0x30, URZ, 0xc0, !UPT ;  /* 0x0000003024247892 */ /* 0x000fe4000f8ec0ff */
[----:B------:R-:W-:Y:S02]  /*3a30*/  ULOP3.LUT UR34, UR34, 0x30, URZ, 0xc0, !UPT ;  /* 0x0000003022227892 */ /* 0x000fe4000f8ec0ff */
[----:B------:R-:W-:Y:S02]  /*3a40*/  ULOP3.LUT UR32, UR32, 0x30, URZ, 0xc0, !UPT ;  /* 0x0000003020207892 */ /* 0x000fe4000f8ec0ff */
[----:B------:R-:W-:-:S02]  /*3a50*/  ULOP3.LUT UR30, UR30, 0x30, URZ, 0xc0, !UPT ;  /* 0x000000301e1e7892 */ /* 0x000fc4000f8ec0ff */
[----:B------:R-:W-:Y:S02]  /*3a60*/  ULOP3.LUT UR37, UR37, 0x8a0, URZ, 0xfc, !UPT ;  /* 0x000008a025257892 */ /* 0x000fe4000f8efcff */
[----:B------:R-:W-:Y:S02]  /*3a70*/  ULOP3.LUT UR35, UR35, 0x8a0, URZ, 0xfc, !UPT ;  /* 0x000008a023237892 */ /* 0x000fe4000f8efcff */
[----:B------:R-:W-:Y:S02]  /*3a80*/  ULOP3.LUT UR33, UR33, 0x8a0, URZ, 0xfc, !UPT ;  /* 0x000008a021217892 */ /* 0x000fe4000f8efcff */
[----:B------:R-:W-:Y:S02]  /*3a90*/  ULOP3.LUT UR31, UR31, 0x8a0, URZ, 0xfc, !UPT ;  /* 0x000008a01f1f7892 */ /* 0x000fe4000f8efcff */
[----:B------:R-:W-:Y:S02]  /*3aa0*/  UPRMT UR37, UR36, 0x5410, UR37 ;  /* 0x0000541024257896 */ /* 0x000fe40008000025 */
[----:B------:R-:W-:-:S02]  /*3ab0*/  UPRMT UR35, UR34, 0x5410, UR35 ;  /* 0x0000541022237896 */ /* 0x000fc40008000023 */
[----:B------:R-:W-:Y:S02]  /*3ac0*/  UPRMT UR33, UR32, 0x5410, UR33 ;  /* 0x0000541020217896 */ /* 0x000fe40008000021 */
[----:B------:R-:W-:Y:S01]  /*3ad0*/  UPRMT UR31, UR30, 0x5410, UR31 ;  /* 0x000054101e1f7896 */ /* 0x000fe2000800001f */
[----:B------:R-:W-:Y:S01]  /*3ae0*/  UMOV UR36, URZ ;  /* 0x000000ff00247c82 */ /* 0x000fe20008000000 */
[----:B------:R-:W-:Y:S01]  /*3af0*/  UMOV UR34, URZ ;  /* 0x000000ff00227c82 */ /* 0x000fe20008000000 */
[----:B------:R-:W-:Y:S01]  /*3b00*/  UMOV UR32, URZ ;  /* 0x000000ff00207c82 */ /* 0x000fe20008000000 */
[----:B------:R-:W-:-:S08]  /*3b10*/  UMOV UR30, URZ ;  /* 0x000000ff001e7c82 */ /* 0x000fd00008000000 */
.L_x_72:
[----:B------:R-:W-:Y:S02]  /*3b20*/  LEA R0, R10, UR13, 0x3 ;  /* 0x0000000d0a007c11 */ /* 0x000fe4000f8e18ff */
[----:B------:R-:W-:Y:S02]  /*3b30*/  SHF.L.U32 R2, R9, 0x1f, RZ ;  /* 0x0000001f09027819 */ /* 0x000fe400000006ff */
[----:B------:R-:W-:Y:S01]  /*3b40*/  PLOP3.LUT P0, PT, PT, PT, UP3, 0x80, 0x8 ;  /* 0x000000000008781c */ /* 0x000fe20003f0f038 */
[----:B------:R-:W-:Y:S01]  /*3b50*/  VIADD R3, R0, 0xc0 ;  /* 0x000000c000037836 */ /* 0x000fe20000000000 */
[----:B-1----:R-:W1:Y:S02]  /*3b60*/  SYNCS.PHASECHK.TRANS64.TRYWAIT P1, [R0+URZ+0xb0], R2 ;  /* 0x0000b002000075a7 */ /* 0x002e6400080211ff */
[----:B-1--4-:R-:W-:Y:S09]  /*3b70*/  @!P1 BRA `(.L_x_66) ;  /* 0x000000ac00a09947 */ /* 0x012ff20003800000 */
.L_x_213:
[----:B------:R-:W-:Y:S01]  /*3b80*/  LEA R4, R10, UR13, 0x4 ;  /* 0x0000000d0a047c11 */ /* 0x000fe2000f8e20ff */
[----:B------:R-:W-:Y:S01]  /*3b90*/  @UP3 ULEA UR14, UR27, UR13, 0x3 ;  /* 0x0000000d1b0e3291 */ /* 0x000fe2000f8e18ff */
[----:B------:R-:W-:Y:S01]  /*3ba0*/  PLOP3.LUT P2, PT, PT, PT, PT, 0x80, 0x8 ;  /* 0x000000000008781c */ /* 0x000fe20003f4f070 */
[----:B------:R-:W-:Y:S01]  /*3bb0*/  ULEA UR15, UR28, UR13, 0x3 ;  /* 0x0000000d1c0f7291 */ /* 0x000fe2000f8e18ff */
[----:B------:R-:W-:Y:S01]  /*3bc0*/  PRMT R3, RZ, 0x654, R3 ;  /* 0x00000654ff037816 */ /* 0x000fe20000000003 */
[----:B------:R-:W-:Y:S01]  /*3bd0*/  ULEA UR16, UR28, UR29, 0x7 ;  /* 0x0000001d1c107291 */ /* 0x000fe2000f8e38ff */
[----:B------:R-:W3:Y:S01]  /*3be0*/  LDS.128 R4, [R4+0x120] ;  /* 0x0001200004047984 */ /* 0x000ee20000000c00 */
[----:B-1----:R-:W-:Y:S02]  /*3bf0*/  @P0 SHF.L.U32 R2, R8, 0x1f, RZ ;  /* 0x0000001f08020819 */ /* 0x002fe400000006ff */
[----:B------:R-:W-:Y:S01]  /*3c00*/  SHF.L.U32 R0, R11, 0x1f, RZ ;  /* 0x0000001f0b007819 */ /* 0x000fe200000006ff */
[----:B------:R-:W-:Y:S01]  /*3c10*/  @!PT LDS RZ, [RZ] ;  /* 0x00000000fffff984 */ /* 0x000fe20000000800 */
[----:B------:R-:W-:Y:S01]  /*3c20*/  @!PT LDS RZ, [RZ] ;  /* 0x00000000fffff984 */ /* 0x000fe20000000800 */
[----:B------:R-:W-:Y:S01]  /*3c30*/  @!PT LDS RZ, [RZ] ;  /* 0x00000000fffff984 */ /* 0x000fe20000000800 */
[----:B------:R-:W-:Y:S01]  /*3c40*/  @!PT LDS RZ, [RZ] ;  /* 0x00000000fffff984 */ /* 0x000fe20000000800 */
[----:B------:R1:W-:Y:S06]  /*3c50*/  MEMBAR.ALL.CTA ;  /* 0x0000000000007992 */ /* 0x0003ec0000008000 */
[----:B-1----:R-:W1:Y:S02]  /*3c60*/  FENCE.VIEW.ASYNC.S ;  /* 0x00000000000073c6 */ /* 0x002e640000000000 */
[----:B-1----:R1:W-:Y:S01]  /*3c70*/  SYNCS.ARRIVE.TRANS64.RED.A1T0 RZ, [R3+URZ], RZ ;  /* 0x000000ff03ff79a7 */ /* 0x0023e200081004ff */
[----:B------:R1:W4:Y:S01]  /*3c80*/  @P0 SYNCS.PHASECHK.TRANS64.TRYWAIT P2, [UR14], R2 ;  /* 0x00000002ff0005a7 */ /* 0x000322000804110e */
[----:B---3--:R-:W-:Y:S01]  /*3c90*/  LOP3.LUT P1, RZ, R6, 0x1, RZ, 0xc0, !PT ;  /* 0x0000000106ff7812 */ /* 0x008fe2000782c0ff */
[----:B------:R-:W3:Y:S02]  /*3ca0*/  SYNCS.PHASECHK.TRANS64.TRYWAIT P0, [UR15+0xe0], R0 ;  /* 0x0000e000ff0075a7 */ /* 0x000ee4000800110f */
[----:B-1-34-:R-:W-:Y:S10]  /*3cb0*/  @!P0 BRA `(.L_x_67) ;  /* 0x000000ac00648947 */ /* 0x01aff40003800000 */
.L_x_215:
[----:B------:R-:W-:Y:S01]  /*3cc0*/  IADD3 R10, PT, PT, R10, 0x1, RZ ;  /* 0x000000010a0a7810 */ /* 0x000fe20007ffe0ff */
[----:B------:R-:W-:Y:S06]  /*3cd0*/  BRA.U !UP3, `(.L_x_68) ;  /* 0x000000010bdc7547 */ /* 0x000fec000b800000 */
[----:B------:R-:W-:Y:S01]  /*3ce0*/  UMOV UR26, URZ ;  /* 0x000000ff001a7c82 */ /* 0x000fe20008000000 */
[----:B------:R-:W-:Y:S01]  /*3cf0*/  UMOV UR25, UR18 ;  /* 0x0000001200197c82 */ /* 0x000fe20008000000 */
[----:B------:R-:W-:Y:S01]  /*3d00*/  UMOV UR24, UR12 ;  /* 0x0000000c00187c82 */ /* 0x000fe20008000000 */
[----:B------:R-:W-:-:S05]  /*3d10*/  UMOV UR23, UR27 ;  /* 0x0000001b00177c82 */ /* 0x000fca0008000000 */
.L_x_71:
[----:B------:R-:W-:Y:S02]  /*3d20*/  UIADD3 UR25, UPT, UPT, UR25, 0x1, URZ ;  /* 0x0000000119197890 */ /* 0x000fe4000fffe0ff */
[----:B---3--:R-:W-:Y:S02]  /*3d30*/  ULEA UR14, UR23, UR13, 0x3 ;  /* 0x0000000d170e7291 */ /* 0x008fe4000f8e18ff */
[----:B------:R-:W-:Y:S01]  /*3d40*/  UISETP.NE.AND UP0, UPT, UR25, URZ, UPT ;  /* 0x000000ff1900728c */ /* 0x000fe2000bf05270 */
[----:B----4-:R-:W-:Y:S10]  /*3d50*/  @P2 BRA `(.L_x_69) ;  /* 0x00000000000c2947 */ /* 0x010ff40003800000 */
[----:B-1----:R-:W-:Y:S04]  /*3d60*/  SHF.L.U32 R2, R8, 0x1f, RZ ;  /* 0x0000001f08027819 */ /* 0x002fe800000006ff */
[----:B------:R-:W1:Y:S02]  /*3d70*/  SYNCS.PHASECHK.TRANS64.TRYWAIT P0, [UR14], R2 ;  /* 0x00000002ff0075a7 */ /* 0x000e64000800110e */
[----:B-1----:R-:W-:Y:S05]  /*3d80*/  @!P0 BRA `(.L_x_70) ;  /* 0x000000ac00488947 */ /* 0x002fea0003800000 */
.L_x_69:
[----:B------:R-:W-:Y:S01]  /*3d90*/  UISETP.NE.AND UP1, UPT, UR24, 0x1, UPT ;  /* 0x000000011800788c */ /* 0x000fe2000bf25270 */
[----:B------:R-:W-:Y:S01]  /*3da0*/  PLOP3.LUT P2, PT, PT, PT, PT, 0x80, 0x8 ;  /* 0x000000000008781c */ /* 0x000fe20003f4f070 */
[----:B------:R-:W-:Y:S02]  /*3db0*/  UIADD3 UR27, UPT, UPT, UR23, 0x1, URZ ;  /* 0x00000001171b7890 */ /* 0x000fe4000fffe0ff */
[----:B------:R-:W-:Y:S02]  /*3dc0*/  ULEA UR40, UR23, UR20, 0xa ;  /* 0x0000001417287291 */ /* 0x000fe4000f8e50ff */
[----:B------:R-:W-:Y:S01]  /*3dd0*/  UISETP.NE.AND UP2, UPT, UR27, 0x6, UPT ;  /* 0x000000061b00788c */ /* 0x000fe2000bf45270 */
[----:B------:R-:W-:Y:S01]  /*3de0*/  PLOP3.LUT P0, PT, PT, PT, UP1, 0x80, 0x8 ;  /* 0x000000000008781c */ /* 0x000fe20003f0f018 */
[----:B------:R-:W-:Y:S02]  /*3df0*/  ULEA UR42, UR23, UR21, 0x5 ;  /* 0x00000015172a7291 */ /* 0x000fe4000f8e28ff */
[----:B------:R-:W-:Y:S02]  /*3e00*/  USEL UR39, URZ, 0x1, UP2 ;  /* 0x00000001ff277887 */ /* 0x000fe40009000000 */
[----:B------:R-:W-:Y:S02]  /*3e10*/  USEL UR27, UR27, URZ, UP2 ;  /* 0x000000ff1b1b7287 */ /* 0x000fe40009000000 */
[----:B------:R-:W-:Y:S02]  /*3e20*/  ULEA UR44, UR23, UR22, 0x5 ;  /* 0x00000016172c7291 */ /* 0x000fe4000f8e28ff */
[----:B------:R-:W-:Y:S01]  /*3e30*/  @UP1 ULEA UR38, UR27, UR13, 0x3 ;  /* 0x0000000d1b261291 */ /* 0x000fe2000f8e18ff */
[----:B------:R-:W-:Y:S01]  /*3e40*/  LOP3.LUT R8, R8, UR39, RZ, 0x3c, !PT ;  /* 0x0000002708087c12 */ /* 0x000fe2000f8e3cff */
[----:B------:R-:W-:Y:S02]  /*3e50*/  UISETP.NE.U32.AND UP1, UPT, UR26, URZ, UPT ;  /* 0x000000ff1a00728c */ /* 0x000fe4000bf25070 */
[----:B------:R-:W-:Y:S01]  /*3e60*/  UIADD3 UR56, UPT, UPT, UR40, 0x2, URZ ;  /* 0x0000000228387890 */ /* 0x000fe2000fffe0ff */
[----:B-1----:R-:W-:Y:S01]  /*3e70*/  @P0 SHF.L.U32 R0, R8, 0x1f, RZ ;  /* 0x0000001f08000819 */ /* 0x002fe200000006ff */
[----:B------:R-:W-:Y:S02]  /*3e80*/  UIADD3 UR52, UPT, UPT, UR40, 0x4, URZ ;  /* 0x0000000428347890 */ /* 0x000fe4000fffe0ff */
[----:B------:R-:W-:Y:S01]  /*3e90*/  UIADD3 UR48, UPT, UPT, UR40, 0x6, URZ ;  /* 0x0000000628307890 */ /* 0x000fe2000fffe0ff */
[----:B------:R3:W4:Y:S01]  /*3ea0*/  @P0 SYNCS.PHASECHK.TRANS64.TRYWAIT P2, [UR38], R0 ;  /* 0x00000000ff0005a7 */ /* 0x0007220008041126 */
[----:B------:R-:W-:Y:S02]  /*3eb0*/  ULEA UR38, UR23, UR19, 0xa ;  /* 0x0000001317267291 */ /* 0x000fe4000f8e50ff */
[----:B------:R-:W-:Y:S02]  /*3ec0*/  UIADD3 UR14, UPT, UPT, UR14, 0x30, URZ ;  /* 0x000000300e0e7890 */ /* 0x000fe4000fffe0ff */
[----:B------:R-:W-:Y:S02]  /*3ed0*/  UIADD3 UR54, UPT, UPT, UR38, 0x2, URZ ;  /* 0x0000000226367890 */ /* 0x000fe4000fffe0ff */
[----:B------:R-:W-:Y:S02]  /*3ee0*/  UIADD3 UR50, UPT, UPT, UR38, 0x4, URZ ;  /* 0x0000000426327890 */ /* 0x000fe4000fffe0ff */
[----:B------:R-:W-:Y:S02]  /*3ef0*/  UIADD3 UR46, UPT, UPT, UR38, 0x6, URZ ;  /* 0x00000006262e7890 */ /* 0x000fe4000fffe0ff */
[----:B------:R-:W-:Y:S01]  /*3f00*/  UIADD3 UR24, UPT, UPT, UR24, -0x1, URZ ;  /* 0xffffffff18187890 */ /* 0x000fe2000fffe0ff */
[----:B------:R-:W-:Y:S01]  /*3f10*/  UMOV UR43, 0x4008 ;  /* 0x00004008002b7882 */ /* 0x000fe20000000000 */
[----:B------:R-:W-:Y:S01]  /*3f20*/  UMOV UR45, 0x4008 ;  /* 0x00004008002d7882 */ /* 0x000fe20000000000 */
[----:B------:R3:W-:Y:S01]  /*3f30*/  UTCCP.T.S.4x32dp128bit tmem[UR29+0x100], gdesc[UR42] ;  /* 0x0001002a1d0079e7 */ /* 0x0007e20009100000 */
[----:B------:R3:W-:Y:S01]  /*3f40*/  UTCCP.T.S.4x32dp128bit tmem[UR29+0x104], gdesc[UR44] ;  /* 0x0001042c1d0079e7 */ /* 0x0007e20009100000 */
[----:B------:R-:W-:Y:S01]  /*3f50*/  UMOV UR41, 0x40004040 ;  /* 0x4000404000297882 */ /* 0x000fe20000000000 */
[----:B------:R-:W-:Y:S01]  /*3f60*/  UMOV UR39, 0x40004040 ;  /* 0x4000404000277882 */ /* 0x000fe20000000000 */
[----:B------:R-:W-:Y:S01]  /*3f70*/  UMOV UR57, 0x40004040 ;  /* 0x4000404000397882 */ /* 0x000fe20000000000 */
[----:B------:R3:W-:Y:S01]  /*3f80*/  UTCQMMA gdesc[UR38], gdesc[UR40], tmem[UR16], tmem[UR36], idesc[UR37], tmem[UR10], UP1 ;  /* 0x000a242826007dea */ /* 0x0007e20008800310 */
[----:B------:R-:W-:Y:S01]  /*3f90*/  UMOV UR55, 0x40004040 ;  /* 0x4000404000377882 */ /* 0x000fe20000000000 */
[----:B------:R-:W-:Y:S01]  /*3fa0*/  UMOV UR53, 0x40004040 ;  /* 0x4000404000357882 */ /* 0x000fe20000000000 */
[----:B------:R3:W-:Y:S01]  /*3fb0*/  UTCQMMA gdesc[UR54], gdesc[UR56], tmem[UR16], tmem[UR34], idesc[UR35], tmem[UR8], UPT ;  /* 0x0008223836007dea */ /* 0x0007e2000b800310 */
[----:B------:R-:W-:Y:S01]  /*3fc0*/  UMOV UR51, 0x40004040 ;  /* 0x4000404000337882 */ /* 0x000fe20000000000 */
[----:B------:R-:W-:Y:S01]  /*3fd0*/  UMOV UR49, 0x40004040 ;  /* 0x4000404000317882 */ /* 0x000fe20000000000 */
[----:B------:R3:W-:Y:S01]  /*3fe0*/  UTCQMMA gdesc[UR50], gdesc[UR52], tmem[UR16], tmem[UR32], idesc[UR33], tmem[UR6], UPT ;  /* 0x0006203432007dea */ /* 0x0007e2000b800310 */
[----:B------:R-:W-:Y:S01]  /*3ff0*/  UMOV UR47, 0x40004040 ;  /* 0x40004040002f7882 */ /* 0x000fe20000000000 */
[----:B------:R-:W-:Y:S01]  /*4000*/  UMOV UR26, 0x1 ;  /* 0x00000001001a7882 */ /* 0x000fe20000000000 */
[----:B------:R3:W-:Y:S01]  /*4010*/  UTCQMMA gdesc[UR46], gdesc[UR48], tmem[UR16], tmem[UR30], idesc[UR31], tmem[UR4], UPT ;  /* 0x00041e302e007dea */ /* 0x0007e2000b800310 */
[----:B------:R3:W-:Y:S01]  /*4020*/  UTCBAR.MULTICAST [UR14], URZ, UR17 ;  /* 0x000000ff0e0073e9 */ /* 0x0007e20008000811 */
[----:B------:R-:W-:Y:S01]  /*4030*/  UMOV UR23, UR27 ;  /* 0x0000001b00177c82 */ /* 0x000fe20008000000 */
[----:B------:R-:W-:Y:S05]  /*4040*/  BRA.U UP0, `(.L_x_71) ;  /* 0xfffffffd00347547 */ /* 0x000fea000b83ffff */
.L_x_68:
[----:B------:R-:W-:Y:S01]  /*4050*/  UIADD3 UR28, UPT, UPT, UR28, 0x1, URZ ;  /* 0x000000011c1c7890 */ /* 0x000fe2000fffe0ff */
[C---:B------:R-:W-:Y:S01]  /*4060*/  ISETP.NE.AND P0, PT, R10.reuse, 0x2, PT ;  /* 0x000000020a00780c */ /* 0x040fe20003f05270 */
[----:B------:R-:W-:Y:S02]  /*4070*/  UIADD3 UR15, UPT, UPT, UR15, 0xd0, URZ ;  /* 0x000000d00f0f7890 */ /* 0x000fe4000fffe0ff */
[----:B------:R-:W-:Y:S01]  /*4080*/  UISETP.NE.AND UP0, UPT, UR28, 0x2, UPT ;  /* 0x000000021c00788c */ /* 0x000fe2000bf05270 */
[----:B-1-3--:R-:W-:Y:S02]  /*4090*/  SEL R0, RZ, 0x1, P0 ;  /* 0x00000001ff007807 */ /* 0x00afe40000000000 */
[----:B------:R-:W-:Y:S01]  /*40a0*/  SEL R10, R10, RZ, P0 ;  /* 0x000000ff0a0a7207 */ /* 0x000fe20000000000 */
[----:B------:R-:W-:Y:S01]  /*40b0*/  USEL UR14, URZ, 0x1, UP0 ;  /* 0x00000001ff0e7887 */ /* 0x000fe20008000000 */
[----:B------:R-:W-:Y:S01]  /*40c0*/  LOP3.LUT R9, R9, R0, RZ, 0x3c, !PT ;  /* 0x0000000009097212 */ /* 0x000fe200078e3cff */
[----:B------:R-:W-:Y:S01]  /*40d0*/  USEL UR28, UR28, URZ, UP0 ;  /* 0x000000ff1c1c7287 */ /* 0x000fe20008000000 */
[----:B------:R1:W-:Y:S03]  /*40e0*/  UTCBAR [UR15], URZ ;  /* 0x000000ff0f0073e9 */ /* 0x0003e600080000ff */
[----:B------:R-:W-:Y:S01]  /*40f0*/  LOP3.LUT R11, R11, UR14, RZ, 0x3c, !PT ;  /* 0x0000000e0b0b7c12 */ /* 0x000fe2000f8e3cff */
[----:B------:R-:W-:Y:S07]  /*4100*/  @P1 BRA `(.L_x_72) ;  /* 0xfffffff800841947 */ /* 0x000fee000383ffff */
[----:B------:R-:W3:Y:S01]  /*4110*/  S2UR UR4, SR_CgaCtaId ;  /* 0x00000000000479c3 */ /* 0x000ee20000008800 */
[----:B------:R-:W-:Y:S01]  /*4120*/  ELECT P0, URZ, PT ;  /* 0x0000000000ff782f */ /* 0x000fe20003800000 */
[----:B------:R-:W-:Y:S01]  /*4130*/  IMAD.MOV.U32 R0, RZ, RZ, 0x1 ;  /* 0x00000001ff007424 */ /* 0x000fe200078e00ff */
[----:B------:R-:W-:Y:S01]  /*4140*/  UIADD3 UR13, UPT, UPT, UR13, 0xe0, URZ ;  /* 0x000000e00d0d7890 */ /* 0x000fe2000fffe0ff */
[----:B------:R-:W-:Y:S01]  /*4150*/  SHF.L.U32 R2, R11, 0x1f, RZ ;  /* 0x0000001f0b027819 */ /* 0x000fe200000006ff */
[----:B------:R-:W-:-:S03]  /*4160*/  UMOV UR5, 0x40 ;  /* 0x0000004000057882 */ /* 0x000fc60000000000 */
[----:B------:R-:W-:Y:S01]  /*4170*/  UVIRTCOUNT.DEALLOC.SMPOOL 0x80 ;  /* 0x000000800000784c */ /* 0x000fe20000000000 */
[----:B---3--:R-:W-:Y:S02]  /*4180*/  ULEA UR4, UR4, UR5, 0x18 ;  /* 0x0000000504047291 */ /* 0x008fe4000f8ec0ff */
[----:B------:R-:W-:-:S07]  /*4190*/  ULEA UR5, UR28, UR13, 0x3 ;  /* 0x0000000d1c057291 */ /* 0x000fce000f8e18ff */
[----:B------:R3:W-:Y:S02]  /*41a0*/  @P0 STS.U8 [UR4+0x1c], R0 ;  /* 0x00001c00ff000988 */ /* 0x0007e40008000004 */
[----:B------:R-:W2:Y:S02]  /*41b0*/  SYNCS.PHASECHK.TRANS64.TRYWAIT P0, [UR5], R2 ;  /* 0x00000002ff0075a7 */ /* 0x000ea40008001105 */
[----:B--23--:R-:W-:Y:S05]  /*41c0*/  @!P0 BRA `(.L_x_73) ;  /* 0x000000a800508947 */ /* 0x00cfea0003800000 */
.L_x_218:
[----:B------:R-:W-:-:S04]  /*41d0*/  UIADD3 UR6, UPT, UPT, UR28, 0x1, URZ ;  /* 0x000000011c067890 */ /* 0x000fc8000fffe0ff */
[----:B------:R-:W-:-:S04]  /*41e0*/  UISETP.NE.AND UP0, UPT, UR6, 0x2, UPT ;  /* 0x000000020600788c */ /* 0x000fc8000bf05270 */
[----:B------:R-:W-:Y:S02]  /*41f0*/  USEL UR5, URZ, 0x1, UP0 ;  /* 0x00000001ff057887 */ /* 0x000fe40008000000 */
[----:B------:R-:W-:-:S04]  /*4200*/  USEL UR6, UR6, URZ, UP0 ;  /* 0x000000ff06067287 */ /* 0x000fc80008000000 */
[----:B------:R-:W-:Y:S01]  /*4210*/  ULEA UR6, UR6, UR13, 0x3 ;  /* 0x0000000d06067291 */ /* 0x000fe2000f8e18ff */
[----:B--2---:R-:W-:-:S04]  /*4220*/  LOP3.LUT R2, R11, UR5, RZ, 0x3c, !PT ;  /* 0x000000050b027c12 */ /* 0x004fc8000f8e3cff */
[----:B------:R-:W-:-:S04]  /*4230*/  SHF.L.U32 R2, R2, 0x1f, RZ ;  /* 0x0000001f02027819 */ /* 0x000fc800000006ff */
[----:B------:R-:W2:Y:S02]  /*4240*/  SYNCS.PHASECHK.TRANS64.TRYWAIT P0, [UR6], R2 ;  /* 0x00000002ff0075a7 */ /* 0x000ea40008001106 */
[----:B--2---:R-:W-:Y:S05]  /*4250*/  @!P0 BRA `(.L_x_74) ;  /* 0x000000a800448947 */ /* 0x004fea0003800000 */
.L_x_220:
[----:B------:R-:W-:Y:S01]  /*4260*/  NOP ;  /* 0x0000000000007918 */ /* 0x000fe20000000000 */
[----:B--2---:R-:W2:Y:S01]  /*4270*/  LDS R0, [UR4+0x14] ;  /* 0x00001404ff007984 */ /* 0x004ea20008000800 */
[----:B------:R-:W-:Y:S01]  /*4280*/  ULOP3.LUT UR6, UR29, 0xffff, URZ, 0xc0, !UPT ;  /* 0x0000ffff1d067892 */ /* 0x000fe2000f8ec0ff */
[----:B------:R-:W-:Y:S01]  /*4290*/  UMOV UR8, 0xffff ;  /* 0x0000ffff00087882 */ /* 0x000fe20000000000 */
[----:B------:R-:W-:Y:S02]  /*42a0*/  UMOV UR5, 0x1 ;  /* 0x0000000100057882 */ /* 0x000fe40000000000 */
[----:B------:R-:W-:-:S04]  /*42b0*/  USHF.R.U32.HI UR6, URZ, 0x5, UR6 ;  /* 0x00000005ff067899 */ /* 0x000fc80008011606 */
[----:B------:R-:W-:Y:S02]  /*42c0*/  USHF.L.U32 UR8, UR8, UR6, URZ ;  /* 0x0000000608087299 */ /* 0x000fe400080006ff */
[----:B------:R-:W-:-:S04]  /*42d0*/  USHF.L.U32 UR5, UR5, UR6, URZ ;  /* 0x0000000605057299 */ /* 0x000fc800080006ff */
[----:B--2---:R-:W-:-:S04]  /*42e0*/  LOP3.LUT R0, R0, UR8, RZ, 0xc0, !PT ;  /* 0x0000000800007c12 */ /* 0x004fc8000f8ec0ff */
[----:B------:R-:W-:-:S13]  /*42f0*/  ISETP.NE.AND P0, PT, R0, UR8, PT ;  /* 0x0000000800007c0c */ /* 0x000fda000bf05270 */
[----:B------:R-:W-:Y:S05]  /*4300*/  @P0 BRA `(.L_x_75) ;  /* 0x0000000000580947 */ /* 0x000fea0003800000 */
[----:B------:R-:W2:Y:S02]  /*4310*/  LDS R0, [UR4+0x18] ;  /* 0x00001804ff007984 */ /* 0x000ea40008000800 */
[----:B--2---:R-:W-:-:S04]  /*4320*/  LOP3.LUT R0, R0, UR5, RZ, 0xc0, !PT ;  /* 0x0000000500007c12 */ /* 0x004fc8000f8ec0ff */
[----:B------:R-:W-:-:S13]  /*4330*/  ISETP.NE.AND P0, PT, R0, UR5, PT ;  /* 0x0000000500007c0c */ /* 0x000fda000bf05270 */
[----:B------:R-:W-:Y:S05]  /*4340*/  @P0 BRA `(.L_x_76) ;  /* 0x00000000003c0947 */ /* 0x000fea0003800000 */
[----:B------:R-:W2:Y:S01]  /*4350*/  S2R R2, SR_LANEID ;  /* 0x0000000000027919 */ /* 0x000ea20000000000 */
[----:B------:R-:W-:Y:S01]  /*4360*/  ULOP3.LUT UR8, URZ, UR8, URZ, 0x33, !UPT ;  /* 0x00000008ff087292 */ /* 0x000fe2000f8e33ff */
[----:B------:R-:W-:Y:S02]  /*4370*/  VOTEU.ANY UR7, UPT, PT ;  /* 0x0000000000077886 */ /* 0x000fe400038e0100 */
[----:B------:R-:W-:-:S03]  /*4380*/  UFLO.U32 UR7, UR7 ;  /* 0x00000007000772bd */ /* 0x000fc600080e0000 */
[----:B------:R-:W-:-:S04]  /*4390*/  IMAD.U32 R0, RZ, RZ, UR8 ;  /* 0x00000008ff007e24 */ /* 0x000fc8000f8e00ff */
[----:B------:R3:W1:Y:S02]  /*43a0*/  REDUX UR6, R0 ;  /* 0x00000000000673c4 */ /* 0x0006640000000000 */
[----:B------:R1:W-:Y:S01]  /*43b0*/  UTCATOMSWS.AND URZ, UR8 ;  /* 0x0000000800ff79e3 */ /* 0x0003e20008000000 */
[----:B--2---:R-:W-:Y:S02]  /*43c0*/  ISETP.EQ.U32.AND P0, PT, R2, UR7, PT ;  /* 0x0000000702007c0c */ /* 0x004fe4000bf02070 */
[----:B---3--:R-:W-:Y:S02]  /*43d0*/  LOP3.LUT R0, RZ, UR5, RZ, 0x33, !PT ;  /* 0x00000005ff007c12 */ /* 0x008fe4000f8e33ff */
[----:B-1----:R-:W-:Y:S02]  /*43e0*/  MOV R2, UR6 ;  /* 0x0000000600027c02 */ /* 0x002fe40008000f00 */
[----:B------:R-:W1:Y:S07]  /*43f0*/  REDUX UR5, R0 ;  /* 0x00000000000573c4 */ /* 0x000e6e0000000000 */
[----:B------:R2:W-:Y:S01]  /*4400*/  @P0 ATOMS.AND RZ, [UR4+0x14], R2 ;  /* 0x00001402ffff098c */ /* 0x0005e2000a800004 */
[----:B-1----:R-:W-:-:S05]  /*4410*/  IMAD.U32 R0, RZ, RZ, UR5 ;  /* 0x00000005ff007e24 */ /* 0x002fca000f8e00ff */
[----:B------:R2:W-:Y:S01]  /*4420*/  @P0 ATOMS.AND RZ, [UR4+0x18], R0 ;  /* 0x00001800ffff098c */ /* 0x0005e2000a800004 */
[----:B------:R-:W-:Y:S05]  /*4430*/  BRA `(.L_x_77) ;  /* 0x0000000000147947 */ /* 0x000fea0003800000 */
.L_x_76:
[----:B------:R-:W-:Y:S02]  /*4440*/  MOV R2, 0x4460 ;  /* 0x0000446000027802 */ /* 0x000fe40000000f00 */
[----:B-1--45:R-:W-:Y:S05]  /*4450*/  CALL.REL.NOINC `($__internal_0_$__cuda_sm10x_tcgen05_guardrail_trap_col_being_dealloced_not_returned_by_alloc) ;  /* 0x000000ac00dc7944 */ /* 0x032fea0003c00000 */
[----:B------:R-:W-:Y:S05]  /*4460*/  BRA `(.L_x_77) ;  /* 0x0000000000087947 */ /* 0x000fea0003800000 */
.L_x_75:
[----:B------:R-:W-:Y:S02]  /*4470*/  MOV R2, 0x4490 ;  /* 0x0000449000027802 */ /* 0x000fe40000000f00 */
[----:B-1--45:R-:W-:Y:S05]  /*4480*/  CALL.REL.NOINC `($__internal_2_$__cuda_sm10x_tcgen05_guardrail_trap_unallocated_columns_being_dealloced) ;  /* 0x000000ac00e87944 */ /* 0x032fea0003c00000 */
.L_x_77:
[----:B------:R-:W-:Y:S01]  /*4490*/  NOP ;  /* 0x0000000000007918 */ /* 0x000fe20000000000 */
[----:B------:R-:W-:Y:S05]  /*44a0*/  EXIT ;  /* 0x000000000000794d */ /* 0x000fea0003800000 */
.L_x_61:
[----:B------:R-:W-:-:S09]  /*44b0*/  UISETP.NE.OR UP5, UPT, UR8, 0x3, !UP5 ;  /* 0x000000030800788c */ /* 0x000fd2000efa5670 */
[----:B------:R-:W-:Y:S05]  /*44c0*/  BRA.U UP5, `(.L_x_78) ;  /* 0x0000001905387547 */ /* 0x000fea000b800000 */
[----:B------:R-:W3:Y:S01]  /*44d0*/  LDC R0, c[0x0][0xf30] ;  /* 0x0003cc00ff007b82 */ /* 0x000ee20000000800 */
[----:B------:R-:W-:Y:S01]  /*44e0*/  UMOV UR5, 0x400 ;  /* 0x0000040000057882 */ /* 0x000fe20000000000 */
[----:B------:R-:W-:Y:S01]  /*44f0*/  CS2R R30, SRZ ;  /* 0x00000000001e7805 */ /* 0x000fe2000001ff00 */
[----:B------:R-:W-:Y:S01]  /*4500*/  ULEA UR5, UR37, UR5, 0x18 ;  /* 0x0000000525057291 */ /* 0x000fe2000f8ec0ff */
[----:B------:R-:W-:Y:S01]  /*4510*/  IMAD.MOV.U32 R27, RZ, RZ, 0x1000 ;  /* 0x00001000ff1b7424 */ /* 0x000fe200078e00ff */
[----:B------:R-:W-:Y:S02]  /*4520*/  UPLOP3.LUT UP0, UPT, UPT, UPT, UPT, 0x40, 0x4 ;  /* 0x000000000004789c */ /* 0x000fe40003f0e870 */
[----:B------:R-:W-:Y:S01]  /*4530*/  UIADD3 UR57, UPT, UPT, UR5, 0x60, URZ ;  /* 0x0000006005397890 */ /* 0x000fe2000fffe0ff */
[----:B------:R-:W4:Y:S01]  /*4540*/  LDC R26, c[0x0][0x370] ;  /* 0x0000dc00ff1a7b82 */ /* 0x000f220000000800 */
[----:B------:R-:W-:Y:S02]  /*4550*/  UIADD3 UR49, UPT, UPT, UR5, 0x68, URZ ;  /* 0x0000006805317890 */ /* 0x000fe4000fffe0ff */
[----:B------:R-:W-:-:S02]  /*4560*/  UIADD3 UR41, UPT, UPT, UR5, 0x70, URZ ;  /* 0x0000007005297890 */ /* 0x000fc4000fffe0ff */
[----:B------:R-:W-:-:S03]  /*4570*/  UIADD3 UR25, UPT, UPT, UR5, 0x78, URZ ;  /* 0x0000007805197890 */ /* 0x000fc6000fffe0ff */
[----:B------:R-:W1:Y:S08]  /*4580*/  LDC R3, c[0x0][0xf0c] ;  /* 0x0003c300ff037b82 */ /* 0x000e700000000800 */
[----:B------:R-:W1:Y:S01]  /*4590*/  LDC R24, c[0x0][0xf20] ;  /* 0x0003c800ff187b82 */ /* 0x000e620000000800 */
[----:B---3--:R-:W-:-:S07]  /*45a0*/  ISETP.NE.AND P1, PT, R0, 0x1, PT ;  /* 0x000000010000780c */ /* 0x008fce0003f25270 */
[----:B------:R-:W3:Y:S08]  /*45b0*/  LDC.64 R32, c[0x0][0x348] ;  /* 0x0000d200ff207b82 */ /* 0x000ef00000000a00 */
[----:B------:R-:W1:Y:S08]  /*45c0*/  LDC.64 R14, c[0x0][0xc88] ;  /* 0x00032200ff0e7b82 */ /* 0x000e700000000a00 */
[----:B------:R-:W1:Y:S08]  /*45d0*/  LDC.64 R18, c[0x0][0xf10] ;  /* 0x0003c400ff127b82 */ /* 0x000e700000000a00 */
[----:B------:R-:W1:Y:S08]  /*45e0*/  LDC.64 R6, c[0x0][0xf18] ;  /* 0x0003c600ff067b82 */ /* 0x000e700000000a00 */
[----:B------:R-:W1:Y:S08]  /*45f0*/  LDC.64 R4, c[0x0][0xf28] ;  /* 0x0003ca00ff047b82 */ /* 0x000e700000000a00 */
[----:B------:R-:W1:Y:S08]  /*4600*/  LDC.64 R16, c[0x0][0xc90] ;  /* 0x00032400ff107b82 */ /* 0x000e700000000a00 */
[----:B---34-:R-:W1:Y:S02]  /*4610*/  LDC R25, c[0x0][0x374] ;  /* 0x0000dd00ff197b82 */ /* 0x018e640000000800 */
.L_x_93:
[C---:B------:R-:W-:Y:S02]  /*4620*/  LEA R0, R31.reuse, UR5, 0x3 ;  /* 0x000000051f007c11 */ /* 0x040fe4000f8e18ff */
[----:B------:R-:W-:Y:S02]  /*4630*/  SHF.L.U32 R2, R30, 0x1f, RZ ;  /* 0x0000001f1e027819 */ /* 0x000fe400000006ff */
[----:B------:R-:W-:Y:S02]  /*4640*/  LEA R20, R31, UR5, 0x4 ;  /* 0x000000051f147c11 */ /* 0x000fe4000f8e20ff */
[----:B---3--:R-:W3:Y:S02]  /*4650*/  SYNCS.PHASECHK.TRANS64.TRYWAIT P0, [R0+URZ+0xb0], R2 ;  /* 0x0000b002000075a7 */ /* 0x008ee400080011ff */
[----:B---3--:R-:W-:Y:S05]  /*4660*/  @!P0 BRA `(.L_x_79) ;  /* 0x000000a400588947 */ /* 0x008fea0003800000 */
.L_x_221:
[----:B--2---:R-:W-:Y:S01]  /*4670*/  ISETP.GE.AND P0, PT, R43, 0x1, PT ;  /* 0x000000012b00780c */ /* 0x004fe20003f06270 */
[----:B------:R-:W2:Y:S01]  /*4680*/  LDS.128 R20, [R20+0x120] ;  /* 0x0001200014147984 */ /* 0x000ea20000000c00 */
[----:B-1----:R-:W-:Y:S01]  /*4690*/  ISETP.NE.U32.AND P5, PT, R16, RZ, PT ;  /* 0x000000ff1000720c */ /* 0x002fe20003fa5070 */
[----:B---3--:R-:W-:Y:S01]  /*46a0*/  VIADD R0, R0, 0xc0 ;  /* 0x000000c000007836 */ /* 0x008fe20000000000 */
[----:B------:R-:W-:Y:S01]  /*46b0*/  ISETP.NE.U32.AND P4, PT, R16, RZ, PT ;  /* 0x000000ff1000720c */ /* 0x000fe20003f85070 */
[----:B------:R-:W-:Y:S01]  /*46c0*/  IMAD.MOV.U32 R28, RZ, RZ, 0x1 ;  /* 0x00000001ff1c7424 */ /* 0x000fe200078e00ff */
[C---:B------:R-:W-:Y:S01]  /*46d0*/  ISETP.NE.AND.EX P5, PT, R17.reuse, RZ, PT, P5 ;  /* 0x000000ff1100720c */ /* 0x040fe20003fa5350 */
[----:B------:R-:W-:Y:S01]  /*46e0*/  USHF.L.U32 UR58, UR11, 0x7, URZ ;  /* 0x000000070b3a7899 */ /* 0x000fe200080006ff */
[----:B------:R-:W-:Y:S01]  /*46f0*/  PRMT R0, RZ, 0x654, R0 ;  /* 0x00000654ff007816 */ /* 0x000fe20000000000 */
[----:B------:R-:W-:Y:S01]  /*4700*/  @!PT LDS RZ, [RZ] ;  /* 0x00000000fffff984 */ /* 0x000fe20000000800 */
[----:B------:R-:W-:Y:S01]  /*4710*/  @!PT LDS RZ, [RZ] ;  /* 0x00000000fffff984 */ /* 0x000fe20000000800 */
[----:B------:R-:W-:Y:S01]  /*4720*/  @!PT LDS RZ, [RZ] ;  /* 0x00000000fffff984 */ /* 0x000fe20000000800 */
[----:B------:R-:W-:Y:S01]  /*4730*/  @!PT LDS RZ, [RZ] ;  /* 0x00000000fffff984 */ /* 0x000fe20000000800 */
[----:B------:R1:W-:Y:S06]  /*4740*/  MEMBAR.ALL.CTA ;  /* 0x0000000000007992 */ /* 0x0003ec0000008000 */
[----:B-1----:R-:W1:Y:S01]  /*4750*/  FENCE.VIEW.ASYNC.S ;  /* 0x00000000000073c6 */ /* 0x002e620000000000 */
[----:B------:R-:W-:Y:S01]  /*4760*/  ISETP.NE.AND.EX P4, PT, R17, RZ, PT, P4 ;  /* 0x000000ff1100720c */ /* 0x000fe20003f85340 */
[----:B------:R-:W-:Y:S01]  /*4770*/  USHF.L.U32 UR59, UR27, 0x7, URZ ;  /* 0x000000071b3b7899 */ /* 0x000fe200080006ff */
[----:B------:R-:W-:Y:S01]  /*4780*/  SHF.L.U32 R28, R28, 0x1f, RZ ;  /* 0x0000001f1c1c7819 */ /* 0x000fe200000006ff */
[----:B-1----:R1:W-:Y:S01]  /*4790*/  SYNCS.ARRIVE.TRANS64.RED.A1T0 RZ, [R0+URZ], RZ ;  /* 0x000000ff00ff79a7 */ /* 0x0023e200081004ff */
[----:B--2---:R-:W-:Y:S11]  /*47a0*/  LOP3.LUT P3, RZ, R22, 0x1, RZ, 0xc0, !PT ;  /* 0x0000000116ff7812 */ /* 0x004ff6000786c0ff */
[----:B------:R-:W-:Y:S02]  /*47b0*/  @!UPT UIADD3 URZ, UPT, UPT, URZ, URZ, URZ ;  /* 0x000000fffffff290 */ /* 0x000fe4000fffe0ff */
[----:B------:R-:W-:Y:S02]  /*47c0*/  @P3 MOV R11, R20 ;  /* 0x00000014000b3202 */ /* 0x000fe40000000f00 */
[----:B------:R-:W-:Y:S01]  /*47d0*/  @P3 LOP3.LUT R10, R21, 0xffff, RZ, 0xc0, !PT ;  /* 0x0000ffff150a3812 */ /* 0x000fe200078ec0ff */
[----:B-1----:R-:W-:Y:S06]  /*47e0*/  @!P0 BRA `(.L_x_80) ;  /* 0x0000000000a48947 */ /* 0x002fec0003800000 */
[-C--:B------:R-:W-:Y:S01]  /*47f0*/  IMAD.HI.U32 R0, R25, R7.reuse, RZ ;  /* 0x0000000719007227 */ /* 0x080fe200078e00ff */
[----:B------:R-:W-:Y:S02]  /*4800*/  ISETP.NE.AND P0, PT, R6, 0x1, PT ;  /* 0x000000010600780c */ /* 0x000fe40003f05270 */
[----:B------:R-:W-:Y:S01]  /*4810*/  ISETP.NE.AND P2, PT, R43, 0x1, PT ;  /* 0x000000012b00780c */ /* 0x000fe20003f45270 */
[----:B------:R-:W-:Y:S01]  /*4820*/  IMAD.HI.U32 R9, R26, R18, RZ ;  /* 0x000000121a097227 */ /* 0x000fe200078e00ff */
[----:B------:R-:W-:Y:S02]  /*4830*/  SHF.R.U32.HI R0, RZ, R24, R0 ;  /* 0x00000018ff007219 */ /* 0x000fe40000011600 */
[----:B------:R-:W-:Y:S01]  /*4840*/  ISETP.NE.AND P6, PT, R3, 0x1, PT ;  /* 0x000000010300780c */ /* 0x000fe20003fc5270 */
[----:B------:R-:W-:Y:S01]  /*4850*/  IMAD.HI.U32 R13, R10, R7, RZ ;  /* 0x000000070a0d7227 */ /* 0x000fe200078e00ff */
[----:B------:R-:W-:Y:S02]  /*4860*/  SHF.R.U32.HI R9, RZ, R19, R9 ;  /* 0x00000013ff097219 */ /* 0x000fe40000011609 */
[----:B------:R-:W-:Y:S01]  /*4870*/  SEL R0, R25, R0, !P0 ;  /* 0x0000000019007207 */ /* 0x000fe20004000000 */
[----:B------:R-:W-:Y:S01]  /*4880*/  IMAD.HI.U32 R12, R11, R18, RZ ;  /* 0x000000120b0c7227 */ /* 0x000fe200078e00ff */
[----:B------:R-:W-:Y:S03]  /*4890*/  SEL R9, R26, R9, !P6 ;  /* 0x000000091a097207 */ /* 0x000fe60007000000 */
[-C--:B------:R-:W-:Y:S01]  /*48a0*/  IMAD.HI.U32 R8, R0, R4.reuse, RZ ;  /* 0x0000000400087227 */ /* 0x080fe200078e00ff */
[----:B------:R-:W-:Y:S03]  /*48b0*/  SHF.R.U32.HI R12, RZ, R19, R12 ;  /* 0x00000013ff0c7219 */ /* 0x000fe6000001160c */
[----:B------:R-:W-:Y:S01]  /*48c0*/  IMAD.HI.U32 R2, R9, R4, RZ ;  /* 0x0000000409027227 */ /* 0x000fe200078e00ff */
[-C--:B------:R-:W-:Y:S02]  /*48d0*/  @P2 SHF.R.U32.HI R0, RZ, R5.reuse, R8 ;  /* 0x00000005ff002219 */ /* 0x080fe40000011608 */
[----:B------:R-:W-:Y:S02]  /*48e0*/  SHF.R.U32.HI R8, RZ, R24, R13 ;  /* 0x00000018ff087219 */ /* 0x000fe4000001160d */
[----:B------:R-:W-:Y:S01]  /*48f0*/  @P2 SHF.R.U32.HI R9, RZ, R5, R2 ;  /* 0x00000005ff092219 */ /* 0x000fe20000011602 */
[----:B------:R-:W-:Y:S01]  /*4900*/  IMAD R0, R43, R0, RZ ;  /* 0x000000002b007224 */ /* 0x000fe200078e02ff */
[----:B------:R-:W-:Y:S02]  /*4910*/  SEL R8, R10, R8, !P0 ;  /* 0x000000080a087207 */ /* 0x000fe40004000000 */
[----:B------:R-:W-:Y:S01]  /*4920*/  SEL R2, R11, R12, !P6 ;  /* 0x0000000c0b027207 */ /* 0x000fe20007000000 */
[C---:B------:R-:W-:Y:S01]  /*4930*/  IMAD R12, R43.reuse, R9, RZ ;  /* 0x000000092b0c7224 */ /* 0x040fe200078e02ff */
[C---:B------:R-:W-:Y:S01]  /*4940*/  ISETP.GE.AND P0, PT, R8.reuse, R0, PT ;  /* 0x000000000800720c */ /* 0x040fe20003f06270 */
[----:B------:R-:W-:Y:S03]  /*4950*/  IMAD.HI.U32 R0, R8, R4, RZ ;  /* 0x0000000408007227 */ /* 0x000fe600078e00ff */
[----:B------:R-:W-:Y:S02]  /*4960*/  ISETP.GE.OR P0, PT, R2, R12, P0 ;  /* 0x0000000c0200720c */ /* 0x000fe40000706670 */
[-C--:B------:R-:W-:Y:S04]  /*4970*/  SHF.R.U32.HI R0, RZ, R5.reuse, R0 ;  /* 0x00000005ff007219 */ /* 0x080fe80000011600 */
[----:B------:R-:W-:Y:S05]  /*4980*/  SEL R13, R8, R0, !P2 ;  /* 0x00000000080d7207 */ /* 0x000fea0005000000 */
[----:B------:R-:W-:Y:S02]  /*4990*/  IMAD.MOV R12, RZ, RZ, -R13 ;  /* 0x000000ffff0c7224 */ /* 0x000fe400078e0a0d */
[C---:B------:R-:W-:Y:S04]  /*49a0*/  @!P0 IMAD.HI.U32 R0, R2.reuse, R4, RZ ;  /* 0x0000000402008227 */ /* 0x040fe800078e00ff */
[----:B------:R-:W-:Y:S01]  /*49b0*/  IMAD R12, R43, R12, R8 ;  /* 0x0000000c2b0c7224 */ /* 0x000fe200078e0208 */
[----:B------:R-:W-:Y:S04]  /*49c0*/  @!P0 SHF.R.U32.HI R0, RZ, R5, R0 ;  /* 0x00000005ff008219 */ /* 0x000fe80000011600 */
[----:B------:R-:W-:Y:S04]  /*49d0*/  @!P0 SEL R0, R2, R0, !P2 ;  /* 0x0000000002008207 */ /* 0x000fe80005000000 */
[----:B------:R-:W-:Y:S01]  /*49e0*/  @!P0 IADD3 R13, PT, PT, R13, -R0, RZ ;  /* 0x800000000d0d8210 */ /* 0x000fe20007ffe0ff */
[----:B------:R-:W-:Y:S01]  /*49f0*/  @!P0 IMAD R0, R9, R12, R0 ;  /* 0x0000000c09008224 */ /* 0x000fe200078e0200 */
[----:B------:R-:W-:Y:S01]  /*4a00*/  IADD3 R9, PT, PT, -R8, RZ, RZ ;  /* 0x000000ff08097210 */ /* 0x000fe20007ffe1ff */
[--C-:B------:R-:W-:Y:S02]  /*4a10*/  IMAD.MOV R12, RZ, RZ, -R2.reuse ;  /* 0x000000ffff0c7224 */ /* 0x100fe400078e0a02 */
[----:B------:R-:W-:Y:S02]  /*4a20*/  @!P0 IMAD R8, R13, R43, R2 ;  /* 0x0000002b0d088224 */ /* 0x000fe400078e0202 */
[----:B------:R-:W-:Y:S02]  /*4a30*/  @!P0 IMAD.MOV.U32 R2, RZ, RZ, R0 ;  /* 0x000000ffff028224 */ /* 0x000fe400078e0000 */
[----:B------:R-:W-:Y:S02]  /*4a40*/  IMAD R11, R3, R12, R11 ;  /* 0x0000000c030b7224 */ /* 0x000fe400078e020b */
[----:B------:R-:W-:Y:S02]  /*4a50*/  IMAD R10, R6, R9, R10 ;  /* 0x00000009060a7224 */ /* 0x000fe400078e020a */
[----:B------:R-:W-:Y:S02]  /*4a60*/  IMAD R11, R2, R3, R11 ;  /* 0x00000003020b7224 */ /* 0x000fe400078e020b */
[----:B------:R-:W-:Y:S02]  /*4a70*/  IMAD R10, R8, R6, R10 ;  /* 0x00000006080a7224 */ /* 0x000fe400078e020a */
.L_x_80:
[----:B------:R-:W-:Y:S05]  /*4a80*/  BRA.U UP0, `(.L_x_81) ;  /* 0x0000000100107547 */ /* 0x000fea000b800000 */
[----:B------:R-:W-:Y:S04]  /*4a90*/  MOV R2, UR4 ;  /* 0x0000000400027c02 */ /* 0x000fe80008000f00 */
[----:B------:R-:W-:Y:S04]  /*4aa0*/  SHF.L.U32 R2, R2, 0x1f, RZ ;  /* 0x0000001f02027819 */ /* 0x000fe800000006ff */
[----:B------:R-:W1:Y:S02]  /*4ab0*/  SYNCS.PHASECHK.TRANS64.TRYWAIT P0, [UR5+0xa8], R2 ;  /* 0x0000a802ff0075a7 */ /* 0x000e640008001105 */
[----:B-1----:R-:W-:Y:S05]  /*4ac0*/  @!P0 BRA `(.L_x_82) ;  /* 0x000000a000548947 */ /* 0x002fea0003800000 */
.L_x_81:
[----:B------:R-:W-:Y:S05]  /*4ad0*/  @!P5 BRA `(.L_x_83) ;  /* 0x00000000002cd947 */ /* 0x000fea0003800000 */
[----:B------:R-:W-:Y:S01]  /*4ae0*/  ISETP.NE.U32.AND P0, PT, R14, RZ, PT ;  /* 0x000000ff0e00720c */ /* 0x000fe20003f05070 */
[----:B------:R-:W-:Y:S03]  /*4af0*/  IMAD.MOV.U32 R86, RZ, RZ, 0x1 ;  /* 0x00000001ff567424 */ /* 0x000fe600078e00ff */
[----:B------:R-:W-:Y:S11]  /*4b00*/  ISETP.NE.AND.EX P0, PT, R15, RZ, PT, P0 ;  /* 0x000000ff0f00720c */ /* 0x000ff60003f05300 */
[----:B------:R-:W-:Y:S02]  /*4b10*/  @!UPT UIADD3 URZ, UPT, UPT, URZ, URZ, URZ ;  /* 0x000000fffffff290 */ /* 0x000fe4000fffe0ff */
[----:B------:R-:W2:Y:S01]  /*4b20*/  @P0 LDC.64 R8, c[0x0][0xc88] ;  /* 0x00032200ff080b82 */ /* 0x000ea20000000a00 */
[----:B-1----:R-:W-:Y:S04]  /*4b30*/  @P0 IMAD R0, R16, UR44, RZ ;  /* 0x0000002c10000c24 */ /* 0x002fe8000f8e02ff */
[----:B--2---:R-:W-:Y:S04]  /*4b40*/  @P0 IMAD.WIDE R8, R0, 0x4, R8 ;  /* 0x0000000400080825 */ /* 0x004fe800078e0208 */
[----:B------:R-:W-:Y:S01]  /*4b50*/  HFMA2 R0, -RZ, RZ, 0, 5.9604644775390625e-08 ;  /* 0x00000001ff007431 */ /* 0x000fe200000001ff */
[----:B-----5:R2:W5:Y:S04]  /*4b60*/  @P0 LDG.E R53, desc[UR46][R8.64] ;  /* 0x0000002e08350981 */ /* 0x020568000c1e1900 */
[----:B------:R-:W-:Y:S01]  /*4b70*/  @!P0 PRMT R86, R0, 0x7610, R86 ;  /* 0x0000761000568816 */ /* 0x000fe20000000056 */
[----:B--2---:R-:W3:Y:S06]  /*4b80*/  @!P0 LDC R53, c[0x0][0xc80] ;  /* 0x00032000ff358b82 */ /* 0x004eec0000000800 */
.L_x_83:
[----:B---3-5:R-:W-:Y:S01]  /*4b90*/  @!P4 FSETP.EQ.AND P0, PT, R53, RZ, PT ;  /* 0x000000ff3500c20b */ /* 0x028fe20003f02000 */
[----:B------:R-:W-:Y:S01]  /*4ba0*/  @!UPT UIADD3 URZ, UPT, UPT, URZ, URZ, URZ ;  /* 0x000000fffffff290 */ /* 0x000fe2000fffe0ff */
[----:B------:R-:W-:Y:S11]  /*4bb0*/  @!P4 BRA `(.L_x_84) ;  /* 0x000000000018c947 */ /* 0x000ff60003800000 */
[----:B------:R-:W-:Y:S02]  /*4bc0*/  LOP3.LUT P2, RZ, R86, 0xff, RZ, 0xc0, !PT ;  /* 0x000000ff56ff7812 */ /* 0x000fe4000784c0ff */
[----:B------:R-:W-:Y:S04]  /*4bd0*/  ISETP.NE.U32.AND P0, PT, R14, RZ, PT ;  /* 0x000000ff0e00720c */ /* 0x000fe80003f05070 */
[----:B------:R-:W-:Y:S04]  /*4be0*/  ISETP.NE.AND.EX P0, PT, R15, RZ, PT, P0 ;  /* 0x000000ff0f00720c */ /* 0x000fe80003f05300 */
[----:B------:R-:W-:Y:S03]  /*4bf0*/  PLOP3.LUT P0, PT, P0, PT, PT, 0x8, 0x80 ;  /* 0x000000000080781c */ /* 0x000fe6000070e170 */
[----:B------:R-:W-:Y:S11]  /*4c00*/  @P2 FSETP.EQ.AND P0, PT, R53, RZ, PT ;  /* 0x000000ff3500220b */ /* 0x000ff60003f02000 */
[----:B------:R-:W-:Y:S02]  /*4c10*/  @!UPT UIADD3 URZ, UPT, UPT, URZ, URZ, URZ ;  /* 0x000000fffffff290 */ /* 0x000fe4000fffe0ff */
.L_x_84:
[----:B------:R-:W2:Y:S01]  /*4c20*/  SYNCS.PHASECHK.TRANS64.TRYWAIT P2, [UR5+0x80], R28 ;  /* 0x0000801cff0075a7 */ /* 0x000ea20008041105 */
[----:B------:R-:W-:Y:S04]  /*4c30*/  ELECT P4, URZ, PT ;  /* 0x0000000000ff782f */ /* 0x000fe80003880000 */
[----:B------:R-:W-:Y:S11]  /*4c40*/  PLOP3.LUT P4, PT, P0, P4, PT, 0xf2, 0x2f ;  /* 0x00000000002f781c */ /* 0x000ff60000789e72 */
[----:B------:R-:W-:Y:S02]  /*4c50*/  @!UPT UIADD3 URZ, UPT, UPT, URZ, URZ, URZ ;  /* 0x000000fffffff290 */ /* 0x000fe4000fffe0ff */
[----:B------:R-:W-:Y:S05]  /*4c60*/  @!P4 IADD3 R8, P0, PT, R32, 0x980, RZ ;  /* 0x000009802008c810 */ /* 0x000fea0007f1e0ff */
[----:B-1----:R-:W-:Y:S01]  /*4c70*/  @!P4 IMAD.X R2, RZ, RZ, R33, P0 ;  /* 0x000000ffff02c224 */ /* 0x002fe200000e0621 */
[----:B--2---:R-:W-:Y:S07]  /*4c80*/  @!P2 BRA `(.L_x_85) ;  /* 0x0000009c00fca947 */ /* 0x004fee0003800000 */
.L_x_224:
[----:B------:R-:W-:Y:S01]  /*4c90*/  @!P4 R2UR UR7, R8 ;  /* 0x000000000807c2ca */ /* 0x000fe200000e0000 */
[----:B------:R-:W-:Y:S01]  /*4ca0*/  VOTEU.ALL UP0, P4 ;  /* 0x0000000000ff7886 */ /* 0x000fe20002000000 */
[----:B------:R-:W-:Y:S01]  /*4cb0*/  @!P4 R2UR UR6, R2 ;  /* 0x000000000206c2ca */ /* 0x000fe200000e0000 */
[----:B------:R-:W-:Y:S01]  /*4cc0*/  VOTEU.ALL UP1, P4 ;  /* 0x0000000000ff7886 */ /* 0x000fe20002020000 */
[----:B------:R-:W-:Y:S01]  /*4cd0*/  UMOV UR60, UR44 ;  /* 0x0000002c003c7c82 */ /* 0x000fe20008000000 */
[----:B-1----:R-:W-:Y:S01]  /*4ce0*/  @!P4 IMAD.MOV.U32 R0, RZ, RZ, 0x1000 ;  /* 0x00001000ff00c424 */ /* 0x002fe200078e00ff */
[----:B------:R-:W-:Y:S02]  /*4cf0*/  @!UP0 UIADD3 UR56, UPT, UPT, UR5, 0x200, URZ ;  /* 0x0000020005388890 */ /* 0x000fe4000fffe0ff */
[----:B------:R-:W-:Y:S02]  /*4d00*/  @!UP0 UIADD3 UR10, UPT, UPT, UR58, 0x40, URZ ;  /* 0x000000403a0a8890 */ /* 0x000fe4000fffe0ff */
[----:B------:R-:W-:Y:S01]  /*4d10*/  @!UP0 UIADD3 UR8, UPT, UPT, UR5, 0xa00, URZ ;  /* 0x00000a0005088890 */ /* 0x000fe2000fffe0ff */
[----:B------:R-:W-:Y:S02]  /*4d20*/  VOTEU.ALL UP0, P4 ;  /* 0x0000000000ff7886 */ /* 0x000fe40002000000 */
[----:B------:R-:W-:Y:S01]  /*4d30*/  IMAD.U32 R8, RZ, RZ, UR7 ;  /* 0x00000007ff087e24 */ /* 0x000fe2000f8e00ff */
[----:B------:R-:W-:Y:S01]  /*4d40*/  UMOV UR7, 0x10000000 ;  /* 0x1000000000077882 */ /* 0x000fe20000000000 */
[----:B------:R-:W-:Y:S01]  /*4d50*/  IMAD.U32 R9, RZ, RZ, UR6 ;  /* 0x00000006ff097e24 */ /* 0x000fe2000f8e00ff */
[----:B------:R-:W-:Y:S01]  /*4d60*/  UMOV UR6, 0x0 ;  /* 0x0000000000067882 */ /* 0x000fe20000000000 */
[----:B------:R-:W-:Y:S01]  /*4d70*/  UMOV UR9, UR57 ;  /* 0x0000003900097c82 */ /* 0x000fe20008000000 */
[----:B------:R-:W-:Y:S01]  /*4d80*/  @!P4 R2UR UR16, R8 ;  /* 0x000000000810c2ca */ /* 0x000fe200000e0000 */
[----:B------:R-:W-:Y:S01]  /*4d90*/  UMOV UR11, UR59 ;  /* 0x0000003b000b7c82 */ /* 0x000fe20008000000 */
[----:B------:R-:W-:Y:S01]  /*4da0*/  @!P4 R2UR UR17, R9 ;  /* 0x000000000911c2ca */ /* 0x000fe200000e0000 */
[----:B------:R-:W-:Y:S01]  /*4db0*/  UMOV UR12, UR44 ;  /* 0x0000002c000c7c82 */ /* 0x000fe20008000000 */
[----:B------:R-:W-:Y:S01]  /*4dc0*/  UPRMT UR14, UR37, 0x654, UR57 ;  /* 0x00000654250e7896 */ /* 0x000fe20008000039 */
[----:B------:R-:W-:Y:S05]  /*4dd0*/  @!P4 IADD3 R8, P0, PT, R32, 0x980, RZ ;  /* 0x000009802008c810 */ /* 0x000fea0007f1e0ff */
[----:B------:R-:W-:Y:S05]  /*4de0*/  @!P4 IMAD.X R2, RZ, RZ, R33, P0 ;  /* 0x000000ffff02c224 */ /* 0x000fea00000e0621 */
[----:B------:R1:W-:Y:S01]  /*4df0*/  @!UP1 UTMALDG.3D [UR56], [UR16], desc[UR6] ;  /* 0x00000638100095b4 */ /* 0x0003e20008011000 */
[----:B------:R1:W-:Y:S01]  /*4e00*/  @!UP0 UTMALDG.3D [UR8], [UR16], desc[UR6] ;  /* 0x00000608100085b4 */ /* 0x0003e20008011000 */
[----:B------:R1:W-:Y:S01]  /*4e10*/  @!P4 SYNCS.ARRIVE.TRANS64.RED.A0TR RZ, [UR5+0x60], R0 ;  /* 0x00006000ffffc9a7 */ /* 0x0003e20008300405 */
[----:B------:R-:W-:Y:S01]  /*4e20*/  SYNCS.ARRIVE.TRANS64.RED.A1T0 RZ, [UR14], RZ ;  /* 0x000000ffffff79a7 */ /* 0x000fe2000810040e */
[----:B------:R-:W2:Y:S02]  /*4e30*/  SYNCS.PHASECHK.TRANS64.TRYWAIT P2, [UR5+0x88], R28 ;  /* 0x0000881cff0075a7 */ /* 0x000ea40008041105 */
[----:B-12---:R-:W-:Y:S05]  /*4e40*/  @!P2 BRA `(.L_x_86) ;  /* 0x0000009c00a4a947 */ /* 0x006fea0003800000 */
.L_x_226:
[----:B------:R-:W-:Y:S01]  /*4e50*/  @!P4 R2UR UR7, R8 ;  /* 0x000000000807c2ca */ /* 0x000fe200000e0000 */
[----:B------:R-:W-:Y:S01]  /*4e60*/  VOTEU.ALL UP0, P4 ;  /* 0x0000000000ff7886 */ /* 0x000fe20002000000 */
[----:B------:R-:W-:Y:S01]  /*4e70*/  @!P4 R2UR UR6, R2 ;  /* 0x000000000206c2ca */ /* 0x000fe200000e0000 */
[----:B------:R-:W-:Y:S01]  /*4e80*/  VOTEU.ALL UP1, P4 ;  /* 0x0000000000ff7886 */ /* 0x000fe20002020000 */
[----:B------:R-:W-:Y:S01]  /*4e90*/  UMOV UR50, UR58 ;  /* 0x0000003a00327c82 */ /* 0x000fe20008000000 */
[----:B------:R-:W-:Y:S01]  /*4ea0*/  UMOV UR52, UR44 ;  /* 0x0000002c00347c82 */ /* 0x000fe20008000000 */
[----:B------:R-:W-:Y:S01]  /*4eb0*/  @!UP0 UIADD3 UR51, UPT, UPT, UR59, 0x40, URZ ;  /* 0x000000403b338890 */ /* 0x000fe2000fffe0ff */
[----:B-1----:R-:W-:Y:S01]  /*4ec0*/  @!P4 IMAD.MOV.U32 R0, RZ, RZ, 0x1000 ;  /* 0x00001000ff00c424 */ /* 0x002fe200078e00ff */
[----:B------:R-:W-:Y:S02]  /*4ed0*/  @!UP0 UIADD3 UR48, UPT, UPT, UR5, 0x1200, URZ ;  /* 0x0000120005308890 */ /* 0x000fe4000fffe0ff */
[----:B------:R-:W-:Y:S02]  /*4ee0*/  @!UP0 UIADD3 UR10, UPT, UPT, UR58, 0x40, URZ ;  /* 0x000000403a0a8890 */ /* 0x000fe4000fffe0ff */
[----:B------:R-:W-:Y:S01]  /*4ef0*/  @!UP0 UIADD3 UR8, UPT, UPT, UR5, 0x1a00, URZ ;  /* 0x00001a0005088890 */ /* 0x000fe2000fffe0ff */
[----:B------:R-:W-:Y:S01]  /*4f00*/  IMAD.U32 R8, RZ, RZ, UR7 ;  /* 0x00000007ff087e24 */ /* 0x000fe2000f8e00ff */
[----:B------:R-:W-:Y:S01]  /*4f10*/  UMOV UR7, 0x10000000 ;  /* 0x1000000000077882 */ /* 0x000fe20000000000 */
[----:B------:R-:W-:Y:S01]  /*4f20*/  IMAD.U32 R9, RZ, RZ, UR6 ;  /* 0x00000006ff097e24 */ /* 0x000fe2000f8e00ff */
[----:B------:R-:W-:Y:S01]  /*4f30*/  UMOV UR6, 0x0 ;  /* 0x0000000000067882 */ /* 0x000fe20000000000 */
[----:B------:R-:W-:Y:S01]  /*4f40*/  VOTEU.ALL UP0, P4 ;  /* 0x0000000000ff7886 */ /* 0x000fe20002000000 */
[----:B------:R-:W-:Y:S01]  /*4f50*/  @!P4 R2UR UR16, R8 ;  /* 0x000000000810c2ca */ /* 0x000fe200000e0000 */
[----:B------:R-:W-:Y:S01]  /*4f60*/  UMOV UR9, UR49 ;  /* 0x0000003100097c82 */ /* 0x000fe20008000000 */
[----:B------:R-:W-:Y:S01]  /*4f70*/  @!P4 R2UR UR17, R9 ;  /* 0x000000000911c2ca */ /* 0x000fe200000e0000 */
[----:B------:R-:W-:Y:S01]  /*4f80*/  UMOV UR12, UR44 ;  /* 0x0000002c000c7c82 */ /* 0x000fe20008000000 */
[----:B------:R-:W-:Y:S01]  /*4f90*/  UMOV UR11, UR51 ;  /* 0x00000033000b7c82 */ /* 0x000fe20008000000 */
[----:B------:R-:W-:Y:S01]  /*4fa0*/  UPRMT UR13, UR37, 0x654, UR49 ;  /* 0x00000654250d7896 */ /* 0x000fe20008000031 */
[----:B------:R-:W-:Y:S05]  /*4fb0*/  @!P4 IADD3 R8, P0, PT, R32, 0x980, RZ ;  /* 0x000009802008c810 */ /* 0x000fea0007f1e0ff */
[----:B------:R-:W-:Y:S04]  /*4fc0*/  @!P4 IMAD.X R2, RZ, RZ, R33, P0 ;  /* 0x000000ffff02c224 */ /* 0x000fe800000e0621 */
[----:B------:R1:W-:Y:S01]  /*4fd0*/  @!UP1 UTMALDG.3D [UR48], [UR16], desc[UR6] ;  /* 0x00000630100095b4 */ /* 0x0003e20008011000 */
[----:B------:R1:W-:Y:S01]  /*4fe0*/  @!UP0 UTMALDG.3D [UR8], [UR16], desc[UR6] ;  /* 0x00000608100085b4 */ /* 0x0003e20008011000 */
[----:B------:R1:W-:Y:S01]  /*4ff0*/  @!P4 SYNCS.ARRIVE.TRANS64.RED.A0TR RZ, [UR5+0x68], R0 ;  /* 0x00006800ffffc9a7 */ /* 0x0003e20008300405 */
[----:B------:R-:W-:Y:S01]  /*5000*/  SYNCS.ARRIVE.TRANS64.RED.A1T0 RZ, [UR13], RZ ;  /* 0x000000ffffff79a7 */ /* 0x000fe2000810040d */
[----:B------:R-:W2:Y:S02]  /*5010*/  SYNCS.PHASECHK.TRANS64.TRYWAIT P2, [UR5+0x90], R28 ;  /* 0x0000901cff0075a7 */ /* 0x000ea40008041105 */
[----:B-12---:R-:W-:Y:S05]  /*5020*/  @!P2 BRA `(.L_x_87) ;  /* 0x0000009c0044a947 */ /* 0x006fea0003800000 */
.L_x_228:
[----:B------:R-:W-:Y:S01]  /*5030*/  @!P4 R2UR UR7, R8 ;  /* 0x000000000807c2ca */ /* 0x000fe200000e0000 */
[----:B------:R-:W-:Y:S01]  /*5040*/  VOTEU.ALL UP0, P4 ;  /* 0x0000000000ff7886 */ /* 0x000fe20002000000 */
[----:B------:R-:W-:Y:S01]  /*5050*/  @!P4 R2UR UR6, R2 ;  /* 0x000000000206c2ca */ /* 0x000fe200000e0000 */
[----:B------:R-:W-:Y:S01]  /*5060*/  UIADD3 UR42, UPT, UPT, UR58, 0x10, URZ ;  /* 0x000000103a2a7890 */ /* 0x000fe2000fffe0ff */
[----:B-1----:R-:W-:Y:S01]  /*5070*/  @!P4 IMAD.MOV.U32 R0, RZ, RZ, 0x1000 ;  /* 0x00001000ff00c424 */ /* 0x002fe200078e00ff */
[----:B------:R-:W-:Y:S01]  /*5080*/  VOTEU.ALL UP1, P4 ;  /* 0x0000000000ff7886 */ /* 0x000fe20002020000 */
[----:B------:R-:W-:Y:S01]  /*5090*/  @!UP0 UIADD3 UR40, UPT, UPT, UR5, 0x2200, URZ ;  /* 0x0000220005288890 */ /* 0x000fe2000fffe0ff */
[----:B------:R-:W-:Y:S01]  /*50a0*/  UMOV UR16, 0x0 ;  /* 0x0000000000107882 */ /* 0x000fe20000000000 */
[----:B------:R-:W-:Y:S01]  /*50b0*/  UMOV UR17, 0x10000000 ;  /* 0x1000000000117882 */ /* 0x000fe20000000000 */
[----:B------:R-:W-:Y:S01]  /*50c0*/  UMOV UR43, UR59 ;  /* 0x0000003b002b7c82 */ /* 0x000fe20008000000 */
[----:B------:R-:W-:Y:S03]  /*50d0*/  @!UP0 UIADD3 UR10, UPT, UPT, UR58, 0x50, URZ ;  /* 0x000000503a0a8890 */ /* 0x000fe6000fffe0ff */
[----:B------:R-:W-:Y:S01]  /*50e0*/  IMAD.U32 R8, RZ, RZ, UR7 ;  /* 0x00000007ff087e24 */ /* 0x000fe2000f8e00ff */
[----:B------:R-:W-:Y:S01]  /*50f0*/  @!UP0 UIADD3 UR8, UPT, UPT, UR5, 0x2a00, URZ ;  /* 0x00002a0005088890 */ /* 0x000fe2000fffe0ff */
[----:B------:R-:W-:Y:S01]  /*5100*/  IMAD.U32 R9, RZ, RZ, UR6 ;  /* 0x00000006ff097e24 */ /* 0x000fe2000f8e00ff */
[----:B------:R-:W-:Y:S01]  /*5110*/  VOTEU.ALL UP0, P4 ;  /* 0x0000000000ff7886 */ /* 0x000fe20002000000 */
        /* <DEDUP_REMOVED lines=14> */
.L_x_230:
[----:B------:R-:W-:Y:S01]  /*5200*/  @!P4 R2UR UR8, R8 ;  /* 0x000000000808c2ca */ /* 0x000fe200000e0000 */
[----:B------:R-:W-:Y:S01]  /*5210*/  VOTEU.ALL UP0, P4 ;  /* 0x0000000000ff7886 */ /* 0x000fe20002000000 */
[----:B------:R-:W-:Y:S01]  /*5220*/  @!P4 R2UR UR6, R2 ;  /* 0x000000000206c2ca */ /* 0x000fe200000e0000 */
[----:B------:R-:W-:Y:S01]  /*5230*/  VOTEU.ALL UP1, P4 ;  /* 0x0000000000ff7886 */ /* 0x000fe20002020000 */
[----:B------:R-:W-:Y:S01]  /*5240*/  UMOV UR16, 0x0 ;  /* 0x0000000000107882 */ /* 0x000fe20000000000 */
[----:B------:R-:W-:Y:S01]  /*5250*/  UMOV UR17, 0x10000000 ;  /* 0x1000000000117882 */ /* 0x000fe20000000000 */
[----:B------:R-:W-:Y:S01]  /*5260*/  @!UP0 UIADD3 UR27, UPT, UPT, UR59, 0x40, URZ ;  /* 0x000000403b1b8890 */ /* 0x000fe2000fffe0ff */
[----:B-1----:R-:W-:Y:S01]  /*5270*/  @!P4 IMAD.MOV.U32 R0, RZ, RZ, 0x1000 ;  /* 0x00001000ff00c424 */ /* 0x002fe200078e00ff */
[----:B------:R-:W-:Y:S01]  /*5280*/  @!UP0 UIADD3 UR24, UPT, UPT, UR5, 0x3200, URZ ;  /* 0x0000320005188890 */ /* 0x000fe2000fffe0ff */
[----:B------:R-:W-:Y:S01]  /*5290*/  SHF.L.U32 R34, RZ, 0x1f, RZ ;  /* 0x0000001fff227819 */ /* 0x000fe200000006ff */
[----:B------:R-:W-:Y:S01]  /*52a0*/  UMOV UR26, UR42 ;  /* 0x0000002a001a7c82 */ /* 0x000fe20008000000 */
[----:B------:R-:W-:Y:S01]  /*52b0*/  UMOV UR28, UR44 ;  /* 0x0000002c001c7c82 */ /* 0x000fe20008000000 */
[----:B------:R-:W-:Y:S01]  /*52c0*/  @!UP0 UIADD3 UR10, UPT, UPT, UR58, 0x50, URZ ;  /* 0x000000503a0a8890 */ /* 0x000fe2000fffe0ff */
        /* <DEDUP_REMOVED lines=18> */
.L_x_232:
        /* <DEDUP_REMOVED lines=10> */
[----:B------:R-:W-:Y:S01]  /*5490*/  UMOV UR19, UR59 ;  /* 0x0000003b00137c82 */ /* 0x000fe20008000000 */
[----:B------:R-:W-:Y:S02]  /*54a0*/  UMOV UR20, UR44 ;  /* 0x0000002c00147c82 */ /* 0x000fe40008000000 */
[----:B------:R-:W-:Y:S01]  /*54b0*/  IMAD.U32 R8, RZ, RZ, UR9 ;  /* 0x00000009ff087e24 */ /* 0x000fe2000f8e00ff */
[----:B------:R-:W-:Y:S01]  /*54c0*/  @!UP0 UIADD3 UR10, UPT, UPT, UR58, 0x60, URZ ;  /* 0x000000603a0a8890 */ /* 0x000fe2000fffe0ff */
[----:B------:R-:W-:Y:S01]  /*54d0*/  IMAD.U32 R9, RZ, RZ, UR8 ;  /* 0x00000008ff097e24 */ /* 0x000fe2000f8e00ff */
[----:B------:R-:W-:Y:S02]  /*54e0*/  @!UP0 UIADD3 UR8, UPT, UPT, UR5, 0xa00, URZ ;  /* 0x00000a0005088890 */ /* 0x000fe4000fffe0ff */
[----:B------:R-:W-:Y:S01]  /*54f0*/  @!P4 R2UR UR26, R8 ;  /* 0x00000000081ac2ca */ /* 0x000fe200000e0000 */
[----:B------:R-:W-:Y:S01]  /*5500*/  VOTEU.ALL UP0, P4 ;  /* 0x0000000000ff7886 */ /* 0x000fe20002000000 */
[----:B------:R-:W-:Y:S01]  /*5510*/  @!P4 R2UR UR27, R9 ;  /* 0x00000000091bc2ca */ /* 0x000fe200000e0000 */
[----:B------:R-:W-:Y:S01]  /*5520*/  UMOV UR9, UR57 ;  /* 0x0000003900097c82 */ /* 0x000fe20008000000 */
[----:B------:R-:W-:Y:S01]  /*5530*/  UMOV UR11, UR59 ;  /* 0x0000003b000b7c82 */ /* 0x000fe20008000000 */
[----:B------:R-:W-:Y:S01]  /*5540*/  UMOV UR12, UR44 ;  /* 0x0000002c000c7c82 */ /* 0x000fe20008000000 */
        /* <DEDUP_REMOVED lines=8> */
.L_x_234:
        /* <DEDUP_REMOVED lines=9> */
[----:B------:R-:W-:Y:S01]  /*5660*/  UMOV UR17, UR49 ;  /* 0x0000003100117c82 */ /* 0x000fe20008000000 */
[----:B------:R-:W-:Y:S01]  /*5670*/  UMOV UR20, UR44 ;  /* 0x0000002c00147c82 */ /* 0x000fe20008000000 */
[----:B------:R-:W-:Y:S02]  /*5680*/  @!UP0 UIADD3 UR10, UPT, UPT, UR58, 0x60, URZ ;  /* 0x000000603a0a8890 */ /* 0x000fe4000fffe0ff */
[----:B------:R-:W-:Y:S01]  /*5690*/  IMAD.U32 R8, RZ, RZ, UR9 ;  /* 0x00000009ff087e24 */ /* 0x000fe2000f8e00ff */
[----:B------:R-:W-:Y:S01]  /*56a0*/  UMOV UR9, UR49 ;  /* 0x0000003100097c82 */ /* 0x000fe20008000000 */
[----:B------:R-:W-:Y:S01]  /*56b0*/  IMAD.U32 R9, RZ, RZ, UR8 ;  /* 0x00000008ff097e24 */ /* 0x000fe2000f8e00ff */
[----:B------:R-:W-:Y:S02]  /*56c0*/  @!UP0 UIADD3 UR8, UPT, UPT, UR5, 0x1a00, URZ ;  /* 0x00001a0005088890 */ /* 0x000fe4000fffe0ff */
[----:B------:R-:W-:Y:S01]  /*56d0*/  @!P4 R2UR UR22, R8 ;  /* 0x000000000816c2ca */ /* 0x000fe200000e0000 */
[----:B------:R-:W-:Y:S01]  /*56e0*/  VOTEU.ALL UP0, P4 ;  /* 0x0000000000ff7886 */ /* 0x000fe20002000000 */
[----:B------:R-:W-:Y:S01]  /*56f0*/  @!P4 R2UR UR23, R9 ;  /* 0x000000000917c2ca */ /* 0x000fe200000e0000 */
[----:B------:R-:W-:Y:S01]  /*5700*/  UMOV UR12, UR44 ;  /* 0x0000002c000c7c82 */ /* 0x000fe20008000000 */
[----:B------:R-:W-:Y:S01]  /*5710*/  UMOV UR11, UR19 ;  /* 0x00000013000b7c82 */ /* 0x000fe20008000000 */
        /* <DEDUP_REMOVED lines=8> */
.L_x_236:
[----:B------:R-:W2:Y:S01]  /*57a0*/  LDC.64 R12, c[0x0][0xf18] ;  /* 0x0003c600ff0c7b82 */ /* 0x000ea20000000a00 */
[----:B------:R-:W-:Y:S01]  /*57b0*/  @!P4 R2UR UR8, R2 ;  /* 0x000000000208c2ca */ /* 0x000fe200000e0000 */
[----:B------:R-:W-:Y:S01]  /*57c0*/  VOTEU.ALL UP0, P4 ;  /* 0x0000000000ff7886 */ /* 0x000fe20002000000 */
[----:B------:R-:W-:Y:S01]  /*57d0*/  @!P4 R2UR UR9, R8 ;  /* 0x000000000809c2ca */ /* 0x000fe200000e0000 */
[----:B------:R-:W-:Y:S01]  /*57e0*/  UIADD3 UR34, UPT, UPT, UR58, 0x30, URZ ;  /* 0x000000303a227890 */ /* 0x000fe2000fffe0ff */
[----:B-1----:R-:W-:Y:S03]  /*57f0*/  @!P4 IMAD.MOV.U32 R0, RZ, RZ, 0x1000 ;  /* 0x00001000ff00c424 */ /* 0x002fe600078e00ff */
[----:B------:R-:W1:Y:S01]  /*5800*/  @!P1 LDC R2, c[0x0][0xf0c] ;  /* 0x0003c300ff029b82 */ /* 0x000e620000000800 */
[----:B------:R-:W-:Y:S01]  /*5810*/  @!UP0 UIADD3 UR32, UPT, UPT, UR5, 0x2200, URZ ;  /* 0x0000220005208890 */ /* 0x000fe2000fffe0ff */
[----:B------:R-:W-:Y:S01]  /*5820*/  @P3 SHF.R.U32.HI R29, RZ, 0x10, R21 ;  /* 0x00000010ff1d3819 */ /* 0x000fe20000011615 */
[----:B------:R-:W-:Y:S01]  /*5830*/  VOTEU.ALL UP1, P4 ;  /* 0x0000000000ff7886 */ /* 0x000fe20002020000 */
[----:B------:R-:W-:Y:S01]  /*5840*/  UMOV UR14, 0x0 ;  /* 0x00000000000e7882 */ /* 0x000fe20000000000 */
[----:B------:R-:W-:Y:S01]  /*5850*/  UMOV UR15, 0x10000000 ;  /* 0x10000000000f7882 */ /* 0x000fe20000000000 */
[----:B------:R-:W-:Y:S01]  /*5860*/  UMOV UR33, UR41 ;  /* 0x0000002900217c82 */ /* 0x000fe20008000000 */
[----:B------:R-:W-:Y:S01]  /*5870*/  UMOV UR35, UR59 ;  /* 0x0000003b00237c82 */ /* 0x000fe20008000000 */
[----:B------:R-:W-:Y:S01]  /*5880*/  IMAD.U32 R9, RZ, RZ, UR8 ;  /* 0x00000008ff097e24 */ /* 0x000fe2000f8e00ff */
[----:B------:R-:W-:Y:S01]  /*5890*/  UMOV UR36, UR44 ;  /* 0x0000002c00247c82 */ /* 0x000fe20008000000 */
[----:B------:R-:W-:Y:S01]  /*58a0*/  IMAD.U32 R8, RZ, RZ, UR9 ;  /* 0x00000009ff087e24 */ /* 0x000fe2000f8e00ff */
[----:B------:R-:W-:Y:S01]  /*58b0*/  @!UP0 UIADD3 UR10, UPT, UPT, UR58, 0x70, URZ ;  /* 0x000000703a0a8890 */ /* 0x000fe2000fffe0ff */
[----:B------:R-:W-:Y:S01]  /*58c0*/  VIADD R31, R31, 0x1 ;  /* 0x000000011f1f7836 */ /* 0x000fe20000000000 */
[----:B------:R-:W-:Y:S01]  /*58d0*/  @!P4 R2UR UR17, R9 ;  /* 0x000000000911c2ca */ /* 0x000fe200000e0000 */
[----:B------:R-:W-:Y:S01]  /*58e0*/  @!UP0 UIADD3 UR8, UPT, UPT, UR5, 0x2a00, URZ ;  /* 0x00002a0005088890 */ /* 0x000fe2000fffe0ff */
[----:B------:R-:W-:Y:S01]  /*58f0*/  @!P4 R2UR UR16, R8 ;  /* 0x000000000810c2ca */ /* 0x000fe200000e0000 */
[----:B------:R-:W-:Y:S01]  /*5900*/  VOTEU.ALL UP0, P4 ;  /* 0x0000000000ff7886 */ /* 0x000fe20002000000 */
[----:B------:R-:W3:Y:S01]  /*5910*/  LDC.64 R8, c[0x0][0xf10] ;  /* 0x0003c400ff087b82 */ /* 0x000ee20000000a00 */
[----:B------:R-:W-:Y:S01]  /*5920*/  UMOV UR9, UR41 ;  /* 0x0000002900097c82 */ /* 0x000fe20008000000 */
[----:B------:R-:W-:Y:S01]  /*5930*/  UMOV UR11, UR59 ;  /* 0x0000003b000b7c82 */ /* 0x000fe20008000000 */
[----:B------:R-:W-:Y:S08]  /*5940*/  UMOV UR12, UR44 ;  /* 0x0000002c000c7c82 */ /* 0x000ff00008000000 */
[----:B------:R4:W-:Y:S01]  /*5950*/  @!UP1 UTMALDG.3D [UR32], [UR16], desc[UR14] ;  /* 0x00000e20100095b4 */ /* 0x0009e20008011000 */
[----:B------:R4:W-:Y:S01]  /*5960*/  @!UP0 UTMALDG.3D [UR8], [UR16], desc[UR14] ;  /* 0x00000e08100085b4 */ /* 0x0009e20008011000 */
[----:B------:R5:W-:Y:S01]  /*5970*/  @!P4 SYNCS.ARRIVE.TRANS64.RED.A0TR RZ, [UR5+0x70], R0 ;  /* 0x00007000ffffc9a7 */ /* 0x000be20008300405 */
[C---:B---3--:R-:W-:Y:S01]  /*5980*/  @!P1 IMAD.HI.U32 R8, R11.reuse, R8, RZ ;  /* 0x000000080b089227 */ /* 0x048fe200078e00ff */
[----:B--2---:R-:W-:Y:S02]  /*5990*/  @!P1 ISETP.NE.AND P0, PT, R12, 0x1, PT ;  /* 0x000000010c00980c */ /* 0x004fe40003f05270 */
[----:B-1----:R-:W-:Y:S01]  /*59a0*/  @!P1 ISETP.NE.AND P2, PT, R2, 0x1, PT ;  /* 0x000000010200980c */ /* 0x002fe20003f45270 */
[C---:B------:R-:W-:Y:S01]  /*59b0*/  @!P1 IMAD.HI.U32 R13, R10.reuse, R13, RZ ;  /* 0x0000000d0a0d9227 */ /* 0x040fe200078e00ff */
[----:B------:R-:W-:Y:S04]  /*59c0*/  @!P1 SHF.R.U32.HI R8, RZ, R9, R8 ;  /* 0x00000009ff089219 */ /* 0x000fe80000011608 */
[----:B------:R-:W-:Y:S01]  /*59d0*/  @!P1 SEL R8, R11, R8, !P2 ;  /* 0x000000080b089207 */ /* 0x000fe20005000000 */
[----:B------:R-:W-:Y:S01]  /*59e0*/  SYNCS.ARRIVE.TRANS64.RED.A1T0 RZ, [UR7], RZ ;  /* 0x000000ffffff79a7 */ /* 0x000fe20008100407 */
[----:B------:R-:W1:Y:S01]  /*59f0*/  SYNCS.PHASECHK.TRANS64.TRYWAIT P5, [UR5+0x98], R34 ;  /* 0x00009822ff0075a7 */ /* 0x000e6200080a1105 */
[----:B-----5:R-:W2:Y:S02]  /*5a00*/  @!P1 LDC R0, c[0x0][0xf20] ;  /* 0x0003c800ff009b82 */ /* 0x020ea40000000800 */
[----:B--2---:R-:W-:Y:S04]  /*5a10*/  @!P1 SHF.R.U32.HI R0, RZ, R0, R13 ;  /* 0x00000000ff009219 */ /* 0x004fe8000001160d */
[----:B------:R-:W-:Y:S05]  /*5a20*/  @!P1 SEL R9, R10, R0, !P0 ;  /* 0x000000000a099207 */ /* 0x000fea0004000000 */
[----:B------:R-:W-:Y:S02]  /*5a30*/  @!P1 IMAD.IADD R0, R9, 0x1, -R8 ;  /* 0x0000000109009824 */ /* 0x000fe400078e0a08 */
[----:B------:R-:W-:Y:S02]  /*5a40*/  @!P1 IMAD.IADD R8, R8, 0x1, -R9 ;  /* 0x0000000108089824 */ /* 0x000fe400078e0a09 */
[----:B------:R-:W-:Y:S02]  /*5a50*/  @!P1 IMAD R11, R0, R2, R11 ;  /* 0x00000002000b9224 */ /* 0x000fe400078e020b */
[----:B------:R-:W-:Y:S01]  /*5a60*/  @!P1 IMAD R10, R8, R12, R10 ;  /* 0x0000000c080a9224 */ /* 0x000fe200078e020a */
[----:B-1--4-:R-:W-:Y:S06]  /*5a70*/  @!P5 BRA `(.L_x_92) ;  /* 0x000000940028d947 */ /* 0x012fec0003800000 */
.L_x_238:
[----:B------:R-:W-:Y:S01]  /*5a80*/  @!P4 IADD3 R2, P0, PT, R32, 0x980, RZ ;  /* 0x000009802002c810 */ /* 0x000fe20007f1e0ff */
[----:B------:R-:W-:Y:S01]  /*5a90*/  VOTEU.ALL UP0, P4 ;  /* 0x0000000000ff7886 */ /* 0x000fe20002000000 */
[----:B------:R-:W-:Y:S01]  /*5aa0*/  VOTEU.ALL UP1, P4 ;  /* 0x0000000000ff7886 */ /* 0x000fe20002020000 */
[----:B------:R-:W-:Y:S01]  /*5ab0*/  UMOV UR9, 0x10000000 ;  /* 0x1000000000097882 */ /* 0x000fe20000000000 */
[----:B------:R-:W-:Y:S01]  /*5ac0*/  @!P4 R2UR UR8, R2 ;  /* 0x000000000208c2ca */ /* 0x000fe200000e0000 */
[----:B-1----:R-:W-:Y:S01]  /*5ad0*/  @!P4 IMAD.X R0, RZ, RZ, R33, P0 ;  /* 0x000000ffff00c224 */ /* 0x002fe200000e0621 */
[----:B------:R-:W-:Y:S01]  /*5ae0*/  @!UP0 UIADD3 UR35, UPT, UPT, UR59, 0x40, URZ ;  /* 0x000000403b238890 */ /* 0x000fe2000fffe0ff */
[----:B------:R-:W-:Y:S01]  /*5af0*/  VIADD R2, R10, UR38 ;  /* 0x000000260a027c36 */ /* 0x000fe20008000000 */
[----:B------:R-:W-:Y:S01]  /*5b00*/  @!UP0 UIADD3 UR32, UPT, UPT, UR5, 0x3200, URZ ;  /* 0x0000320005208890 */ /* 0x000fe2000fffe0ff */
[----:B------:R-:W-:Y:S01]  /*5b10*/  ISETP.NE.AND P0, PT, R31, 0x2, PT ;  /* 0x000000021f00780c */ /* 0x000fe20003f05270 */
[----:B------:R-:W-:Y:S01]  /*5b20*/  UMOV UR33, UR25 ;  /* 0x0000001900217c82 */ /* 0x000fe20008000000 */
[----:B------:R-:W-:Y:S01]  /*5b30*/  @!P4 R2UR UR7, R0 ;  /* 0x000000000007c2ca */ /* 0x000fe200000e0000 */
[----:B------:R-:W-:Y:S01]  /*5b40*/  UMOV UR36, UR44 ;  /* 0x0000002c00247c82 */ /* 0x000fe20008000000 */
[----:B------:R-:W-:Y:S01]  /*5b50*/  @!UP0 UIADD3 UR18, UPT, UPT, UR58, 0x70, URZ ;  /* 0x000000703a128890 */ /* 0x000fe2000fffe0ff */
[----:B------:R-:W-:Y:S01]  /*5b60*/  VIADD R0, R11, UR39 ;  /* 0x000000270b007c36 */ /* 0x000fe20008000000 */
[----:B------:R-:W-:Y:S01]  /*5b70*/  @!UP0 UIADD3 UR16, UPT, UPT, UR5, 0x3a00, URZ ;  /* 0x00003a0005108890 */ /* 0x000fe2000fffe0ff */
[----:B------:R-:W-:Y:S01]  /*5b80*/  R2UR UR11, R2 ;  /* 0x00000000020b72ca */ /* 0x000fe200000e0000 */
[----:B------:R-:W-:Y:S01]  /*5b90*/  IMAD.U32 R8, RZ, RZ, UR8 ;  /* 0x00000008ff087e24 */ /* 0x000fe2000f8e00ff */
[----:B------:R-:W-:Y:S01]  /*5ba0*/  UMOV UR8, 0x0 ;  /* 0x0000000000087882 */ /* 0x000fe20000000000 */
[----:B------:R-:W-:Y:S01]  /*5bb0*/  VOTEU.ALL UP0, P4 ;  /* 0x0000000000ff7886 */ /* 0x000fe20002000000 */
[----:B------:R-:W-:Y:S01]  /*5bc0*/  UMOV UR17, UR25 ;  /* 0x0000001900117c82 */ /* 0x000fe20008000000 */
[----:B------:R-:W-:Y:S01]  /*5bd0*/  UMOV UR20, UR44 ;  /* 0x0000002c00147c82 */ /* 0x000fe20008000000 */
[----:B------:R-:W-:Y:S01]  /*5be0*/  @!P4 R2UR UR12, R8 ;  /* 0x00000000080cc2ca */ /* 0x000fe200000e0000 */
[----:B------:R-:W-:Y:S01]  /*5bf0*/  UMOV UR19, UR35 ;  /* 0x0000002300137c82 */ /* 0x000fe20008000000 */
[----:B------:R-:W-:Y:S01]  /*5c00*/  IMAD.U32 R9, RZ, RZ, UR7 ;  /* 0x00000007ff097e24 */ /* 0x000fe2000f8e00ff */
[----:B------:R-:W-:Y:S02]  /*5c10*/  R2UR UR27, R0 ;  /* 0x00000000001b72ca */ /* 0x000fe400000e0000 */
[----:B------:R-:W-:Y:S02]  /*5c20*/  @P3 R2UR UR44, R29 ;  /* 0x000000001d2c32ca */ /* 0x000fe400000e0000 */
[----:B------:R-:W-:Y:S02]  /*5c30*/  @!P4 R2UR UR13, R9 ;  /* 0x00000000090dc2ca */ /* 0x000fe400000e0000 */
[----:B------:R-:W-:Y:S02]  /*5c40*/  SEL R0, RZ, 0x1, P0 ;  /* 0x00000001ff007807 */ /* 0x000fe40000000000 */
[----:B------:R-:W-:Y:S02]  /*5c50*/  SEL R31, R31, RZ, P0 ;  /* 0x000000ff1f1f7207 */ /* 0x000fe40000000000 */
[----:B------:R-:W-:Y:S07]  /*5c60*/  LOP3.LUT R30, R30, R0, RZ, 0x3c, !PT ;  /* 0x000000001e1e7212 */ /* 0x000fee00078e3cff */
[----:B------:R3:W-:Y:S01]  /*5c70*/  @!UP1 UTMALDG.3D [UR32], [UR12], desc[UR8] ;  /* 0x000008200c0095b4 */ /* 0x0007e20008011000 */
[----:B------:R3:W-:Y:S01]  /*5c80*/  @!UP0 UTMALDG.3D [UR16], [UR12], desc[UR8] ;  /* 0x000008100c0085b4 */ /* 0x0007e20008011000 */
[----:B------:R3:W-:Y:S01]  /*5c90*/  @!P4 SYNCS.ARRIVE.TRANS64.RED.A0TR RZ, [UR5+0x78], R27 ;  /* 0x0000781bffffc9a7 */ /* 0x0007e20008300405 */
[----:B------:R-:W-:Y:S01]  /*5ca0*/  UPLOP3.LUT UP0, UPT, UPT, UPT, UPT, 0x80, 0x8 ;  /* 0x000000000008789c */ /* 0x000fe20003f0f070 */
[----:B------:R-:W-:Y:S01]  /*5cb0*/  SYNCS.ARRIVE.TRANS64.RED.A1T0 RZ, [UR6], RZ ;  /* 0x000000ffffff79a7 */ /* 0x000fe20008100406 */
[----:B------:R-:W-:Y:S09]  /*5cc0*/  @P3 BRA `(.L_x_93) ;  /* 0xffffffe800543947 */ /* 0x000ff2000383ffff */
[----:B------:R-:W1:Y:S02]  /*5cd0*/  SYNCS.PHASECHK.TRANS64.TRYWAIT P0, [UR5+0x80], R28 ;  /* 0x0000801cff0075a7 */ /* 0x000e640008001105 */
[----:B-1----:R-:W-:Y:S05]  /*5ce0*/  @!P0 BRA `(.L_x_94) ;  /* 0x0000009000a48947 */ /* 0x002fea0003800000 */
.L_x_240:
[----:B------:R-:W2:Y:S02]  /*5cf0*/  SYNCS.PHASECHK.TRANS64.TRYWAIT P0, [UR5+0x88], R28 ;  /* 0x0000881cff0075a7 */ /* 0x000ea40008001105 */
[----:B--2---:R-:W-:Y:S05]  /*5d00*/  @!P0 BRA `(.L_x_95) ;  /* 0x0000009000b48947 */ /* 0x004fea0003800000 */
.L_x_242:
[----:B------:R-:W2:Y:S01]  /*5d10*/  SYNCS.PHASECHK.TRANS64.TRYWAIT P0, [UR5+0x90], R28 ;  /* 0x0000901cff0075a7 */ /* 0x000ea20008001105 */
[----:B-1----:R-:W-:Y:S01]  /*5d20*/  HFMA2 R0, -RZ, RZ, 0, 5.9604644775390625e-08 ;  /* 0x00000001ff007431 */ /* 0x002fe200000001ff */
[----:B--2---:R-:W-:Y:S06]  /*5d30*/  @!P0 BRA `(.L_x_96) ;  /* 0x0000009000c08947 */ /* 0x004fec0003800000 */
.L_x_244:
[----:B-1----:R-:W-:Y:S02]  /*5d40*/  MOV R2, UR5 ;  /* 0x0000000500027c02 */ /* 0x002fe40008000f00 */
[----:B------:R-:W-:-:S07]  /*5d50*/  SHF.L.U32 R0, R0, 0x1f, RZ ;  /* 0x0000001f00007819 */ /* 0x000fce00000006ff */
.L_x_97:
[----:B-1----:R1:W2:Y:S02]  /*5d60*/  SYNCS.PHASECHK.TRANS64.TRYWAIT P0, [R2+URZ+0x98], R0 ;  /* 0x00009800020075a7 */ /* 0x0022a400080011ff */
[----:B--2---:R-:W-:Y:S05]  /*5d70*/  @!P0 NANOSLEEP.SYNCS 0x989680 ;  /* 0x009896800000895d */ /* 0x004fea0003900000 */
[----:B------:R-:W2:Y:S02]  /*5d80*/  @!P0 SYNCS.PHASECHK.TRANS64 P0, [R2+URZ+0x98], R0 ;  /* 0x00009800020085a7 */ /* 0x000ea400080010ff */
[----:B--23--:R-:W-:Y:S05]  /*5d90*/  @P0 EXIT ;  /* 0x000000000000094d */ /* 0x00cfea0003800000 */
[----:B------:R-:W-:Y:S05]  /*5da0*/  BRA `(.L_x_97) ;  /* 0xfffffffc00ec7947 */ /* 0x000fea000383ffff */
.L_x_78:
[----:B------:R-:W-:-:S06]  /*5db0*/  UISETP.GE.AND UP0, UPT, UR8, 0x4, UPT ;  /* 0x000000040800788c */ /* 0x000fcc000bf06270 */
[----:B------:R-:W-:-:S13]  /*5dc0*/  PLOP3.LUT P0, PT, PT, PT, UP0, 0x80, 0x8 ;  /* 0x000000000008781c */ /* 0x000fda0003f0f008 */
[----:B-1----:R-:W-:Y:S05]  /*5dd0*/  @!P0 EXIT ;  /* 0x000000000000894d */ /* 0x002fea0003800000 */
[----:B------:R-:W-:Y:S01]  /*5de0*/  BAR.SYNC.DEFER_BLOCKING 0x6, 0xa0 ;  /* 0x0182800000007b1d */ /* 0x000fe20000010000 */
[----:B------:R-:W-:Y:S01]  /*5df0*/  IMAD.SHL.U32 R97, R3, 0x10, RZ ;  /* 0x0000001003617824 */ /* 0x000fe200078e00ff */
[----:B------:R-:W-:Y:S01]  /*5e00*/  LOP3.LUT R98, R99, 0x3, RZ, 0xc0, !PT ;  /* 0x0000000363627812 */ /* 0x000fe200078ec0ff */
[C---:B------:R-:W-:Y:S01]  /*5e10*/  IMAD.SHL.U32 R96, R3.reuse, 0x2, RZ ;  /* 0x0000000203607824 */ /* 0x040fe200078e00ff */
[----:B------:R-:W-:Y:S01]  /*5e20*/  CS2R R92, SRZ ;  /* 0x00000000005c7805 */ /* 0x000fe2000001ff00 */
[----:B------:R-:W-:Y:S01]  /*5e30*/  IMAD.U32 R3, R3, 0x10000, RZ ;  /* 0x0001000003037824 */ /* 0x000fe200078e00ff */
[----:B------:R-:W-:Y:S02]  /*5e40*/  UMOV UR45, 0x400 ;  /* 0x00000400002d7882 */ /* 0x000fe40000000000 */
[----:B------:R-:W1:Y:S01]  /*5e50*/  LDC R90, c[0x0][0x370] ;  /* 0x0000dc00ff5a7b82 */ /* 0x000e620000000800 */
[----:B------:R-:W-:Y:S01]  /*5e60*/  ULEA UR45, UR37, UR45, 0x18 ;  /* 0x0000002d252d7291 */ /* 0x000fe2000f8ec0ff */
[C---:B------:R-:W-:Y:S01]  /*5e70*/  LOP3.LUT R0, R97.reuse, 0x40, RZ, 0xc0, !PT ;  /* 0x0000004061007812 */ /* 0x040fe200078ec0ff */
[----:B------:R-:W-:Y:S01]  /*5e80*/  IMAD.MOV.U32 R94, RZ, RZ, RZ ;  /* 0x000000ffff5e7224 */ /* 0x000fe200078e00ff */
[----:B------:R-:W-:Y:S01]  /*5e90*/  LOP3.LUT R2, R97, 0x1b0, RZ, 0xc0, !PT ;  /* 0x000001b061027812 */ /* 0x000fe200078ec0ff */
[----:B------:R-:W-:Y:S01]  /*5ea0*/  UIADD3 UR4, UPT, UPT, UR45, 0x200, URZ ;  /* 0x000002002d047890 */ /* 0x000fe2000fffe0ff */
[----:B------:R-:W-:Y:S01]  /*5eb0*/  LOP3.LUT R96, R0, 0x8, R96, 0xf8, !PT ;  /* 0x0000000800607812 */ /* 0x000fe200078ef860 */
[----:B------:R-:W-:Y:S01]  /*5ec0*/  IMAD.SHL.U32 R0, R99, 0x200, RZ ;  /* 0x0000020063007824 */ /* 0x000fe200078e00ff */
[----:B------:R-:W3:Y:S01]  /*5ed0*/  LDC R49, c[0x0][0xf0c] ;  /* 0x0003c300ff317b82 */ /* 0x000ee20000000800 */
[----:B------:R-:W-:Y:S01]  /*5ee0*/  LOP3.LUT R3, R3, 0x200000, RZ, 0xc0, !PT ;  /* 0x0020000003037812 */ /* 0x000fe200078ec0ff */
[----:B------:R-:W-:Y:S01]  /*5ef0*/  IMAD.MOV.U32 R102, RZ, RZ, RZ ;  /* 0x000000ffff667224 */ /* 0x000fe200078e00ff */
[----:B------:R-:W-:Y:S01]  /*5f00*/  LOP3.LUT P0, RZ, R97, 0x40, RZ, 0xc0, !PT ;  /* 0x0000004061ff7812 */ /* 0x000fe2000780c0ff */
[----:B------:R-:W-:Y:S01]  /*5f10*/  IMAD.U32 R88, RZ, RZ, UR4 ;  /* 0x00000004ff587e24 */ /* 0x000fe2000f8e00ff */
[----:B------:R-:W-:Y:S01]  /*5f20*/  LOP3.LUT R0, R2, 0x200, R0, 0xf8, !PT ;  /* 0x0000020002007812 */ /* 0x000fe200078ef800 */
[----:B------:R-:W4:Y:S02]  /*5f30*/  LDCU.64 UR58, c[0x0][0x348] ;  /* 0x00006900ff3a77ac */ /* 0x000f240008000a00 */
[----:B------:R-:W1:Y:S01]  /*5f40*/  LDC R87, c[0x0][0xf20] ;  /* 0x0003c800ff577b82 */ /* 0x000e620000000800 */
[----:B------:R-:W2:Y:S01]  /*5f50*/  LDS R95, [UR45+0x140] ;  /* 0x0001402dff5f7984 */ /* 0x000ea20008000800 */
[----:B------:R-:W-:Y:S01]  /*5f60*/  LOP3.LUT R96, R0, R96, RZ, 0xfc, !PT ;  /* 0x0000006000607212 */ /* 0x000fe200078efcff */
[----:B------:R-:W1:Y:S01]  /*5f70*/  LDCU.64 UR48, c[0x0][0xc88] ;  /* 0x00019100ff3077ac */ /* 0x000e620008000a00 */
[----:B------:R-:W-:Y:S01]  /*5f80*/  P2R R0, PR, RZ, 0x1 ;  /* 0x00000001ff007803 */ /* 0x000fe20000000000 */
[----:B------:R-:W1:Y:S03]  /*5f90*/  LDCU.64 UR50, c[0x0][0xc90] ;  /* 0x00019200ff3277ac */ /* 0x000e660008000a00 */
[----:B------:R-:W1:Y:S01]  /*5fa0*/  LDC R48, c[0x0][0xf30] ;  /* 0x0003cc00ff307b82 */ /* 0x000e620000000800 */
[----:B------:R-:W-:Y:S01]  /*5fb0*/  UMOV UR56, URZ ;  /* 0x000000ff00387c82 */ /* 0x000fe20008000000 */
[----:B------:R-:W-:-:S06]  /*5fc0*/  UMOV UR57, URZ ;  /* 0x000000ff00397c82 */ /* 0x000fcc0008000000 */
[----:B------:R-:W1:Y:S08]  /*5fd0*/  LDC.64 R84, c[0x0][0xf10] ;  /* 0x0003c400ff547b82 */ /* 0x000e700000000a00 */
[----:B------:R-:W1:Y:S08]  /*5fe0*/  LDC.64 R46, c[0x0][0xf18] ;  /* 0x0003c600ff2e7b82 */ /* 0x000e700000000a00 */
[----:B------:R-:W1:Y:S08]  /*5ff0*/  LDC.64 R44, c[0x0][0xf28] ;  /* 0x0003ca00ff2c7b82 */ /* 0x000e700000000a00 */
[----:B------:R-:W1:Y:S01]  /*6000*/  LDC.64 R82, c[0x0][0xcb0] ;  /* 0x00032c00ff527b82 */ /* 0x000e620000000a00 */
[----:B--2---:R-:W-:-:S07]  /*6010*/  IMAD.IADD R95, R95, 0x1, R3 ;  /* 0x000000015f5f7824 */ /* 0x004fce00078e0203 */
[----:B------:R-:W2:Y:S08]  /*6020*/  LDC.64 R80, c[0x0][0xca8] ;  /* 0x00032a00ff507b82 */ /* 0x000eb00000000a00 */
[----:B---34-:R-:W1:Y:S02]  /*6030*/  LDC R89, c[0x0][0x374] ;  /* 0x0000dd00ff597b82 */ /* 0x018e640000000800 */
.L_x_189:
[----:B------:R-:W-:Y:S02]  /*6040*/  LEA R0, R102, UR45, 0x3 ;  /* 0x0000002d66007c11 */ /* 0x000fe4000f8e18ff */
[----:B------:R-:W-:Y:S02]  /*6050*/  SHF.L.U32 R2, R92, 0x1f, RZ ;  /* 0x0000001f5c027819 */ /* 0x000fe400000006ff */
[----:B------:R-:W-:Y:S02]  /*6060*/  LEA R16, R102, UR45, 0x4 ;  /* 0x0000002d66107c11 */ /* 0x000fe4000f8e20ff */
[----:B------:R-:W3:Y:S02]  /*6070*/  SYNCS.PHASECHK.TRANS64.TRYWAIT P0, [R0+URZ+0xb0], R2 ;  /* 0x0000b002000075a7 */ /* 0x000ee400080011ff */
[----:B-1-3--:R-:W-:Y:S05]  /*6080*/  @!P0 BRA `(.L_x_98) ;  /* 0x0000009000048947 */ /* 0x00afea0003800000 */
.L_x_245:
[----:B------:R-:W4:Y:S01]  /*6090*/  LDC.64 R10, c[0x0][0xf10] ;  /* 0x0003c400ff0a7b82 */ /* 0x000f220000000a00 */
[----:B------:R-:W2:Y:S01]  /*60a0*/  LDS.128 R16, [R16+0x120] ;  /* 0x0001200010107984 */ /* 0x000ea20000000c00 */
[----:B-1----:R-:W-:Y:S01]  /*60b0*/  ISETP.NE.AND P1, PT, R48, 0x1, PT ;  /* 0x000000013000780c */ /* 0x002fe20003f25270 */
[----:B---3--:R-:W-:Y:S01]  /*60c0*/  VIADD R0, R0, 0xc0 ;  /* 0x000000c000007836 */ /* 0x008fe20000000000 */
[----:B------:R-:W-:Y:S04]  /*60d0*/  ISETP.GE.AND P0, PT, R43, 0x1, PT ;  /* 0x000000012b00780c */ /* 0x000fe80003f06270 */
[----:B------:R-:W1:Y:S01]  /*60e0*/  LDC.64 R8, c[0x0][0xf18] ;  /* 0x0003c600ff087b82 */ /* 0x000e620000000a00 */
[----:B------:R-:W-:Y:S01]  /*60f0*/  PRMT R0, RZ, 0x654, R0 ;  /* 0x00000654ff007816 */ /* 0x000fe20000000000 */
[----:B------:R-:W-:Y:S01]  /*6100*/  @!PT LDS RZ, [RZ] ;  /* 0x00000000fffff984 */ /* 0x000fe20000000800 */
[----:B------:R-:W-:Y:S01]  /*6110*/  @!PT LDS RZ, [RZ] ;  /* 0x00000000fffff984 */ /* 0x000fe20000000800 */
[----:B------:R-:W-:Y:S01]  /*6120*/  @!PT LDS RZ, [RZ] ;  /* 0x00000000fffff984 */ /* 0x000fe20000000800 */
[----:B------:R-:W-:Y:S01]  /*6130*/  @!PT LDS RZ, [RZ] ;  /* 0x00000000fffff984 */ /* 0x000fe20000000800 */
[----:B------:R3:W-:Y:S06]  /*6140*/  MEMBAR.ALL.CTA ;  /* 0x0000000000007992 */ /* 0x0007ec0000008000 */
[----:B---3--:R-:W3:Y:S01]  /*6150*/  FENCE.VIEW.ASYNC.S ;  /* 0x00000000000073c6 */ /* 0x008ee20000000000 */
[----:B------:R-:W1:Y:S08]  /*6160*/  @!P1 LDC R12, c[0x0][0xf20] ;  /* 0x0003c800ff0c9b82 */ /* 0x000e700000000800 */
[----:B------:R-:W1:Y:S01]  /*6170*/  @!P1 LDC R7, c[0x0][0xf0c] ;  /* 0x0003c300ff079b82 */ /* 0x000e620000000800 */
[----:B---3--:R3:W-:Y:S01]  /*6180*/  SYNCS.ARRIVE.TRANS64.RED.A1T0 RZ, [R0+URZ], RZ ;  /* 0x000000ff00ff79a7 */ /* 0x0087e200081004ff */
[----:B--2---:R-:W-:Y:S04]  /*6190*/  LOP3.LUT P4, RZ, R18, 0x1, RZ, 0xc0, !PT ;  /* 0x0000000112ff7812 */ /* 0x004fe8000788c0ff */
[----:B------:R-:W-:Y:S09]  /*61a0*/  P2R R100, PR, RZ, 0x10 ;  /* 0x00000010ff647803 */ /* 0x000ff20000000000 */
[----:B------:R-:W-:Y:S02]  /*61b0*/  @P4 MOV R51, R16 ;  /* 0x0000001000334202 */ /* 0x000fe40000000f00 */
[----:B------:R-:W-:Y:S01]  /*61c0*/  @P4 LOP3.LUT R50, R17, 0xffff, RZ, 0xc0, !PT ;  /* 0x0000ffff11324812 */ /* 0x000fe200078ec0ff */
[----:B---34-:R-:W-:Y:S06]  /*61d0*/  @!P0 BRA `(.L_x_99) ;  /* 0x0000000000a48947 */ /* 0x018fec0003800000 */
[----:B------:R-:W-:Y:S01]  /*61e0*/  IMAD.HI.U32 R0, R89, R47, RZ ;  /* 0x0000002f59007227 */ /* 0x000fe200078e00ff */
[----:B------:R-:W-:Y:S02]  /*61f0*/  ISETP.NE.AND P0, PT, R46, 0x1, PT ;  /* 0x000000012e00780c */ /* 0x000fe40003f05270 */
[----:B------:R-:W-:Y:S01]  /*6200*/  ISETP.NE.AND P2, PT, R43, 0x1, PT ;  /* 0x000000012b00780c */ /* 0x000fe20003f45270 */
[----:B------:R-:W-:Y:S01]  /*6210*/  IMAD.HI.U32 R4, R90, R84, RZ ;  /* 0x000000545a047227 */ /* 0x000fe200078e00ff */
[----:B------:R-:W-:Y:S02]  /*6220*/  SHF.R.U32.HI R0, RZ, R87, R0 ;  /* 0x00000057ff007219 */ /* 0x000fe40000011600 */
[----:B------:R-:W-:Y:S01]  /*6230*/  ISETP.NE.AND P3, PT, R49, 0x1, PT ;  /* 0x000000013100780c */ /* 0x000fe20003f65270 */
[----:B------:R-:W-:Y:S01]  /*6240*/  IMAD.HI.U32 R6, R50, R47, RZ ;  /* 0x0000002f32067227 */ /* 0x000fe200078e00ff */
[-C--:B------:R-:W-:Y:S02]  /*6250*/  SHF.R.U32.HI R4, RZ, R85.reuse, R4 ;  /* 0x00000055ff047219 */ /* 0x080fe40000011604 */
[----:B------:R-:W-:Y:S01]  /*6260*/  SEL R0, R89, R0, !P0 ;  /* 0x0000000059007207 */ /* 0x000fe20004000000 */
[----:B------:R-:W-:Y:S01]  /*6270*/  IMAD.HI.U32 R5, R51, R84, RZ ;  /* 0x0000005433057227 */ /* 0x000fe200078e00ff */
[----:B------:R-:W-:Y:S03]  /*6280*/  SEL R4, R90, R4, !P3 ;  /* 0x000000045a047207 */ /* 0x000fe60005800000 */
[-C--:B------:R-:W-:Y:S01]  /*6290*/  IMAD.HI.U32 R3, R0, R44.reuse, RZ ;  /* 0x0000002c00037227 */ /* 0x080fe200078e00ff */
[----:B------:R-:W-:Y:S03]  /*62a0*/  SHF.R.U32.HI R5, RZ, R85, R5 ;  /* 0x00000055ff057219 */ /* 0x000fe60000011605 */
[----:B------:R-:W-:Y:S01]  /*62b0*/  IMAD.HI.U32 R2, R4, R44, RZ ;  /* 0x0000002c04027227 */ /* 0x000fe200078e00ff */
[----:B------:R-:W-:Y:S02]  /*62c0*/  @P2 SHF.R.U32.HI R0, RZ, R45, R3 ;  /* 0x0000002dff002219 */ /* 0x000fe40000011603 */
[----:B------:R-:W-:Y:S02]  /*62d0*/  SHF.R.U32.HI R3, RZ, R87, R6 ;  /* 0x00000057ff037219 */ /* 0x000fe40000011606 */
[----:B------:R-:W-:Y:S01]  /*62e0*/  @P2 SHF.R.U32.HI R4, RZ, R45, R2 ;  /* 0x0000002dff042219 */ /* 0x000fe20000011602 */
[----:B------:R-:W-:Y:S01]  /*62f0*/  IMAD R0, R43, R0, RZ ;  /* 0x000000002b007224 */ /* 0x000fe200078e02ff */
[----:B------:R-:W-:Y:S02]  /*6300*/  SEL R3, R50, R3, !P0 ;  /* 0x0000000332037207 */ /* 0x000fe40004000000 */
[----:B------:R-:W-:Y:S01]  /*6310*/  SEL R2, R51, R5, !P3 ;  /* 0x0000000533027207 */ /* 0x000fe20005800000 */
[----:B------:R-:W-:Y:S01]  /*6320*/  IMAD R5, R43, R4, RZ ;  /* 0x000000042b057224 */ /* 0x000fe200078e02ff */
[C---:B------:R-:W-:Y:S01]  /*6330*/  ISETP.GE.AND P0, PT, R3.reuse, R0, PT ;  /* 0x000000000300720c */ /* 0x040fe20003f06270 */
[C---:B------:R-:W-:Y:S03]  /*6340*/  IMAD.HI.U32 R0, R3.reuse, R44, RZ ;  /* 0x0000002c03007227 */ /* 0x040fe600078e00ff */
[C---:B------:R-:W-:Y:S02]  /*6350*/  ISETP.GE.OR P0, PT, R2.reuse, R5, P0 ;  /* 0x000000050200720c */ /* 0x040fe40000706670 */
[----:B------:R-:W-:Y:S04]  /*6360*/  SHF.R.U32.HI R0, RZ, R45, R0 ;  /* 0x0000002dff007219 */ /* 0x000fe80000011600 */
        /* <DEDUP_REMOVED lines=15> */
[----:B------:R-:W-:Y:S07]  /*6460*/  IMAD R50, R3, R46, R50 ;  /* 0x0000002e03327224 */ /* 0x000fee00078e0232 */
.L_x_99:
[----:B-1----:R-:W-:Y:S01]  /*6470*/  @!P1 IMAD.HI.U32 R2, R50, R9, RZ ;  /* 0x0000000932029227 */ /* 0x002fe200078e00ff */
[----:B------:R-:W-:Y:S01]  /*6480*/  @!P1 ISETP.NE.AND P0, PT, R8, 0x1, PT ;  /* 0x000000010800980c */ /* 0x000fe20003f05270 */
[----:B------:R-:W-:Y:S01]  /*6490*/  USHF.L.U32 UR42, UR27, 0x7, URZ ;  /* 0x000000071b2a7899 */ /* 0x000fe200080006ff */
[----:B------:R-:W-:Y:S01]  /*64a0*/  @!P1 ISETP.NE.AND P2, PT, R7, 0x1, PT ;  /* 0x000000010700980c */ /* 0x000fe20003f45270 */
[C---:B------:R-:W-:Y:S01]  /*64b0*/  @!P1 IMAD.HI.U32 R0, R51.reuse, R10, RZ ;  /* 0x0000000a33009227 */ /* 0x040fe200078e00ff */
[----:B------:R-:W-:Y:S01]  /*64c0*/  @!P1 SHF.R.U32.HI R2, RZ, R12, R2 ;  /* 0x0000000cff029219 */ /* 0x000fe20000011602 */
[----:B------:R-:W-:Y:S01]  /*64d0*/  USHF.L.U32 UR41, UR11, 0x7, URZ ;  /* 0x000000070b297899 */ /* 0x000fe200080006ff */
[----:B------:R-:W-:Y:S01]  /*64e0*/  @P4 SHF.R.U32.HI R91, RZ, 0x10, R17 ;  /* 0x00000010ff5b4819 */ /* 0x000fe20000011611 */
[----:B------:R-:W-:Y:S01]  /*64f0*/  VIADD R102, R102, 0x1 ;  /* 0x0000000166667836 */ /* 0x000fe20000000000 */
[----:B------:R-:W-:Y:S01]  /*6500*/  @!P1 SEL R2, R50, R2, !P0 ;  /* 0x0000000232029207 */ /* 0x000fe20004000000 */
[----:B------:R-:W-:Y:S01]  /*6510*/  BSSY.RECONVERGENT B6, `(.L_x_100) ;  /* 0x0000028000067945 */ /* 0x000fe20003800200 */
[----:B------:R-:W-:Y:S02]  /*6520*/  @!P1 SHF.R.U32.HI R0, RZ, R11, R0 ;  /* 0x0000000bff009219 */ /* 0x000fe40000011600 */
[----:B------:R-:W-:Y:S02]  /*6530*/  LOP3.LUT P0, RZ, R88, 0x90, RZ, 0xc0, !PT ;  /* 0x0000009058ff7812 */ /* 0x000fe4000780c0ff */
[----:B------:R-:W-:Y:S05]  /*6540*/  @!P1 SEL R3, R51, R0, !P2 ;  /* 0x0000000033039207 */ /* 0x000fea0005000000 */
[----:B------:R-:W-:Y:S02]  /*6550*/  @!P1 IMAD.IADD R0, R2, 0x1, -R3 ;  /* 0x0000000102009824 */ /* 0x000fe400078e0a03 */
[----:B------:R-:W-:Y:S02]  /*6560*/  @!P1 IMAD.IADD R2, R3, 0x1, -R2 ;  /* 0x0000000103029824 */ /* 0x000fe400078e0a02 */
[----:B------:R-:W-:Y:S02]  /*6570*/  @!P1 IMAD R51, R0, R7, R51 ;  /* 0x0000000700339224 */ /* 0x000fe400078e0233 */
[----:B------:R-:W-:Y:S01]  /*6580*/  @!P1 IMAD R50, R2, R8, R50 ;  /* 0x0000000802329224 */ /* 0x000fe200078e0232 */
[----:B------:R-:W-:Y:S06]  /*6590*/  @!P0 BRA `(.L_x_101) ;  /* 0x00000000007c8947 */ /* 0x000fec0003800000 */
[----:B------:R-:W1:Y:S01]  /*65a0*/  LDCU.64 UR8, c[0x4][0x80] ;  /* 0x01001000ff0877ac */ /* 0x000e620008000a00 */
[----:B------:R-:W-:Y:S01]  /*65b0*/  MOV R2, 0x0 ;  /* 0x0000000000027802 */ /* 0x000fe20000000f00 */
[----:B------:R-:W-:Y:S02]  /*65c0*/  HFMA2 R12, -RZ, RZ, 0, 5.9604644775390625e-08 ;  /* 0x00000001ff0c7431 */ /* 0x000fe400000001ff */
[----:B------:R-:W-:Y:S01]  /*65d0*/  IMAD.MOV.U32 R8, RZ, RZ, 0x70 ;  /* 0x00000070ff087424 */ /* 0x000fe200078e00ff */
[----:B------:R2:W3:Y:S01]  /*65e0*/  LDC.64 R14, c[0x4][R2] ;  /* 0x01000000020e7b82 */ /* 0x0004e20000000a00 */
[----:B------:R-:W4:Y:S01]  /*65f0*/  LDCU.64 UR6, c[0x4][0x88] ;  /* 0x01001100ff0677ac */ /* 0x000f220008000a00 */
[----:B------:R-:W-:Y:S01]  /*6600*/  IMAD.MOV.U32 R13, RZ, RZ, RZ ;  /* 0x000000ffff0d7224 */ /* 0x000fe200078e00ff */
[----:B------:R-:W2:Y:S01]  /*6610*/  LDCU.64 UR4, c[0x4][0x8] ;  /* 0x01000100ff0477ac */ /* 0x000ea20008000a00 */
[----:B-1----:R-:W-:Y:S01]  /*6620*/  MOV R5, UR9 ;  /* 0x0000000900057c02 */ /* 0x002fe20008000f00 */
[----:B------:R-:W-:Y:S01]  /*6630*/  IMAD.U32 R4, RZ, RZ, UR8 ;  /* 0x00000008ff047e24 */ /* 0x000fe2000f8e00ff */
[----:B----4-:R-:W-:Y:S01]  /*6640*/  MOV R7, UR7 ;  /* 0x0000000700077c02 */ /* 0x010fe20008000f00 */
[----:B------:R-:W-:Y:S01]  /*6650*/  IMAD.U32 R6, RZ, RZ, UR6 ;  /* 0x00000006ff067e24 */ /* 0x000fe2000f8e00ff */
[----:B--2---:R-:W-:Y:S01]  /*6660*/  MOV R11, UR5 ;  /* 0x00000005000b7c02 */ /* 0x004fe20008000f00 */
[----:B------:R-:W-:Y:S02]  /*6670*/  IMAD.U32 R10, RZ, RZ, UR4 ;  /* 0x00000004ff0a7e24 */ /* 0x000fe4000f8e00ff */
[----:B------:R-:W-:Y:S07]  /*6680*/  LEPC R20, `(.L_x_102) ;  /* 0x000000001014794e */ /* 0x000fee0000000000 */
[----:B---3-5:R-:W-:Y:S05]  /*6690*/  CALL.ABS.NOINC R14 ;  /* 0x000000000e007343 */ /* 0x028fea0003c00000 */
.L_x_102:
[----:B------:R-:W1:Y:S01]  /*66a0*/  LDCU.64 UR8, c[0x4][0x80] ;  /* 0x01001000ff0877ac */ /* 0x000e620008000a00 */
[----:B------:R-:W2:Y:S01]  /*66b0*/  LDC.64 R2, c[0x4][R2] ;  /* 0x0100000002027b82 */ /* 0x000ea20000000a00 */
[----:B------:R-:W-:Y:S02]  /*66c0*/  HFMA2 R12, -RZ, RZ, 0, 5.9604644775390625e-08 ;  /* 0x00000001ff0c7431 */ /* 0x000fe400000001ff */
[----:B------:R-:W-:Y:S02]  /*66d0*/  IMAD.MOV.U32 R8, RZ, RZ, 0x70 ;  /* 0x00000070ff087424 */ /* 0x000fe400078e00ff */
[----:B------:R-:W-:Y:S01]  /*66e0*/  IMAD.MOV.U32 R13, RZ, RZ, RZ ;  /* 0x000000ffff0d7224 */ /* 0x000fe200078e00ff */
[----:B------:R-:W3:Y:S01]  /*66f0*/  LDCU.64 UR6, c[0x4][0x88] ;  /* 0x01001100ff0677ac */ /* 0x000ee20008000a00 */
[----:B------:R-:W4:Y:S01]  /*6700*/  LDCU.64 UR4, c[0x4][0x8] ;  /* 0x01000100ff0477ac */ /* 0x000f220008000a00 */
[----:B-1----:R-:W-:Y:S02]  /*6710*/  MOV R4, UR8 ;  /* 0x0000000800047c02 */ /* 0x002fe40008000f00 */
[----:B------:R-:W-:Y:S02]  /*6720*/  MOV R5, UR9 ;  /* 0x0000000900057c02 */ /* 0x000fe40008000f00 */
[----:B---3--:R-:W-:Y:S01]  /*6730*/  MOV R7, UR7 ;  /* 0x0000000700077c02 */ /* 0x008fe20008000f00 */
[----:B------:R-:W-:Y:S01]  /*6740*/  IMAD.U32 R6, RZ, RZ, UR6 ;  /* 0x00000006ff067e24 */ /* 0x000fe2000f8e00ff */
[----:B----4-:R-:W-:Y:S01]  /*6750*/  MOV R11, UR5 ;  /* 0x00000005000b7c02 */ /* 0x010fe20008000f00 */
[----:B------:R-:W-:Y:S02]  /*6760*/  IMAD.U32 R10, RZ, RZ, UR4 ;  /* 0x00000004ff0a7e24 */ /* 0x000fe4000f8e00ff */
[----:B------:R-:W-:Y:S07]  /*6770*/  LEPC R20, `(.L_x_101) ;  /* 0x000000001014794e */ /* 0x000fee0000000000 */
[----:B--2---:R-:W-:Y:S05]  /*6780*/  CALL.ABS.NOINC R2 ;  /* 0x0000000002007343 */ /* 0x004fea0003c00000 */
.L_x_101:
[----:B------:R-:W-:Y:S05]  /*6790*/  BSYNC.RECONVERGENT B6 ;  /* 0x0000000000067941 */ /* 0x000fea0003800200 */
.L_x_100:
[----:B------:R-:W-:Y:S01]  /*67a0*/  ISETP.NE.U32.AND P4, PT, R82, RZ, PT ;  /* 0x000000ff5200720c */ /* 0x000fe20003f85070 */
[----:B------:R-:W-:Y:S01]  /*67b0*/  UISETP.NE.AND UP2, UPT, UR36, URZ, UPT ;  /* 0x000000ff2400728c */ /* 0x000fe2000bf45270 */
[----:B------:R-:W-:Y:S01]  /*67c0*/  ISETP.NE.U32.AND P2, PT, RZ, UR48, PT ;  /* 0x00000030ff007c0c */ /* 0x000fe2000bf45070 */
[----:B------:R-:W-:Y:S01]  /*67d0*/  UISETP.NE.U32.AND UP1, UPT, UR50, URZ, UPT ;  /* 0x000000ff3200728c */ /* 0x000fe2000bf25070 */
[----:B------:R-:W-:Y:S01]  /*67e0*/  ISETP.NE.AND.EX P4, PT, R83, RZ, PT, P4 ;  /* 0x000000ff5300720c */ /* 0x000fe20003f85340 */
[----:B------:R-:W-:Y:S01]  /*67f0*/  UPLOP3.LUT UP0, UPT, UPT, UPT, UPT, 0x40, 0x4 ;  /* 0x000000000004789c */ /* 0x000fe20003f0e870 */
[----:B------:R-:W-:Y:S01]  /*6800*/  ISETP.NE.AND.EX P2, PT, RZ, UR49, PT, P2 ;  /* 0x00000031ff007c0c */ /* 0x000fe2000bf45320 */
[----:B------:R-:W-:Y:S01]  /*6810*/  UISETP.NE.AND.EX UP1, UPT, UR51, URZ, UPT, UP1 ;  /* 0x000000ff3300728c */ /* 0x000fe2000bf25310 */
[----:B------:R-:W-:Y:S04]  /*6820*/  PLOP3.LUT P1, PT, PT, PT, UP2, 0x80, 0x8 ;  /* 0x000000000008781c */ /* 0x000fe80003f2f028 */
[----:B------:R-:W-:Y:S06]  /*6830*/  @UP2 UPLOP3.LUT UP0, UPT, UPT, UPT, UP1, 0x80, 0x8 ;  /* 0x000000000008289c */ /* 0x000fec0003f0f010 */
[----:B------:R-:W-:Y:S01]  /*6840*/  PLOP3.LUT P0, PT, PT, PT, UP0, 0x80, 0x8 ;  /* 0x000000000008781c */ /* 0x000fe20003f0f008 */
[----:B------:R-:W-:Y:S01]  /*6850*/  @!UPT UIADD3 URZ, UPT, UPT, URZ, URZ, URZ ;  /* 0x000000fffffff290 */ /* 0x000fe2000fffe0ff */
[----:B------:R-:W-:Y:S11]  /*6860*/  BRA.U !UP1, `(.L_x_103) ;  /* 0x0000000109387547 */ /* 0x000ff6000b800000 */
[----:B------:R-:W-:Y:S01]  /*6870*/  UISETP.NE.U32.AND UP0, UPT, UR48, URZ, UPT ;  /* 0x000000ff3000728c */ /* 0x000fe2000bf05070 */
[----:B------:R-:W-:Y:S02]  /*6880*/  HFMA2 R0, -RZ, RZ, 0, 5.9604644775390625e-08 ;  /* 0x00000001ff007431 */ /* 0x000fe400000001ff */
[----:B------:R-:W-:Y:S01]  /*6890*/  IMAD.MOV.U32 R86, RZ, RZ, 0x1 ;  /* 0x00000001ff567424 */ /* 0x000fe200078e00ff */
[----:B------:R-:W-:Y:S06]  /*68a0*/  UISETP.NE.AND.EX UP0, UPT, UR49, URZ, UPT, UP0 ;  /* 0x000000ff3100728c */ /* 0x000fec000bf05300 */
[----:B------:R-:W-:Y:S05]  /*68b0*/  PLOP3.LUT P3, PT, PT, PT, UP0, 0x80, 0x8 ;  /* 0x000000000008781c */ /* 0x000fea0003f6f008 */
[----:B------:R-:W1:Y:S01]  /*68c0*/  @UP0 LDCU.64 UR6, c[0x0][0xc88] ;  /* 0x00019100ff0607ac */ /* 0x000e620008000a00 */
[----:B------:R-:W-:Y:S07]  /*68d0*/  @UP0 UIMAD UR4, UR44, UR50, URZ ;  /* 0x000000322c0402a4 */ /* 0x000fee000f8e02ff */
[----:B------:R-:W-:Y:S01]  /*68e0*/  @!P3 PRMT R86, R0, 0x7610, R86 ;  /* 0x000076100056b816 */ /* 0x000fe20000000056 */
[----:B-1----:R-:W-:Y:S03]  /*68f0*/  @UP0 UIMAD.WIDE UR6, UR4, 0x4, UR6 ;  /* 0x00000004040608a5 */ /* 0x002fe6000f8e0206 */
[----:B------:R-:W1:Y:S03]  /*6900*/  @!UP0 LDCU UR4, c[0x0][0xc80] ;  /* 0x00019000ff0487ac */ /* 0x000e660008000800 */
[----:B------:R-:W-:Y:S01]  /*6910*/  IMAD.U32 R2, RZ, RZ, UR6 ;  /* 0x00000006ff027e24 */ /* 0x000fe2000f8e00ff */
[----:B------:R-:W-:Y:S05]  /*6920*/  MOV R3, UR7 ;  /* 0x0000000700037c02 */ /* 0x000fea0008000f00 */
[----:B-----5:R2:W5:Y:S02]  /*6930*/  @P3 LDG.E R53, desc[UR46][R2.64] ;  /* 0x0000002e02353981 */ /* 0x020564000c1e1900 */
[----:B-12---:R-:W-:Y:S02]  /*6940*/  @!P3 IMAD.U32 R53, RZ, RZ, UR4 ;  /* 0x00000004ff35be24 */ /* 0x006fe4000f8e00ff */
.L_x_103:
[----:B------:R-:W-:Y:S05]  /*6950*/  @!P4 BRA `(.L_x_104) ;  /* 0x000000000020c947 */ /* 0x000fea0003800000 */
[----:B------:R-:W-:Y:S04]  /*6960*/  ISETP.NE.U32.AND P3, PT, R80, RZ, PT ;  /* 0x000000ff5000720c */ /* 0x000fe80003f65070 */
[----:B------:R-:W-:Y:S11]  /*6970*/  ISETP.NE.AND.EX P3, PT, R81, RZ, PT, P3 ;  /* 0x000000ff5100720c */ /* 0x000ff60003f65330 */
[----:B------:R-:W-:Y:S02]  /*6980*/  @!UPT UIADD3 URZ, UPT, UPT, URZ, URZ, URZ ;  /* 0x000000fffffff290 */ /* 0x000fe4000fffe0ff */
[----:B------:R-:W1:Y:S01]  /*6990*/  @P3 LDC.64 R2, c[0x0][0xca8] ;  /* 0x00032a00ff023b82 */ /* 0x000e620000000a00 */
[----:B------:R-:W-:Y:S04]  /*69a0*/  @P3 IMAD R0, R82, UR44, RZ ;  /* 0x0000002c52003c24 */ /* 0x000fe8000f8e02ff */
[----:B-1----:R-:W-:Y:S05]  /*69b0*/  @P3 IMAD.WIDE R2, R0, 0x4, R2 ;  /* 0x0000000400023825 */ /* 0x002fea00078e0202 */
[----:B-----5:R1:W5:Y:S02]  /*69c0*/  @P3 LDG.E R52, desc[UR46][R2.64] ;  /* 0x0000002e02343981 */ /* 0x020364000c1e1900 */
[----:B-1----:R-:W2:Y:S02]  /*69d0*/  @!P3 LDC R52, c[0x0][0xca0] ;  /* 0x00032800ff34bb82 */ /* 0x002ea40000000800 */
.L_x_104:
[----:B-----5:R-:W-:Y:S01]  /*69e0*/  FSETP.NEU.AND P3, PT, R53, RZ, PT ;  /* 0x000000ff3500720b */ /* 0x020fe20003f6d000 */
[----:B------:R-:W-:Y:S01]  /*69f0*/  IMAD.MOV.U32 R69, RZ, RZ, 0x10 ;  /* 0x00000010ff457424 */ /* 0x000fe200078e00ff */
[----:B------:R-:W-:Y:S01]  /*6a00*/  SEL R2, RZ, 0xffffffff, P2 ;  /* 0xffffffffff027807 */ /* 0x000fe20001000000 */
[----:B------:R-:W-:Y:S01]  /*6a10*/  IMAD R59, R94, 0x80, R95 ;  /* 0x000000805e3b7824 */ /* 0x000fe200078e025f */
[----:B------:R-:W-:Y:S01]  /*6a20*/  @P1 LOP3.LUT P2, RZ, R86, 0xff, RZ, 0xc0, !PT ;  /* 0x000000ff56ff1812 */ /* 0x000fe2000784c0ff */
[----:B------:R-:W-:Y:S01]  /*6a30*/  IMAD.SHL.U32 R104, R96, 0x2, RZ ;  /* 0x0000000260687824 */ /* 0x000fe200078e00ff */
[----:B------:R-:W-:Y:S01]  /*6a40*/  @P1 SEL R0, RZ, 0xffffffff, P3 ;  /* 0xffffffffff001807 */ /* 0x000fe20001800000 */
[----:B------:R-:W-:Y:S01]  /*6a50*/  BSSY B1, `(.L_x_105) ;  /* 0x0000039000017945 */ /* 0x000fe20003800000 */
[----:B------:R-:W-:Y:S01]  /*6a60*/  LEA R58, R94, UR45, 0x3 ;  /* 0x0000002d5e3a7c11 */ /* 0x000fe2000f8e18ff */
[----:B------:R-:W-:Y:S01]  /*6a70*/  VIADD R103, R104, UR45 ;  /* 0x0000002d68677c36 */ /* 0x000fe20008000000 */
[----:B------:R-:W-:Y:S01]  /*6a80*/  @P0 SEL R0, R2, R0, !P2 ;  /* 0x0000000002000207 */ /* 0x000fe20005000000 */
[----:B------:R-:W-:Y:S01]  /*6a90*/  IMAD.MOV.U32 R70, RZ, RZ, 0x1 ;  /* 0x00000001ff467424 */ /* 0x000fe200078e00ff */
[----:B------:R-:W-:Y:S01]  /*6aa0*/  SHF.L.U32 R3, R93, 0x1f, RZ ;  /* 0x0000001f5d037819 */ /* 0x000fe200000006ff */
[----:B------:R-:W-:Y:S01]  /*6ab0*/  IMAD.MOV.U32 R68, RZ, RZ, RZ ;  /* 0x000000ffff447224 */ /* 0x000fe200078e00ff */
[----:B------:R-:W-:Y:S02]  /*6ac0*/  @P1 LOP3.LUT R0, R0, 0x1, RZ, 0xc0, !PT ;  /* 0x0000000100001812 */ /* 0x000fe400078ec0ff */
[----:B------:R-:W-:Y:S02]  /*6ad0*/  CS2R R78, SRZ ;  /* 0x00000000004e7805 */ /* 0x000fe4000001ff00 */
[----:B------:R-:W-:Y:S02]  /*6ae0*/  PLOP3.LUT P2, PT, PT, PT, UP1, 0x80, 0x8 ;  /* 0x000000000008781c */ /* 0x000fe40003f4f018 */
[----:B------:R-:W-:Y:S02]  /*6af0*/  CS2R R76, SRZ ;  /* 0x00000000004c7805 */ /* 0x000fe4000001ff00 */
[----:B------:R-:W-:Y:S02]  /*6b00*/  ISETP.NE.U32.OR P4, PT, R0, 0x1, !P1 ;  /* 0x000000010000780c */ /* 0x000fe40004f85470 */
[----:B------:R-:W-:Y:S02]  /*6b10*/  CS2R R74, SRZ ;  /* 0x00000000004a7805 */ /* 0x000fe4000001ff00 */
[----:B------:R-:W-:Y:S02]  /*6b20*/  LOP3.LUT P5, RZ, R97, 0x40, RZ, 0xc0, !PT ;  /* 0x0000004061ff7812 */ /* 0x000fe400078ac0ff */
[----:B------:R-:W-:Y:S02]  /*6b30*/  CS2R R72, SRZ ;  /* 0x0000000000487805 */ /* 0x000fe4000001ff00 */
[----:B------:R-:W-:Y:S02]  /*6b40*/  P2R R105, PR, RZ, 0x10 ;  /* 0x00000010ff697803 */ /* 0x000fe40000000000 */
[----:B------:R-:W-:Y:S02]  /*6b50*/  CS2R R66, SRZ ;  /* 0x0000000000427805 */ /* 0x000fe4000001ff00 */
[----:B------:R-:W-:Y:S02]  /*6b60*/  SEL R69, R69, 0xfffffff0, !P5 ;  /* 0xfffffff045457807 */ /* 0x000fe40006800000 */
[----:B------:R-:W-:Y:S02]  /*6b70*/  CS2R R64, SRZ ;  /* 0x0000000000407805 */ /* 0x000fe4000001ff00 */
[----:B------:R-:W-:Y:S02]  /*6b80*/  CS2R R62, SRZ ;  /* 0x00000000003e7805 */ /* 0x000fe4000001ff00 */
[----:B------:R-:W-:Y:S01]  /*6b90*/  CS2R R60, SRZ ;  /* 0x00000000003c7805 */ /* 0x000fe2000001ff00 */
[----:B------:R-:W-:Y:S01]  /*6ba0*/  IMAD.IADD R103, R103, 0x1, R69 ;  /* 0x0000000167677824 */ /* 0x000fe200078e0245 */
[----:B------:R-:W-:Y:S04]  /*6bb0*/  @P4 SHF.L.U32 R0, RZ, 0x1f, RZ ;  /* 0x0000001fff004819 */ /* 0x000fe800000006ff */
[----:B------:R1:W3:Y:S01]  /*6bc0*/  @P4 SYNCS.PHASECHK.TRANS64.TRYWAIT P1, [UR45+0x60], R0 ;  /* 0x00006000ff0045a7 */ /* 0x0002e2000802112d */
[----:B------:R4:W2:Y:S01]  /*6bd0*/  SYNCS.PHASECHK.TRANS64.TRYWAIT P0, [R58+URZ+0xd0], R3 ;  /* 0x0000d0033a0075a7 */ /* 0x0008a200080011ff */
[----:B-1----:R-:W-:Y:S02]  /*6be0*/  SEL R0, RZ, 0xffffffff, P3 ;  /* 0xffffffffff007807 */ /* 0x002fe40001800000 */
[----:B------:R-:W-:Y:S04]  /*6bf0*/  LOP3.LUT P3, R101, R86, 0xff, RZ, 0xc0, !PT ;  /* 0x000000ff56657812 */ /* 0x000fe8000786c0ff */
[----:B------:R-:W-:Y:S04]  /*6c00*/  @P2 SEL R0, R2, R0, !P3 ;  /* 0x0000000002002207 */ /* 0x000fe80005800000 */
[----:B------:R-:W-:Y:S04]  /*6c10*/  LOP3.LUT R0, R0, 0x1, RZ, 0xc0, !PT ;  /* 0x0000000100007812 */ /* 0x000fe800078ec0ff */
[----:B------:R-:W-:Y:S02]  /*6c20*/  ISETP.NE.U32.AND P2, PT, R0, 0x1, PT ;  /* 0x000000010000780c */ /* 0x000fe40003f45070 */
[----:B------:R-:W-:Y:S02]  /*6c30*/  SHF.R.U32.HI R0, RZ, 0x15, R59 ;  /* 0x00000015ff007819 */ /* 0x000fe4000001163b */
[----:B------:R-:W-:Y:S02]  /*6c40*/  P2R R71, PR, RZ, 0x4 ;  /* 0x00000004ff477803 */ /* 0x000fe40000000000 */
[----:B------:R-:W-:Y:S02]  /*6c50*/  LOP3.LUT R2, R0, 0x3, RZ, 0xc0, !PT ;  /* 0x0000000300027812 */ /* 0x000fe400078ec0ff */
[----:B---3--:R-:W-:Y:S01]  /*6c60*/  @P4 SEL R70, RZ, 0x1, !P1 ;  /* 0x00000001ff464807 */ /* 0x008fe20004800000 */
[----:B--2-4-:R-:W-:Y:S06]  /*6c70*/  @!P4 BRA `(.L_x_106) ;  /* 0x000000000058c947 */ /* 0x014fec0003800000 */
[----:B------:R-:W-:Y:S01]  /*6c80*/  IMAD.MOV.U32 R79, RZ, RZ, RZ ;  /* 0x000000ffff4f7224 */ /* 0x000fe200078e00ff */
[----:B------:R-:W-:Y:S01]  /*6c90*/  ISETP.NE.AND P1, PT, R70, RZ, PT ;  /* 0x000000ff4600720c */ /* 0x000fe20003f25270 */
[----:B------:R-:W-:Y:S01]  /*6ca0*/  BSSY B0, `(.L_x_107) ;  /* 0x000000c000007945 */ /* 0x000fe20003800000 */
[----:B------:R-:W-:Y:S02]  /*6cb0*/  CS2R R62, SRZ ;  /* 0x00000000003e7805 */ /* 0x000fe4000001ff00 */
[----:B------:R-:W-:Y:S02]  /*6cc0*/  CS2R R60, SRZ ;  /* 0x00000000003c7805 */ /* 0x000fe4000001ff00 */
[----:B------:R-:W-:Y:S02]  /*6cd0*/  CS2R R66, SRZ ;  /* 0x0000000000427805 */ /* 0x000fe4000001ff00 */
[----:B------:R-:W-:Y:S02]  /*6ce0*/  CS2R R64, SRZ ;  /* 0x0000000000407805 */ /* 0x000fe4000001ff00 */
[----:B------:R-:W-:Y:S02]  /*6cf0*/  CS2R R74, SRZ ;  /* 0x00000000004a7805 */ /* 0x000fe4000001ff00 */
[----:B------:R-:W-:Y:S02]  /*6d00*/  CS2R R72, SRZ ;  /* 0x0000000000487805 */ /* 0x000fe4000001ff00 */
[----:B------:R-:W-:Y:S01]  /*6d10*/  CS2R R76, SRZ ;  /* 0x00000000004c7805 */ /* 0x000fe2000001ff00 */
[----:B------:R-:W-:Y:S06]  /*6d20*/  @P1 BRA `(.L_x_108) ;  /* 0x00000000000c1947 */ /* 0x000fec0003800000 */
[----:B------:R-:W-:Y:S04]  /*6d30*/  SHF.L.U32 R5, RZ, 0x1f, RZ ;  /* 0x0000001fff057819 */ /* 0x000fe800000006ff */
[----:B------:R-:W1:Y:S02]  /*6d40*/  SYNCS.PHASECHK.TRANS64.TRYWAIT P1, [UR45+0x60], R5 ;  /* 0x00006005ff0075a7 */ /* 0x000e64000802112d */
[----:B-1----:R-:W-:Y:S05]  /*6d50*/  @!P1 BRA `(.L_x_109) ;  /* 0x0000008000e49947 */ /* 0x002fea0003800000 */
.L_x_108:
[----:B------:R-:W-:Y:S05]  /*6d60*/  BSYNC B0 ;  /* 0x0000000000007941 */ /* 0x000fea0003800000 */
.L_x_107:
[----:B------:R-:W-:Y:S01]  /*6d70*/  ISETP.NE.AND P1, PT, R71, RZ, PT ;  /* 0x000000ff4700720c */ /* 0x000fe20003f25270 */
[----:B------:R-:W-:Y:S11]  /*6d80*/  HFMA2 R68, -RZ, RZ, 0, 5.9604644775390625e-08 ;  /* 0x00000001ff447431 */ /* 0x000ff600000001ff */
[----:B------:R-:W-:Y:S01]  /*6d90*/  @!UPT UIADD3 URZ, UPT, UPT, URZ, URZ, URZ ;  /* 0x000000fffffff290 */ /* 0x000fe2000fffe0ff */
[----:B------:R2:W3:Y:S04]  /*6da0*/  @P1 LDS.128 R60, [R104+UR45+0x200] ;  /* 0x0002002d683c1984 */ /* 0x0004e80008000c00 */
[----:B------:R2:W4:Y:S04]  /*6db0*/  @P1 LDS.128 R64, [R103+0x200] ;  /* 0x0002000067401984 */ /* 0x0005280000000c00 */
[----:B------:R2:W1:Y:S04]  /*6dc0*/  @P1 LDS.128 R72, [R104+UR45+0xa00] ;  /* 0x000a002d68481984 */ /* 0x0004680008000c00 */
[----:B------:R2:W1:Y:S02]  /*6dd0*/  @P1 LDS.128 R76, [R103+0xa00] ;  /* 0x000a0000674c1984 */ /* 0x0004640000000c00 */
.L_x_106:
[----:B------:R-:W-:Y:S05]  /*6de0*/  BSYNC B1 ;  /* 0x0000000000017941 */ /* 0x000fea0003800000 */
.L_x_105:
[----:B------:R-:W-:Y:S02]  /*6df0*/  ISETP.NE.AND P1, PT, R98, R2, PT ;  /* 0x000000026200720c */ /* 0x000fe40003f25270 */
[----:B------:R-:W-:Y:S01]  /*6e00*/  MOV R39, RZ ;  /* 0x000000ff00277202 */ /* 0x000fe20000000f00 */
[----:B------:R-:W-:Y:S10]  /*6e10*/  @P0 BRA `(.L_x_110) ;  /* 0x0000000000080947 */ /* 0x000ff40003800000 */
[----:B------:R-:W5:Y:S02]  /*6e20*/  SYNCS.PHASECHK.TRANS64.TRYWAIT P0, [R58+URZ+0xd0], R3 ;  /* 0x0000d0033a0075a7 */ /* 0x000f6400080011ff */
[----:B-----5:R-:W-:Y:S05]  /*6e30*/  @!P0 BRA `(.L_x_111) ;  /* 0x0000008000c48947 */ /* 0x020fea0003800000 */
.L_x_110:
[----:B------:R-:W-:Y:S01]  /*6e40*/  IMAD.MOV.U32 R38, RZ, RZ, RZ ;  /* 0x000000ffff267224 */ /* 0x000fe200078e00ff */
[----:B------:R-:W-:Y:S02]  /*6e50*/  CS2R R36, SRZ ;  /* 0x0000000000247805 */ /* 0x000fe4000001ff00 */
        /* <DEDUP_REMOVED lines=13> */
[----:B-1----:R-:W-:Y:S01]  /*6f30*/  CS2R R4, SRZ ;  /* 0x0000000000047805 */ /* 0x002fe2000001ff00 */
[----:B------:R-:W-:Y:S06]  /*6f40*/  @P1 BRA `(.L_x_112) ;  /* 0x0000000000bc1947 */ /* 0x000fec0003800000 */
[----:B------:R-:W-:Y:S11]  /*6f50*/  LOP3.LUT P0, RZ, R0, 0x3, R99, 0x48, !PT ;  /* 0x0000000300ff7812 */ /* 0x000ff60007804863 */
[----:B------:R-:W-:Y:S02]  /*6f60*/  @!UPT UIADD3 URZ, UPT, UPT, URZ, URZ, URZ ;  /* 0x000000fffffff290 */ /* 0x000fe4000fffe0ff */
[----:B------:R-:W-:Y:S05]  /*6f70*/  @!P0 BRA `(.L_x_113) ;  /* 0x0000000000408947 */ /* 0x000fea0003800000 */
[----:B------:R-:W1:Y:S01]  /*6f80*/  LDCU.64 UR8, c[0x4][0x70] ;  /* 0x01000e00ff0877ac */ /* 0x000e620008000a00 */
[----:B------:R-:W-:Y:S01]  /*6f90*/  MOV R15, 0x0 ;  /* 0x00000000000f7802 */ /* 0x000fe20000000f00 */
[----:B------:R-:W-:Y:S02]  /*6fa0*/  HFMA2 R12, -RZ, RZ, 0, 5.9604644775390625e-08 ;  /* 0x00000001ff0c7431 */ /* 0x000fe400000001ff */
[----:B------:R-:W-:Y:S02]  /*6fb0*/  IMAD.MOV.U32 R8, RZ, RZ, 0x192 ;  /* 0x00000192ff087424 */ /* 0x000fe400078e00ff */
[----:B------:R-:W-:Y:S01]  /*6fc0*/  IMAD.MOV.U32 R13, RZ, RZ, RZ ;  /* 0x000000ffff0d7224 */ /* 0x000fe200078e00ff */
[----:B------:R-:W5:Y:S01]  /*6fd0*/  LDCU.64 UR6, c[0x4][0x78] ;  /* 0x01000f00ff0677ac */ /* 0x000f620008000a00 */
[----:B------:R-:W2:Y:S01]  /*6fe0*/  LDC.64 R14, c[0x4][R15] ;  /* 0x010000000f0e7b82 */ /* 0x000ea20000000a00 */
[----:B------:R-:W3:Y:S01]  /*6ff0*/  LDCU.64 UR4, c[0x4][0x10] ;  /* 0x01000200ff0477ac */ /* 0x000ee20008000a00 */
[----:B-1----:R-:W-:Y:S01]  /*7000*/  MOV R5, UR9 ;  /* 0x0000000900057c02 */ /* 0x002fe20008000f00 */
[----:B------:R-:W-:Y:S01]  /*7010*/  IMAD.U32 R4, RZ, RZ, UR8 ;  /* 0x00000008ff047e24 */ /* 0x000fe2000f8e00ff */
[----:B-----5:R-:W-:Y:S01]  /*7020*/  MOV R7, UR7 ;  /* 0x0000000700077c02 */ /* 0x020fe20008000f00 */
[----:B------:R-:W-:Y:S01]  /*7030*/  IMAD.U32 R6, RZ, RZ, UR6 ;  /* 0x00000006ff067e24 */ /* 0x000fe2000f8e00ff */
[----:B---3--:R-:W-:Y:S01]  /*7040*/  MOV R11, UR5 ;  /* 0x00000005000b7c02 */ /* 0x008fe20008000f00 */
[----:B------:R-:W-:Y:S02]  /*7050*/  IMAD.U32 R10, RZ, RZ, UR4 ;  /* 0x00000004ff0a7e24 */ /* 0x000fe4000f8e00ff */
[----:B------:R-:W-:Y:S07]  /*7060*/  LEPC R20, `(.L_x_113) ;  /* 0x000000001014794e */ /* 0x000fee0000000000 */
[----:B--2-4-:R-:W-:Y:S05]  /*7070*/  CALL.ABS.NOINC R14 ;  /* 0x000000000e007343 */ /* 0x014fea0003c00000 */
.L_x_113:
[----:B------:R-:W-:Y:S05]  /*7080*/  WARPSYNC.ALL ;  /* 0x0000000000007948 */ /* 0x000fea0003800000 */
[C---:B------:R-:W-:Y:S01]  /*7090*/  R2UR UR4, R59.reuse ;  /* 0x000000003b0472ca */ /* 0x040fe200000e0000 */
[----:B------:R-:W-:Y:S05]  /*70a0*/  VIADD R0, R59, 0x40 ;  /* 0x000000403b007836 */ /* 0x000fea0000000000 */
[----:B------:R-:W-:Y:S04]  /*70b0*/  SHF.R.U32.HI R0, RZ, 0x15, R0 ;  /* 0x00000015ff007819 */ /* 0x000fe80000011600 */
[----:B------:R-:W-:Y:S03]  /*70c0*/  LOP3.LUT P0, RZ, R0, 0x3, R99, 0x48, !PT ;  /* 0x0000000300ff7812 */ /* 0x000fe60007804863 */
[----:B------:R-:W1:Y:S10]  /*70d0*/  LDTM.x16 R24, tmem[UR4] ;  /* 0x00000004001879ee */ /* 0x000e740008240000 */
[----:B-1----:R-:W-:Y:S05]  /*70e0*/  @!P0 BRA `(.L_x_114) ;  /* 0x0000000000408947 */ /* 0x002fea0003800000 */
        /* <DEDUP_REMOVED lines=16> */
.L_x_114:
[----:B------:R-:W-:Y:S05]  /*71f0*/  WARPSYNC.ALL ;  /* 0x0000000000007948 */ /* 0x000fea0003800000 */
[----:B------:R-:W-:Y:S11]  /*7200*/  R2UR UR4, R59 ;  /* 0x000000003b0472ca */ /* 0x000ff600000e0000 */
[----:B------:R-:W-:Y:S02]  /*7210*/  @!UPT UIADD3 URZ, UPT, UPT, URZ, URZ, URZ ;  /* 0x000000fffffff290 */ /* 0x000fe4000fffe0ff */
[----:B------:R-:W1:Y:S02]  /*7220*/  LDTM.x16 R4, tmem[UR4+0x40] ;  /* 0x00004004000479ee */ /* 0x000e640008240000 */
[----:B-1----:R-:W-:Y:S01]  /*7230*/  NOP ;  /* 0x0000000000007918 */ /* 0x002fe20000000000 */
.L_x_112:
[----:B---3--:R-:W-:Y:S01]  /*7240*/  SHF.L.U32 R20, R60, 0x10, RZ ;  /* 0x000000103c147819 */ /* 0x008fe200000006ff */
[----:B------:R-:W-:Y:S01]  /*7250*/  FMUL R0, R52, R24 ;  /* 0x0000001834007220 */ /* 0x000fe20000400000 */
[----:B------:R-:W-:Y:S01]  /*7260*/  ISETP.NE.AND P0, PT, R98, R2, PT ;  /* 0x000000026200720c */ /* 0x000fe20003f05270 */
[----:B------:R-:W-:Y:S01]  /*7270*/  FMUL R2, R52, R25 ;  /* 0x0000001934027220 */ /* 0x000fe20000400000 */
[----:B------:R-:W-:Y:S01]  /*7280*/  LOP3.LUT R21, R60, 0xffff0000, RZ, 0xc0, !PT ;  /* 0xffff00003c157812 */ /* 0x000fe200078ec0ff */
[----:B------:R-:W-:Y:S01]  /*7290*/  FFMA R0, R53, R20, R0 ;  /* 0x0000001435007223 */ /* 0x000fe20000000000 */
[C---:B------:R-:W-:Y:S01]  /*72a0*/  SHF.L.U32 R22, R61.reuse, 0x10, RZ ;  /* 0x000000103d167819 */ /* 0x040fe200000006ff */
[----:B------:R-:W-:Y:S01]  /*72b0*/  FMUL R3, R52, R26 ;  /* 0x0000001a34037220 */ /* 0x000fe20000400000 */
[----:B------:R-:W-:Y:S01]  /*72c0*/  LOP3.LUT R23, R61, 0xffff0000, RZ, 0xc0, !PT ;  /* 0xffff00003d177812 */ /* 0x000fe200078ec0ff */
[C---:B------:R-:W-:Y:S01]  /*72d0*/  FFMA R2, R53.reuse, R21, R2 ;  /* 0x0000001535027223 */ /* 0x040fe20000000002 */
[----:B------:R-:W-:Y:S01]  /*72e0*/  SHF.L.U32 R40, R62, 0x10, RZ ;  /* 0x000000103e287819 */ /* 0x000fe200000006ff */
[----:B------:R-:W-:Y:S01]  /*72f0*/  FMUL R20, R52, R27 ;  /* 0x0000001b34147220 */ /* 0x000fe20000400000 */
[----:B------:R-:W-:Y:S01]  /*7300*/  LOP3.LUT R41, R62, 0xffff0000, RZ, 0xc0, !PT ;  /* 0xffff00003e297812 */ /* 0x000fe200078ec0ff */
[----:B------:R-:W-:Y:S01]  /*7310*/  FFMA R3, R53, R22, R3 ;  /* 0x0000001635037223 */ /* 0x000fe20000000003 */
[----:B------:R-:W-:Y:S01]  /*7320*/  F2FP.BF16.F32.PACK_AB R108, R2, R0 ;  /* 0x00000000026c723e */ /* 0x000fe200000010ff */
[C---:B------:R-:W-:Y:S01]  /*7330*/  FMUL R21, R52.reuse, R28 ;  /* 0x0000001c34157220 */ /* 0x040fe20000400000 */
[----:B------:R-:W-:Y:S01]  /*7340*/  LOP3.LUT R42, R77, 0xffff0000, RZ, 0xc0, !PT ;  /* 0xffff00004d2a7812 */ /* 0x000fe200078ec0ff */
[----:B------:R-:W-:Y:S01]  /*7350*/  FMUL R22, R52, R29 ;  /* 0x0000001d34167220 */ /* 0x000fe20000400000 */
[----:B------:R-:W-:Y:S01]  /*7360*/  SHF.L.U32 R54, R78, 0x10, RZ ;  /* 0x000000104e367819 */ /* 0x000fe200000006ff */
[----:B------:R-:W-:Y:S01]  /*7370*/  FFMA R20, R53, R23, R20 ;  /* 0x0000001735147223 */ /* 0x000fe20000000014 */
[----:B------:R-:W-:Y:S01]  /*7380*/  SHF.L.U32 R23, R63, 0x10, RZ ;  /* 0x000000103f177819 */ /* 0x000fe200000006ff */
[----:B------:R-:W-:Y:S01]  /*7390*/  FFMA R21, R53, R40, R21 ;  /* 0x0000002835157223 */ /* 0x000fe20000000015 */
[----:B------:R-:W-:Y:S01]  /*73a0*/  LOP3.LUT R40, R63, 0xffff0000, RZ, 0xc0, !PT ;  /* 0xffff00003f287812 */ /* 0x000fe200078ec0ff */
[C---:B------:R-:W-:Y:S01]  /*73b0*/  FFMA R22, R53.reuse, R41, R22 ;  /* 0x0000002935167223 */ /* 0x040fe20000000016 */
[----:B------:R-:W-:Y:S01]  /*73c0*/  F2FP.BF16.F32.PACK_AB R109, R20, R3 ;  /* 0x00000003146d723e */ /* 0x000fe200000010ff */
[----:B------:R-:W-:Y:S01]  /*73d0*/  FMUL R0, R52, R30 ;  /* 0x0000001e34007220 */ /* 0x000fe20000400000 */
[----:B----4-:R-:W-:Y:S01]  /*73e0*/  LOP3.LUT R41, R66, 0xffff0000, RZ, 0xc0, !PT ;  /* 0xffff000042297812 */ /* 0x010fe200078ec0ff */
[----:B------:R-:W-:Y:S01]  /*73f0*/  FMUL R2, R52, R31 ;  /* 0x0000001f34027220 */ /* 0x000fe20000400000 */
[----:B------:R-:W-:Y:S01]  /*7400*/  F2FP.BF16.F32.PACK_AB R110, R22, R21 ;  /* 0x00000015166e723e */ /* 0x000fe200000010ff */
[C---:B------:R-:W-:Y:S01]  /*7410*/  FFMA R0, R53.reuse, R23, R0 ;  /* 0x0000001735007223 */ /* 0x040fe20000000000 */
[C---:B------:R-:W-:Y:S01]  /*7420*/  SHF.L.U32 R22, R64.reuse, 0x10, RZ ;  /* 0x0000001040167819 */ /* 0x040fe200000006ff */
[----:B------:R-:W-:Y:S01]  /*7430*/  FFMA R2, R53, R40, R2 ;  /* 0x0000002835027223 */ /* 0x000fe20000000002 */
[----:B------:R-:W-:Y:S01]  /*7440*/  LOP3.LUT R23, R64, 0xffff0000, RZ, 0xc0, !PT ;  /* 0xffff000040177812 */ /* 0x000fe200078ec0ff */
[C---:B------:R-:W-:Y:S01]  /*7450*/  FMUL R3, R52.reuse, R32 ;  /* 0x0000002034037220 */ /* 0x040fe20000400000 */
[----:B------:R-:W-:Y:S01]  /*7460*/  SHF.L.U32 R40, R65, 0x10, RZ ;  /* 0x0000001041287819 */ /* 0x000fe200000006ff */
[----:B------:R-:W-:Y:S01]  /*7470*/  FMUL R20, R52, R33 ;  /* 0x0000002134147220 */ /* 0x000fe20000400000 */
[----:B------:R-:W-:Y:S01]  /*7480*/  F2FP.BF16.F32.PACK_AB R111, R2, R0 ;  /* 0x00000000026f723e */ /* 0x000fe200000010ff */
[----:B------:R-:W-:Y:S01]  /*7490*/  FMUL R21, R52, R34 ;  /* 0x0000002234157220 */ /* 0x000fe20000400000 */
[----:B------:R-:W-:Y:S01]  /*74a0*/  LOP3.LUT R55, R78, 0xffff0000, RZ, 0xc0, !PT ;  /* 0xffff00004e377812 */ /* 0x000fe200078ec0ff */
[----:B------:R-:W-:Y:S01]  /*74b0*/  FFMA R3, R53, R22, R3 ;  /* 0x0000001635037223 */ /* 0x000fe20000000003 */
[----:B------:R-:W-:Y:S01]  /*74c0*/  SHF.L.U32 R56, R79, 0x10, RZ ;  /* 0x000000104f387819 */ /* 0x000fe200000006ff */
[----:B------:R-:W-:Y:S01]  /*74d0*/  FFMA R20, R53, R23, R20 ;  /* 0x0000001735147223 */ /* 0x000fe20000000014 */
[----:B------:R-:W-:Y:S01]  /*74e0*/  LOP3.LUT R23, R65, 0xffff0000, RZ, 0xc0, !PT ;  /* 0xffff000041177812 */ /* 0x000fe200078ec0ff */
[----:B------:R-:W-:Y:S01]  /*74f0*/  FFMA R21, R53, R40, R21 ;  /* 0x0000002835157223 */ /* 0x000fe20000000015 */
[----:B------:R-:W-:Y:S01]  /*7500*/  SHF.L.U32 R40, R66, 0x10, RZ ;  /* 0x0000001042287819 */ /* 0x000fe200000006ff */
[----:B------:R-:W-:Y:S01]  /*7510*/  FMUL R0, R52, R35 ;  /* 0x0000002334007220 */ /* 0x000fe20000400000 */
[----:B------:R-:W-:Y:S01]  /*7520*/  F2FP.BF16.F32.PACK_AB R112, R20, R3 ;  /* 0x000000031470723e */ /* 0x000fe200000010ff */
[C---:B------:R-:W-:Y:S01]  /*7530*/  FMUL R2, R52.reuse, R36 ;  /* 0x0000002434027220 */ /* 0x040fe20000400000 */
[----:B------:R-:W-:Y:S01]  /*7540*/  LOP3.LUT R57, R79, 0xffff0000, RZ, 0xc0, !PT ;  /* 0xffff00004f397812 */ /* 0x000fe200078ec0ff */
[----:B------:R-:W-:Y:S01]  /*7550*/  FMUL R22, R52, R37 ;  /* 0x0000002534167220 */ /* 0x000fe20000400000 */
[----:B------:R-:W-:Y:S01]  /*7560*/  ISETP.NE.AND P1, PT, R98, RZ, PT ;  /* 0x000000ff6200720c */ /* 0x000fe20003f25270 */
[----:B------:R-:W-:Y:S01]  /*7570*/  FFMA R0, R53, R23, R0 ;  /* 0x0000001735007223 */ /* 0x000fe20000000000 */
[----:B------:R-:W-:Y:S01]  /*7580*/  SHF.L.U32 R23, R67, 0x10, RZ ;  /* 0x0000001043177819 */ /* 0x000fe200000006ff */
[----:B------:R-:W-:Y:S01]  /*7590*/  FFMA R2, R53, R40, R2 ;  /* 0x0000002835027223 */ /* 0x000fe20000000002 */
[----:B------:R-:W-:Y:S01]  /*75a0*/  LOP3.LUT R40, R67, 0xffff0000, RZ, 0xc0, !PT ;  /* 0xffff000043287812 */ /* 0x000fe200078ec0ff */
[----:B------:R1:W-:Y:S01]  /*75b0*/  @!P0 STS.128 [R104+UR45+0x200], R108 ;  /* 0x0002006c68008988 */ /* 0x0003e20008000c2d */
[----:B------:R-:W-:Y:S01]  /*75c0*/  F2FP.BF16.F32.PACK_AB R113, R0, R21 ;  /* 0x000000150071723e */ /* 0x000fe200000010ff */
[C---:B------:R-:W-:Y:S01]  /*75d0*/  FFMA R22, R53.reuse, R41, R22 ;  /* 0x0000002935167223 */ /* 0x040fe20000000016 */
[----:B------:R-:W-:Y:S01]  /*75e0*/  LOP3.LUT R41, R74, 0xffff0000, RZ, 0xc0, !PT ;  /* 0xffff00004a297812 */ /* 0x000fe200078ec0ff */
[C---:B------:R-:W-:Y:S01]  /*75f0*/  FMUL R3, R52.reuse, R38 ;  /* 0x0000002634037220 */ /* 0x040fe20000400000 */
[C---:B------:R-:W-:Y:S01]  /*7600*/  FMUL R20, R52.reuse, R39 ;  /* 0x0000002734147220 */ /* 0x040fe20000400000 */
        /* <DEDUP_REMOVED lines=9> */
[C---:B------:R-:W-:Y:S01]  /*76a0*/  FFMA R0, R53.reuse, R22, R0 ;  /* 0x0000001635007223 */ /* 0x040fe20000000000 */
[C---:B------:R-:W-:Y:S01]  /*76b0*/  FFMA R2, R53.reuse, R23, R2 ;  /* 0x0000001735027223 */ /* 0x040fe20000000002 */
[----:B------:R-:W-:Y:S01]  /*76c0*/  F2FP.BF16.F32.PACK_AB R115, R20, R3 ;  /* 0x000000031473723e */ /* 0x000fe200000010ff */
[----:B------:R-:W-:Y:S01]  /*76d0*/  FFMA R21, R53, R40, R21 ;  /* 0x0000002835157223 */ /* 0x000fe20000000015 */
[----:B------:R-:W-:Y:S01]  /*76e0*/  LOP3.LUT R23, R73, 0xffff0000, RZ, 0xc0, !PT ;  /* 0xffff000049177812 */ /* 0x000fe200078ec0ff */
[----:B------:R-:W-:Y:S01]  /*76f0*/  FMUL R3, R52, R7 ;  /* 0x0000000734037220 */ /* 0x000fe20000400000 */
[----:B------:R-:W-:Y:S01]  /*7700*/  SHF.L.U32 R40, R74, 0x10, RZ ;  /* 0x000000104a287819 */ /* 0x000fe200000006ff */
[----:B------:R1:W-:Y:S01]  /*7710*/  @!P0 STS.128 [R103+0x200], R112 ;  /* 0x0002007067008388 */ /* 0x0003e20000000c00 */
[C---:B------:R-:W-:Y:S01]  /*7720*/  FMUL R20, R52.reuse, R8 ;  /* 0x0000000834147220 */ /* 0x040fe20000400000 */
[----:B------:R-:W-:Y:S01]  /*7730*/  FMUL R22, R52, R9 ;  /* 0x0000000934167220 */ /* 0x000fe20000400000 */
[C---:B------:R-:W-:Y:S01]  /*7740*/  FFMA R3, R53.reuse, R23, R3 ;  /* 0x0000001735037223 */ /* 0x040fe20000000003 */
[----:B------:R-:W-:Y:S01]  /*7750*/  F2FP.BF16.F32.PACK_AB R116, R2, R0 ;  /* 0x000000000274723e */ /* 0x000fe200000010ff */
[----:B------:R-:W-:Y:S01]  /*7760*/  FFMA R20, R53, R40, R20 ;  /* 0x0000002835147223 */ /* 0x000fe20000000014 */
[C---:B------:R-:W-:Y:S01]  /*7770*/  SHF.L.U32 R23, R75.reuse, 0x10, RZ ;  /* 0x000000104b177819 */ /* 0x040fe200000006ff */
[C---:B------:R-:W-:Y:S01]  /*7780*/  FMUL R0, R52.reuse, R10 ;  /* 0x0000000a34007220 */ /* 0x040fe20000400000 */
[----:B------:R-:W-:Y:S01]  /*7790*/  LOP3.LUT R40, R75, 0xffff0000, RZ, 0xc0, !PT ;  /* 0xffff00004b287812 */ /* 0x000fe200078ec0ff */
[C---:B------:R-:W-:Y:S01]  /*77a0*/  FFMA R22, R53.reuse, R41, R22 ;  /* 0x0000002935167223 */ /* 0x040fe20000000016 */
[C---:B------:R-:W-:Y:S01]  /*77b0*/  FMUL R2, R52.reuse, R11 ;  /* 0x0000000b34027220 */ /* 0x040fe20000400000 */
[----:B------:R-:W-:Y:S01]  /*77c0*/  FFMA R0, R53, R23, R0 ;  /* 0x0000001735007223 */ /* 0x000fe20000000000 */
[----:B------:R-:W-:Y:S01]  /*77d0*/  F2FP.BF16.F32.PACK_AB R117, R3, R21 ;  /* 0x000000150375723e */ /* 0x000fe200000010ff */
[----:B------:R-:W-:Y:S01]  /*77e0*/  FMUL R3, R52, R12 ;  /* 0x0000000c34037220 */ /* 0x000fe20000400000 */
[----:B------:R-:W-:Y:S01]  /*77f0*/  FFMA R2, R53, R40, R2 ;  /* 0x0000002835027223 */ /* 0x000fe20000000002 */
[----:B------:R-:W-:Y:S01]  /*7800*/  SHF.L.U32 R23, R76, 0x10, RZ ;  /* 0x000000104c177819 */ /* 0x000fe200000006ff */
[----:B------:R-:W-:Y:S01]  /*7810*/  FMUL R21, R52, R14 ;  /* 0x0000000e34157220 */ /* 0x000fe20000400000 */
[----:B------:R-:W-:Y:S01]  /*7820*/  F2FP.BF16.F32.PACK_AB R118, R22, R20 ;  /* 0x000000141676723e */ /* 0x000fe200000010ff */
[----:B------:R-:W-:Y:S01]  /*7830*/  FMUL R20, R52, R13 ;  /* 0x0000000d34147220 */ /* 0x000fe20000400000 */
[----:B------:R-:W-:Y:S01]  /*7840*/  LOP3.LUT R40, R76, 0xffff0000, RZ, 0xc0, !PT ;  /* 0xffff00004c287812 */ /* 0x000fe200078ec0ff */
[C---:B------:R-:W-:Y:S01]  /*7850*/  FMUL R22, R52.reuse, R15 ;  /* 0x0000000f34167220 */ /* 0x040fe20000400000 */
[----:B------:R-:W-:Y:S01]  /*7860*/  SHF.L.U32 R41, R77, 0x10, RZ ;  /* 0x000000104d297819 */ /* 0x000fe200000006ff */
[C---:B------:R-:W-:Y:S01]  /*7870*/  FFMA R3, R53.reuse, R23, R3 ;  /* 0x0000001735037223 */ /* 0x040fe20000000003 */
[C---:B------:R-:W-:Y:S01]  /*7880*/  FMUL R23, R52.reuse, R16 ;  /* 0x0000001034177220 */ /* 0x040fe20000400000 */
[C---:B------:R-:W-:Y:S01]  /*7890*/  FFMA R20, R53.reuse, R40, R20 ;  /* 0x0000002835147223 */ /* 0x040fe20000000014 */
[C---:B------:R-:W-:Y:S01]  /*78a0*/  FMUL R40, R52.reuse, R17 ;  /* 0x0000001134287220 */ /* 0x040fe20000400000 */
[C---:B------:R-:W-:Y:S01]  /*78b0*/  FFMA R21, R53.reuse, R41, R21 ;  /* 0x0000002935157223 */ /* 0x040fe20000000015 */
[C---:B------:R-:W-:Y:S01]  /*78c0*/  FFMA R22, R53.reuse, R42, R22 ;  /* 0x0000002a35167223 */ /* 0x040fe20000000016 */
[C---:B------:R-:W-:Y:S01]  /*78d0*/  FMUL R41, R52.reuse, R18 ;  /* 0x0000001234297220 */ /* 0x040fe20000400000 */
[----:B------:R-:W-:Y:S01]  /*78e0*/  FMUL R42, R52, R19 ;  /* 0x00000013342a7220 */ /* 0x000fe20000400000 */
[----:B------:R-:W-:Y:S01]  /*78f0*/  F2FP.BF16.F32.PACK_AB R119, R2, R0 ;  /* 0x000000000277723e */ /* 0x000fe200000010ff */
[C---:B------:R-:W-:Y:S01]  /*7900*/  FFMA R23, R53.reuse, R54, R23 ;  /* 0x0000003635177223 */ /* 0x040fe20000000017 */
[C---:B------:R-:W-:Y:S01]  /*7910*/  FFMA R40, R53.reuse, R55, R40 ;  /* 0x0000003735287223 */ /* 0x040fe20000000028 */
[C---:B------:R-:W-:Y:S01]  /*7920*/  FFMA R41, R53.reuse, R56, R41 ;  /* 0x0000003835297223 */ /* 0x040fe20000000029 */
[----:B------:R-:W-:Y:S01]  /*7930*/  FFMA R42, R53, R57, R42 ;  /* 0x00000039352a7223 */ /* 0x000fe2000000002a */
[----:B------:R1:W-:Y:S01]  /*7940*/  @!P0 STS.128 [R104+UR45+0xa00], R116 ;  /* 0x000a007468008988 */ /* 0x0003e20008000c2d */
[----:B------:R-:W-:Y:S02]  /*7950*/  F2FP.BF16.F32.PACK_AB R21, R22, R21 ;  /* 0x000000151615723e */ /* 0x000fe400000010ff */
[----:B------:R-:W-:Y:S02]  /*7960*/  F2FP.BF16.F32.PACK_AB R22, R40, R23 ;  /* 0x000000172816723e */ /* 0x000fe400000010ff */
[----:B------:R-:W-:Y:S02]  /*7970*/  F2FP.BF16.F32.PACK_AB R20, R20, R3 ;  /* 0x000000031414723e */ /* 0x000fe400000010ff */
[----:B------:R-:W-:Y:S05]  /*7980*/  F2FP.BF16.F32.PACK_AB R23, R42, R41 ;  /* 0x000000292a17723e */ /* 0x000fea00000010ff */
[----:B------:R1:W-:Y:S01]  /*7990*/  @!P0 STS.128 [R103+0xa00], R20 ;  /* 0x000a001467008388 */ /* 0x0003e20000000c00 */
[----:B------:R-:W-:Y:S01]  /*79a0*/  @!PT LDS RZ, [RZ] ;  /* 0x00000000fffff984 */ /* 0x000fe20000000800 */
[----:B------:R-:W-:Y:S01]  /*79b0*/  @!PT LDS RZ, [RZ] ;  /* 0x00000000fffff984 */ /* 0x000fe20000000800 */
[----:B------:R-:W-:Y:S01]  /*79c0*/  @!PT LDS RZ, [RZ] ;  /* 0x00000000fffff984 */ /* 0x000fe20000000800 */
[----:B------:R-:W-:Y:S01]  /*79d0*/  @!PT LDS RZ, [RZ] ;  /* 0x00000000fffff984 */ /* 0x000fe20000000800 */
[----:B------:R3:W-:Y:S07]  /*79e0*/  MEMBAR.ALL.CTA ;  /* 0x0000000000007992 */ /* 0x0007ee0000008000 */
[----:B---3--:R-:W3:Y:S01]  /*79f0*/  FENCE.VIEW.ASYNC.S ;  /* 0x00000000000073c6 */ /* 0x008ee20000000000 */
[----:B------:R-:W-:Y:S05]  /*7a00*/  WARPSYNC.ALL ;  /* 0x0000000000007948 */ /* 0x000fea0003800000 */
[----:B------:R-:W-:Y:S01]  /*7a10*/  BSSY.RECONVERGENT B0, `(.L_x_115) ;  /* 0x0000011000007945 */ /* 0x000fe20003800200 */
[----:B---3--:R-:W-:Y:S06]  /*7a20*/  BAR.SYNC.DEFER_BLOCKING 0x1, 0x80 ;  /* 0x0042000000007b1d */ /* 0x008fec0000010000 */
[----:B------:R-:W-:Y:S05]  /*7a30*/  @P1 BRA `(.L_x_116) ;  /* 0x0000000000381947 */ /* 0x000fea0003800000 */
[----:B------:R-:W-:Y:S02]  /*7a40*/  UIADD3 UR4, UPT, UPT, UR45, 0x200, URZ ;  /* 0x000002002d047890 */ /* 0x000fe4000fffe0ff */
[----:B------:R-:W-:Y:S01]  /*7a50*/  UIADD3 UR8, UP0, UPT, UR58, 0xa80, URZ ;  /* 0x00000a803a087890 */ /* 0x000fe2000ff1e0ff */
[----:B------:R-:W-:Y:S01]  /*7a60*/  UMOV UR43, UR44 ;  /* 0x0000002c002b7c82 */ /* 0x000fe20008000000 */
[----:B------:R-:W-:Y:S02]  /*7a70*/  UIADD3 UR5, UPT, UPT, UR41, 0x40, URZ ;  /* 0x0000004029057890 */ /* 0x000fe4000fffe0ff */
[----:B------:R-:W-:Y:S01]  /*7a80*/  MOV R88, UR4 ;  /* 0x0000000400587c02 */ /* 0x000fe20008000f00 */
[----:B------:R-:W-:Y:S02]  /*7a90*/  UIADD3.X UR9, UPT, UPT, URZ, UR59, URZ, UP0, !UPT ;  /* 0x0000003bff097290 */ /* 0x000fe400087fe4ff */
[----:B------:R-:W-:Y:S01]  /*7aa0*/  UIADD3 UR4, UPT, UPT, UR45, 0xa00, URZ ;  /* 0x00000a002d047890 */ /* 0x000fe2000fffe0ff */
[----:B------:R-:W-:Y:S01]  /*7ab0*/  R2UR UR40, R88 ;  /* 0x00000000582872ca */ /* 0x000fe200000e0000 */
[----:B------:R-:W-:Y:S01]  /*7ac0*/  UMOV UR6, UR42 ;  /* 0x0000002a00067c82 */ /* 0x000fe20008000000 */
[----:B------:R-:W-:Y:S11]  /*7ad0*/  UMOV UR7, UR44 ;  /* 0x0000002c00077c82 */ /* 0x000ff60008000000 */
[----:B------:R3:W-:Y:S01]  /*7ae0*/  UTMASTG.3D [UR40], [UR8] ;  /* 0x00000028080073b5 */ /* 0x0007e20008010000 */
[----:B------:R3:W-:Y:S01]  /*7af0*/  UTMASTG.3D [UR4], [UR8] ;  /* 0x00000004080073b5 */ /* 0x0007e20008010000 */
[----:B------:R0:W-:Y:S01]  /*7b00*/  UTMACMDFLUSH ;  /* 0x00000000000079b7 */ /* 0x0001e20000000000 */
[----:B---3--:R-:W-:Y:S04]  /*7b10*/  DEPBAR.LE SB0, 0x1 ;  /* 0x000080400000791a */ /* 0x008fe80000000000 */
.L_x_116:
[----:B------:R-:W-:Y:S05]  /*7b20*/  BSYNC.RECONVERGENT B0 ;  /* 0x0000000000007941 */ /* 0x000fea0003800200 */
.L_x_115:
[----:B------:R-:W-:Y:S01]  /*7b30*/  BAR.SYNC.DEFER_BLOCKING 0x1, 0x80 ;  /* 0x0042000000007b1d */ /* 0x000fe20000010000 */
[----:B------:R-:W-:Y:S01]  /*7b40*/  ISETP.NE.AND P1, PT, R105, RZ, PT ;  /* 0x000000ff6900720c */ /* 0x000fe20003f25270 */
[----:B------:R-:W-:Y:S01]  /*7b50*/  UISETP.NE.AND UP0, UPT, UR56, URZ, UPT ;  /* 0x000000ff3800728c */ /* 0x000fe2000bf05270 */
[----:B------:R-:W-:Y:S11]  /*7b60*/  LEA R2, R68, UR45, 0x3 ;  /* 0x0000002d44027c11 */ /* 0x000ff6000f8e18ff */
[----:B------:R-:W-:Y:S01]  /*7b70*/  @P1 SHF.L.U32 R3, RZ, 0x1f, RZ ;  /* 0x0000001fff031819 */ /* 0x000fe200000006ff */
[----:B------:R-:W-:Y:S06]  /*7b80*/  BRA.U !UP0, `(.L_x_117) ;  /* 0x0000000108247547 */ /* 0x000fec000b800000 */
[----:B-1----:R-:W-:Y:S01]  /*7b90*/  IMAD.U32 R20, RZ, RZ, UR57 ;  /* 0x00000039ff147e24 */ /* 0x002fe2000f8e00ff */
[----:B------:R-:W-:Y:S01]  /*7ba0*/  MOV R0, UR37 ;  /* 0x0000002500007c02 */ /* 0x000fe20008000f00 */
[----:B------:R-:W-:Y:S03]  /*7bb0*/  UIADD3 UR57, UPT, UPT, UR57, 0x1, URZ ;  /* 0x0000000139397890 */ /* 0x000fe6000fffe0ff */
[----:B------:R-:W-:Y:S01]  /*7bc0*/  @P1 LEA R20, R20, UR45, 0x3 ;  /* 0x0000002d14141c11 */ /* 0x000fe2000f8e18ff */
[----:B------:R-:W-:Y:S04]  /*7bd0*/  UISETP.NE.AND UP0, UPT, UR57, 0x4, UPT ;  /* 0x000000043900788c */ /* 0x000fe8000bf05270 */
[----:B------:R-:W-:Y:S01]  /*7be0*/  @P1 VIADD R20, R20, 0x80 ;  /* 0x0000008014141836 */ /* 0x000fe20000000000 */
[----:B------:R-:W-:Y:S04]  /*7bf0*/  USEL UR57, UR57, URZ, UP0 ;  /* 0x000000ff39397287 */ /* 0x000fe80008000000 */
[----:B------:R-:W-:Y:S04]  /*7c00*/  @P1 PRMT R0, R0, 0x654, R20 ;  /* 0x0000065400001816 */ /* 0x000fe80000000014 */
[----:B------:R3:W-:Y:S04]  /*7c10*/  @P1 SYNCS.ARRIVE.TRANS64.RED.A1T0 RZ, [R0+URZ], RZ ;  /* 0x000000ff00ff19a7 */ /* 0x0007e800081004ff */
.L_x_117:
[----:B------:R-:W4:Y:S01]  /*7c20*/  @P1 SYNCS.PHASECHK.TRANS64.TRYWAIT P0, [R2+URZ+0x60], R3 ;  /* 0x00006003020015a7 */ /* 0x000f2200080011ff */
[----:B------:R-:W-:Y:S01]  /*7c30*/  BSSY B1, `(.L_x_118) ;  /* 0x0000014000017945 */ /* 0x000fe20003800000 */
[----:B----4-:R-:W-:Y:S03]  /*7c40*/  @P1 SEL R70, RZ, 0x1, !P0 ;  /* 0x00000001ff461807 */ /* 0x010fe60004000000 */
[----:B------:R-:W-:Y:S05]  /*7c50*/  @!P1 BRA `(.L_x_119) ;  /* 0x0000000000449947 */ /* 0x000fea0003800000 */
[----:B------:R-:W-:Y:S01]  /*7c60*/  ISETP.NE.AND P1, PT, R71, RZ, PT ;  /* 0x000000ff4700720c */ /* 0x000fe20003f25270 */
[----:B------:R-:W-:Y:S01]  /*7c70*/  BSSY B0, `(.L_x_120) ;  /* 0x0000009000007945 */ /* 0x000fe20003800000 */
[----:B------:R-:W-:Y:S11]  /*7c80*/  ISETP.NE.AND P0, PT, R70, RZ, PT ;  /* 0x000000ff4600720c */ /* 0x000ff60003f05270 */
[----:B-1----:R-:W-:Y:S05]  /*7c90*/  @P1 IMAD R20, R68, 0x1000, R104 ;  /* 0x0000100044141824 */ /* 0x002fea00078e0268 */
[----:B------:R-:W-:Y:S05]  /*7ca0*/  @P1 IADD3 R3, PT, PT, R20, UR45, RZ ;  /* 0x0000002d14031c10 */ /* 0x000fea000fffe0ff */
[----:B------:R-:W-:Y:S01]  /*7cb0*/  @P1 IMAD.IADD R3, R69, 0x1, R3 ;  /* 0x0000000145031824 */ /* 0x000fe200078e0203 */
[----:B------:R-:W-:Y:S06]  /*7cc0*/  @P0 BRA `(.L_x_121) ;  /* 0x00000000000c0947 */ /* 0x000fec0003800000 */
[----:B---3--:R-:W-:Y:S04]  /*7cd0*/  SHF.L.U32 R0, RZ, 0x1f, RZ ;  /* 0x0000001fff007819 */ /* 0x008fe800000006ff */
[----:B------:R-:W1:Y:S02]  /*7ce0*/  SYNCS.PHASECHK.TRANS64.TRYWAIT P0, [R2+URZ+0x60], R0 ;  /* 0x00006000020075a7 */ /* 0x000e6400080011ff */
[----:B-1----:R-:W-:Y:S05]  /*7cf0*/  @!P0 BRA `(.L_x_122) ;  /* 0x0000007400288947 */ /* 0x002fea0003800000 */
.L_x_121:
[----:B------:R-:W-:Y:S05]  /*7d00*/  BSYNC B0 ;  /* 0x0000000000007941 */ /* 0x000fea0003800000 */
.L_x_120:
[----:B------:R-:W-:Y:S02]  /*7d10*/  ISETP.NE.AND P0, PT, R71, RZ, PT ;  /* 0x000000ff4700720c */ /* 0x000fe40003f05270 */
[----:B------:R-:W-:Y:S11]  /*7d20*/  IADD3 R68, PT, PT, R68, 0x1, RZ ;  /* 0x0000000144447810 */ /* 0x000ff60007ffe0ff */
[----:B------:R4:W1:Y:S04]  /*7d30*/  @P0 LDS.128 R60, [R20+UR45+0x200] ;  /* 0x0002002d143c0984 */ /* 0x0008680008000c00 */
[----:B------:R4:W1:Y:S04]  /*7d40*/  @P0 LDS.128 R72, [R20+UR45+0xa00] ;  /* 0x000a002d14480984 */ /* 0x0008680008000c00 */
[----:B------:R4:W1:Y:S04]  /*7d50*/  @P0 LDS.128 R64, [R3+0x200] ;  /* 0x0002000003400984 */ /* 0x0008680000000c00 */
[----:B------:R4:W1:Y:S02]  /*7d60*/  @P0 LDS.128 R76, [R3+0xa00] ;  /* 0x000a0000034c0984 */ /* 0x0008640000000c00 */
.L_x_119:
[----:B------:R-:W-:Y:S05]  /*7d70*/  BSYNC B1 ;  /* 0x0000000000017941 */ /* 0x000fea0003800000 */
.L_x_118:
[----:B----4-:R-:W-:Y:S05]  /*7d80*/  VIADD R3, R59, 0x400000 ;  /* 0x004000003b037836 */ /* 0x010fea0000000000 */
[----:B-1-3--:R-:W-:Y:S04]  /*7d90*/  SHF.R.U32.HI R0, RZ, 0x15, R3 ;  /* 0x00000015ff007819 */ /* 0x00afe80000011603 */
[----:B------:R-:W-:Y:S04]  /*7da0*/  LOP3.LUT R22, R0, 0x3, RZ, 0xc0, !PT ;  /* 0x0000000300167812 */ /* 0x000fe800078ec0ff */
[----:B------:R-:W-:Y:S11]  /*7db0*/  ISETP.NE.AND P0, PT, R98, R22, PT ;  /* 0x000000166200720c */ /* 0x000ff60003f05270 */
[----:B------:R-:W-:Y:S02]  /*7dc0*/  @!UPT UIADD3 URZ, UPT, UPT, URZ, URZ, URZ ;  /* 0x000000fffffff290 */ /* 0x000fe4000fffe0ff */
[----:B------:R-:W-:Y:S05]  /*7dd0*/  @P0 BRA `(.L_x_123) ;  /* 0x0000000000bc0947 */ /* 0x000fea0003800000 */
[----:B------:R-:W-:Y:S02]  /*7de0*/  LOP3.LUT P0, RZ, R0, 0x3, R99, 0x48, !PT ;  /* 0x0000000300ff7812 */ /* 0x000fe40007804863 */
[----:B------:R-:W-:Y:S11]  /*7df0*/  MOV R2, R3 ;  /* 0x0000000300027202 */ /* 0x000ff60000000f00 */
[----:B------:R-:W-:Y:S05]  /*7e00*/  @!P0 BRA `(.L_x_124) ;  /* 0x0000000000408947 */ /* 0x000fea0003800000 */
[----:B------:R-:W1:Y:S01]  /*7e10*/  LDCU.64 UR8, c[0x4][0x70] ;  /* 0x01000e00ff0877ac */ /* 0x000e620008000a00 */
[----:B------:R-:W-:Y:S01]  /*7e20*/  MOV R15, 0x0 ;  /* 0x00000000000f7802 */ /* 0x000fe20000000f00 */
[----:B------:R-:W-:Y:S02]  /*7e30*/  HFMA2 R12, -RZ, RZ, 0, 5.9604644775390625e-08 ;  /* 0x00000001ff0c7431 */ /* 0x000fe400000001ff */
[----:B------:R-:W-:Y:S02]  /*7e40*/  IMAD.MOV.U32 R8, RZ, RZ, 0x192 ;  /* 0x00000192ff087424 */ /* 0x000fe400078e00ff */
[----:B------:R-:W-:Y:S01]  /*7e50*/  IMAD.MOV.U32 R13, RZ, RZ, RZ ;  /* 0x000000ffff0d7224 */ /* 0x000fe200078e00ff */
[----:B------:R-:W3:Y:S01]  /*7e60*/  LDCU.64 UR6, c[0x4][0x78] ;  /* 0x01000f00ff0677ac */ /* 0x000ee20008000a00 */
[----:B------:R-:W4:Y:S01]  /*7e70*/  LDC.64 R14, c[0x4][R15] ;  /* 0x010000000f0e7b82 */ /* 0x000f220000000a00 */
[----:B------:R-:W5:Y:S01]  /*7e80*/  LDCU.64 UR4, c[0x4][0x10] ;  /* 0x01000200ff0477ac */ /* 0x000f620008000a00 */
[----:B-1----:R-:W-:Y:S01]  /*7e90*/  MOV R5, UR9 ;  /* 0x0000000900057c02 */ /* 0x002fe20008000f00 */
[----:B------:R-:W-:Y:S01]  /*7ea0*/  IMAD.U32 R4, RZ, RZ, UR8 ;  /* 0x00000008ff047e24 */ /* 0x000fe2000f8e00ff */
[----:B---3--:R-:W-:Y:S01]  /*7eb0*/  MOV R7, UR7 ;  /* 0x0000000700077c02 */ /* 0x008fe20008000f00 */
[----:B------:R-:W-:Y:S01]  /*7ec0*/  IMAD.U32 R6, RZ, RZ, UR6 ;  /* 0x00000006ff067e24 */ /* 0x000fe2000f8e00ff */
[----:B-----5:R-:W-:Y:S01]  /*7ed0*/  MOV R11, UR5 ;  /* 0x00000005000b7c02 */ /* 0x020fe20008000f00 */
[----:B------:R-:W-:Y:S02]  /*7ee0*/  IMAD.U32 R10, RZ, RZ, UR4 ;  /* 0x00000004ff0a7e24 */ /* 0x000fe4000f8e00ff */
[----:B------:R-:W-:Y:S07]  /*7ef0*/  LEPC R20, `(.L_x_124) ;  /* 0x000000001014794e */ /* 0x000fee0000000000 */
[----:B--2-4-:R-:W-:Y:S05]  /*7f00*/  CALL.ABS.NOINC R14 ;  /* 0x000000000e007343 */ /* 0x014fea0003c00000 */
.L_x_124:
        /* <DEDUP_REMOVED lines=23> */
.L_x_125:
[----:B------:R-:W-:Y:S05]  /*8080*/  WARPSYNC.ALL ;  /* 0x0000000000007948 */ /* 0x000fea0003800000 */
[----:B------:R-:W-:Y:S11]  /*8090*/  R2UR UR4, R2 ;  /* 0x00000000020472ca */ /* 0x000ff600000e0000 */
[----:B------:R-:W-:Y:S02]  /*80a0*/  @!UPT UIADD3 URZ, UPT, UPT, URZ, URZ, URZ ;  /* 0x000000fffffff290 */ /* 0x000fe4000fffe0ff */
[----:B------:R-:W1:Y:S02]  /*80b0*/  LDTM.x16 R4, tmem[UR4+0x40] ;  /* 0x00004004000479ee */ /* 0x000e640008240000 */
[----:B-1----:R-:W-:Y:S01]  /*80c0*/  NOP ;  /* 0x0000000000007918 */ /* 0x002fe20000000000 */
.L_x_123:
[----:B------:R-:W-:Y:S01]  /*80d0*/  ISETP.NE.AND P2, PT, R105, RZ, PT ;  /* 0x000000ff6900720c */ /* 0x000fe20003f45270 */
[----:B------:R-:W-:Y:S01]  /*80e0*/  FMUL R0, R52, R24 ;  /* 0x0000001834007220 */ /* 0x000fe20000400000 */
[----:B------:R-:W-:Y:S01]  /*80f0*/  SHF.L.U32 R3, R60, 0x10, RZ ;  /* 0x000000103c037819 */ /* 0x000fe200000006ff */
[----:B------:R-:W-:Y:S01]  /*8100*/  FMUL R2, R52, R25 ;  /* 0x0000001934027220 */ /* 0x000fe20000400000 */
[----:B------:R-:W-:Y:S02]  /*8110*/  LOP3.LUT R20, R60, 0xffff0000, RZ, 0xc0, !PT ;  /* 0xffff00003c147812 */ /* 0x000fe400078ec0ff */
[----:B------:R-:W-:Y:S01]  /*8120*/  SHF.L.U32 R21, R61, 0x10, RZ ;  /* 0x000000103d157819 */ /* 0x000fe200000006ff */
[C---:B------:R-:W-:Y:S01]  /*8130*/  FFMA R0, R53.reuse, R3, R0 ;  /* 0x0000000335007223 */ /* 0x040fe20000000000 */
[----:B------:R-:W-:Y:S01]  /*8140*/  ISETP.NE.AND P1, PT, R98, R22, PT ;  /* 0x000000166200720c */ /* 0x000fe20003f25270 */
[C---:B------:R-:W-:Y:S01]  /*8150*/  FFMA R2, R53.reuse, R20, R2 ;  /* 0x0000001435027223 */ /* 0x040fe20000000002 */
[----:B------:R-:W-:Y:S01]  /*8160*/  MOV R20, UR57 ;  /* 0x0000003900147c02 */ /* 0x000fe20008000f00 */
[----:B------:R-:W-:Y:S01]  /*8170*/  FMUL R3, R52, R26 ;  /* 0x0000001a34037220 */ /* 0x000fe20000400000 */
[----:B------:R-:W-:Y:S02]  /*8180*/  SHF.L.U32 R22, R62, 0x10, RZ ;  /* 0x000000103e167819 */ /* 0x000fe400000006ff */
[----:B------:R-:W-:Y:S01]  /*8190*/  @P2 LEA R20, R20, UR45, 0x3 ;  /* 0x0000002d14142c11 */ /* 0x000fe2000f8e18ff */
[----:B------:R-:W-:Y:S01]  /*81a0*/  FFMA R3, R53, R21, R3 ;  /* 0x0000001535037223 */ /* 0x000fe20000000003 */
[----:B------:R-:W-:Y:S01]  /*81b0*/  F2FP.BF16.F32.PACK_AB R108, R2, R0 ;  /* 0x00000000026c723e */ /* 0x000fe200000010ff */
[C---:B------:R-:W-:Y:S01]  /*81c0*/  FMUL R0, R52.reuse, R27 ;  /* 0x0000001b34007220 */ /* 0x040fe20000400000 */
[----:B------:R-:W-:Y:S01]  /*81d0*/  LOP3.LUT R21, R61, 0xffff0000, RZ, 0xc0, !PT ;  /* 0xffff00003d157812 */ /* 0x000fe200078ec0ff */
[----:B------:R-:W-:Y:S01]  /*81e0*/  FMUL R2, R52, R28 ;  /* 0x0000001c34027220 */ /* 0x000fe20000400000 */
[----:B------:R-:W-:Y:S01]  /*81f0*/  @P2 IADD3 R40, PT, PT, R20, 0x80, RZ ;  /* 0x0000008014282810 */ /* 0x000fe20007ffe0ff */
[----:B------:R-:W-:Y:S01]  /*8200*/  FMUL R20, R52, R29 ;  /* 0x0000001d34147220 */ /* 0x000fe20000400000 */
[----:B------:R-:W-:Y:S01]  /*8210*/  LOP3.LUT R23, R62, 0xffff0000, RZ, 0xc0, !PT ;  /* 0xffff00003e177812 */ /* 0x000fe200078ec0ff */
[C---:B------:R-:W-:Y:S01]  /*8220*/  FFMA R0, R53.reuse, R21, R0 ;  /* 0x0000001535007223 */ /* 0x040fe20000000000 */
[----:B------:R-:W-:Y:S01]  /*8230*/  MOV R106, UR37 ;  /* 0x00000025006a7c02 */ /* 0x000fe20008000f00 */
[C---:B------:R-:W-:Y:S01]  /*8240*/  FFMA R2, R53.reuse, R22, R2 ;  /* 0x0000001635027223 */ /* 0x040fe20000000002 */
[----:B------:R-:W-:Y:S01]  /*8250*/  LOP3.LUT R41, R66, 0xffff0000, RZ, 0xc0, !PT ;  /* 0xffff000042297812 */ /* 0x000fe200078ec0ff */
[----:B------:R-:W-:Y:S01]  /*8260*/  FFMA R20, R53, R23, R20 ;  /* 0x0000001735147223 */ /* 0x000fe20000000014 */
[----:B------:R-:W-:Y:S01]  /*8270*/  @P2 PRMT R106, R106, 0x654, R40 ;  /* 0x000006546a6a2816 */ /* 0x000fe20000000028 */
[C---:B------:R-:W-:Y:S01]  /*8280*/  FMUL R21, R52.reuse, R30 ;  /* 0x0000001e34157220 */ /* 0x040fe20000400000 */
[C---:B------:R-:W-:Y:S01]  /*8290*/  SHF.L.U32 R23, R63.reuse, 0x10, RZ ;  /* 0x000000103f177819 */ /* 0x040fe200000006ff */
[----:B------:R-:W-:Y:S01]  /*82a0*/  FMUL R22, R52, R31 ;  /* 0x0000001f34167220 */ /* 0x000fe20000400000 */
[----:B------:R-:W-:Y:S02]  /*82b0*/  LOP3.LUT R40, R63, 0xffff0000, RZ, 0xc0, !PT ;  /* 0xffff00003f287812 */ /* 0x000fe400078ec0ff */
[----:B------:R-:W-:Y:S01]  /*82c0*/  F2FP.BF16.F32.PACK_AB R110, R20, R2 ;  /* 0x00000002146e723e */ /* 0x000fe200000010ff */
[C---:B------:R-:W-:Y:S01]  /*82d0*/  FFMA R21, R53.reuse, R23, R21 ;  /* 0x0000001735157223 */ /* 0x040fe20000000015 */
[----:B------:R-:W-:Y:S01]  /*82e0*/  F2FP.BF16.F32.PACK_AB R109, R0, R3 ;  /* 0x00000003006d723e */ /* 0x000fe200000010ff */
[----:B------:R-:W-:Y:S01]  /*82f0*/  FFMA R22, R53, R40, R22 ;  /* 0x0000002835167223 */ /* 0x000fe20000000016 */
[----:B------:R-:W-:Y:S01]  /*8300*/  SHF.L.U32 R20, R64, 0x10, RZ ;  /* 0x0000001040147819 */ /* 0x000fe200000006ff */
[----:B------:R-:W-:Y:S01]  /*8310*/  FMUL R0, R52, R32 ;  /* 0x0000002034007220 */ /* 0x000fe20000400000 */
[----:B------:R-:W-:Y:S01]  /*8320*/  LOP3.LUT R23, R64, 0xffff0000, RZ, 0xc0, !PT ;  /* 0xffff000040177812 */ /* 0x000fe200078ec0ff */
[C---:B------:R-:W-:Y:S01]  /*8330*/  FMUL R2, R52.reuse, R33 ;  /* 0x0000002134027220 */ /* 0x040fe20000400000 */
[----:B------:R-:W-:Y:S01]  /*8340*/  SHF.L.U32 R40, R65, 0x10, RZ ;  /* 0x0000001041287819 */ /* 0x000fe200000006ff */
[----:B------:R-:W-:Y:S01]  /*8350*/  FMUL R3, R52, R34 ;  /* 0x0000002234037220 */ /* 0x000fe20000400000 */
[----:B------:R-:W-:Y:S01]  /*8360*/  F2FP.BF16.F32.PACK_AB R111, R22, R21 ;  /* 0x00000015166f723e */ /* 0x000fe200000010ff */
[----:B------:R-:W-:Y:S01]  /*8370*/  FFMA R0, R53, R20, R0 ;  /* 0x0000001435007223 */ /* 0x000fe20000000000 */
[----:B------:R-:W-:Y:S01]  /*8380*/  LOP3.LUT R42, R77, 0xffff0000, RZ, 0xc0, !PT ;  /* 0xffff00004d2a7812 */ /* 0x000fe200078ec0ff */
[----:B------:R-:W-:Y:S01]  /*8390*/  FFMA R2, R53, R23, R2 ;  /* 0x0000001735027223 */ /* 0x000fe20000000002 */
[----:B------:R-:W-:Y:S01]  /*83a0*/  LOP3.LUT R23, R65, 0xffff0000, RZ, 0xc0, !PT ;  /* 0xffff000041177812 */ /* 0x000fe200078ec0ff */
[C---:B------:R-:W-:Y:S01]  /*83b0*/  FFMA R3, R53.reuse, R40, R3 ;  /* 0x0000002835037223 */ /* 0x040fe20000000003 */
[----:B------:R-:W-:Y:S01]  /*83c0*/  SHF.L.U32 R40, R66, 0x10, RZ ;  /* 0x0000001042287819 */ /* 0x000fe200000006ff */
[----:B------:R-:W-:Y:S01]  /*83d0*/  FMUL R20, R52, R35 ;  /* 0x0000002334147220 */ /* 0x000fe20000400000 */
[----:B------:R-:W-:Y:S01]  /*83e0*/  F2FP.BF16.F32.PACK_AB R112, R2, R0 ;  /* 0x000000000270723e */ /* 0x000fe200000010ff */
[----:B------:R-:W-:Y:S01]  /*83f0*/  FMUL R21, R52, R36 ;  /* 0x0000002434157220 */ /* 0x000fe20000400000 */
[----:B------:R-:W-:Y:S01]  /*8400*/  SHF.L.U32 R54, R78, 0x10, RZ ;  /* 0x000000104e367819 */ /* 0x000fe200000006ff */
[----:B------:R-:W-:Y:S01]  /*8410*/  FMUL R22, R52, R37 ;  /* 0x0000002534167220 */ /* 0x000fe20000400000 */
[----:B------:R-:W-:Y:S01]  /*8420*/  LOP3.LUT R55, R78, 0xffff0000, RZ, 0xc0, !PT ;  /* 0xffff00004e377812 */ /* 0x000fe200078ec0ff */
[----:B------:R-:W-:Y:S01]  /*8430*/  FFMA R20, R53, R23, R20 ;  /* 0x0000001735147223 */ /* 0x000fe20000000014 */
[----:B------:R-:W-:Y:S01]  /*8440*/  SHF.L.U32 R23, R67, 0x10, RZ ;  /* 0x0000001043177819 */ /* 0x000fe200000006ff */
[----:B------:R-:W-:Y:S01]  /*8450*/  FFMA R21, R53, R40, R21 ;  /* 0x0000002835157223 */ /* 0x000fe20000000015 */
[----:B------:R-:W-:Y:S01]  /*8460*/  LOP3.LUT R40, R67, 0xffff0000, RZ, 0xc0, !PT ;  /* 0xffff000043287812 */ /* 0x000fe200078ec0ff */
[C---:B------:R-:W-:Y:S01]  /*8470*/  FFMA R22, R53.reuse, R41, R22 ;  /* 0x0000002935167223 */ /* 0x040fe20000000016 */
[----:B------:R-:W-:Y:S01]  /*8480*/  F2FP.BF16.F32.PACK_AB R113, R20, R3 ;  /* 0x000000031471723e */ /* 0x000fe200000010ff */
[----:B------:R-:W-:Y:S01]  /*8490*/  FMUL R0, R52, R38 ;  /* 0x0000002634007220 */ /* 0x000fe20000400000 */
[----:B------:R-:W-:Y:S01]  /*84a0*/  LOP3.LUT R41, R74, 0xffff0000, RZ, 0xc0, !PT ;  /* 0xffff00004a297812 */ /* 0x000fe200078ec0ff */
[----:B------:R-:W-:Y:S01]  /*84b0*/  FMUL R2, R52, R39 ;  /* 0x0000002734027220 */ /* 0x000fe20000400000 */
[----:B------:R-:W-:Y:S01]  /*84c0*/  F2FP.BF16.F32.PACK_AB R114, R22, R21 ;  /* 0x000000151672723e */ /* 0x000fe200000010ff */
[----:B------:R1:W-:Y:S01]  /*84d0*/  @!P1 STS.128 [R104+UR45+0x1200], R108 ;  /* 0x0012006c68009988 */ /* 0x0003e20008000c2d */
[C---:B------:R-:W-:Y:S01]  /*84e0*/  SHF.L.U32 R22, R72.reuse, 0x10, RZ ;  /* 0x0000001048167819 */ /* 0x040fe200000006ff */
[C---:B------:R-:W-:Y:S01]  /*84f0*/  FFMA R0, R53.reuse, R23, R0 ;  /* 0x0000001735007223 */ /* 0x040fe20000000000 */
[----:B------:R-:W-:Y:S01]  /*8500*/  LOP3.LUT R23, R72, 0xffff0000, RZ, 0xc0, !PT ;  /* 0xffff000048177812 */ /* 0x000fe200078ec0ff */
[----:B------:R-:W-:Y:S01]  /*8510*/  FFMA R2, R53, R40, R2 ;  /* 0x0000002835027223 */ /* 0x000fe20000000002 */
[----:B------:R-:W-:Y:S01]  /*8520*/  SHF.L.U32 R40, R73, 0x10, RZ ;  /* 0x0000001049287819 */ /* 0x000fe200000006ff */
[C---:B------:R-:W-:Y:S01]  /*8530*/  FMUL R3, R52.reuse, R4 ;  /* 0x0000000434037220 */ /* 0x040fe20000400000 */
[C---:B------:R-:W-:Y:S01]  /*8540*/  SHF.L.U32 R56, R79.reuse, 0x10, RZ ;  /* 0x000000104f387819 */ /* 0x040fe200000006ff */
[----:B------:R-:W-:Y:S01]  /*8550*/  FMUL R20, R52, R5 ;  /* 0x0000000534147220 */ /* 0x000fe20000400000 */
[----:B------:R-:W-:Y:S01]  /*8560*/  F2FP.BF16.F32.PACK_AB R115, R2, R0 ;  /* 0x000000000273723e */ /* 0x000fe200000010ff */
[----:B------:R-:W-:Y:S01]  /*8570*/  FMUL R21, R52, R6 ;  /* 0x0000000634157220 */ /* 0x000fe20000400000 */
[----:B------:R-:W-:Y:S01]  /*8580*/  LOP3.LUT R57, R79, 0xffff0000, RZ, 0xc0, !PT ;  /* 0xffff00004f397812 */ /* 0x000fe200078ec0ff */
[C---:B------:R-:W-:Y:S01]  /*8590*/  FFMA R3, R53.reuse, R22, R3 ;  /* 0x0000001635037223 */ /* 0x040fe20000000003 */
[----:B------:R-:W-:Y:S01]  /*85a0*/  FFMA R20, R53, R23, R20 ;  /* 0x0000001735147223 */ /* 0x000fe20000000014 */
[----:B------:R1:W-:Y:S01]  /*85b0*/  @!P1 STS.128 [R103+0x1200], R112 ;  /* 0x0012007067009388 */ /* 0x0003e20000000c00 */
[----:B------:R-:W-:Y:S01]  /*85c0*/  LOP3.LUT R23, R73, 0xffff0000, RZ, 0xc0, !PT ;  /* 0xffff000049177812 */ /* 0x000fe200078ec0ff */
[C---:B------:R-:W-:Y:S01]  /*85d0*/  FFMA R21, R53.reuse, R40, R21 ;  /* 0x0000002835157223 */ /* 0x040fe20000000015 */
[----:B------:R-:W-:Y:S01]  /*85e0*/  SHF.L.U32 R40, R74, 0x10, RZ ;  /* 0x000000104a287819 */ /* 0x000fe200000006ff */
[----:B------:R-:W-:Y:S01]  /*85f0*/  FMUL R0, R52, R7 ;  /* 0x0000000734007220 */ /* 0x000fe20000400000 */
[----:B------:R-:W-:Y:S01]  /*8600*/  F2FP.BF16.F32.PACK_AB R116, R20, R3 ;  /* 0x000000031474723e */ /* 0x000fe200000010ff */
[----:B------:R-:W-:Y:S01]  /*8610*/  FMUL R2, R52, R8 ;  /* 0x0000000834027220 */ /* 0x000fe20000400000 */
[----:B------:R-:W-:Y:S01]  /*8620*/  ISETP.NE.AND P0, PT, R98, RZ, PT ;  /* 0x000000ff6200720c */ /* 0x000fe20003f05270 */
[C---:B------:R-:W-:Y:S01]  /*8630*/  FMUL R22, R52.reuse, R9 ;  /* 0x0000000934167220 */ /* 0x040fe20000400000 */
[C---:B------:R-:W-:Y:S01]  /*8640*/  FFMA R0, R53.reuse, R23, R0 ;  /* 0x0000001735007223 */ /* 0x040fe20000000000 */
[----:B------:R-:W-:Y:S01]  /*8650*/  FFMA R2, R53, R40, R2 ;  /* 0x0000002835027223 */ /* 0x000fe20000000002 */
[C---:B------:R-:W-:Y:S01]  /*8660*/  SHF.L.U32 R23, R75.reuse, 0x10, RZ ;  /* 0x000000104b177819 */ /* 0x040fe200000006ff */
[C---:B------:R-:W-:Y:S01]  /*8670*/  FMUL R3, R52.reuse, R10 ;  /* 0x0000000a34037220 */ /* 0x040fe20000400000 */
[----:B------:R-:W-:Y:S01]  /*8680*/  LOP3.LUT R40, R75, 0xffff0000, RZ, 0xc0, !PT ;  /* 0xffff00004b287812 */ /* 0x000fe200078ec0ff */
[C---:B------:R-:W-:Y:S01]  /*8690*/  FFMA R22, R53.reuse, R41, R22 ;  /* 0x0000002935167223 */ /* 0x040fe20000000016 */
[----:B------:R-:W-:Y:S01]  /*86a0*/  FMUL R20, R52, R11 ;  /* 0x0000000b34147220 */ /* 0x000fe20000400000 */
[C---:B------:R-:W-:Y:S01]  /*86b0*/  FFMA R3, R53.reuse, R23, R3 ;  /* 0x0000001735037223 */ /* 0x040fe20000000003 */
        /* <DEDUP_REMOVED lines=27> */
[----:B------:R-:W-:Y:S02]  /*8870*/  F2FP.BF16.F32.PACK_AB R23, R42, R41 ;  /* 0x000000292a17723e */ /* 0x000fe400000010ff */
[----:B------:R-:W-:Y:S02]  /*8880*/  LEA R0, R68, UR45, 0x3 ;  /* 0x0000002d44007c11 */ /* 0x000fe4000f8e18ff */
[----:B------:R-:W-:Y:S01]  /*8890*/  @P2 SHF.L.U32 R2, RZ, 0x1f, RZ ;  /* 0x0000001fff022819 */ /* 0x000fe200000006ff */
[----:B------:R1:W-:Y:S01]  /*88a0*/  @!P1 STS.128 [R103+0x1a00], R20 ;  /* 0x001a001467009388 */ /* 0x0003e20000000c00 */
[----:B------:R-:W-:Y:S01]  /*88b0*/  @!PT LDS RZ, [RZ] ;  /* 0x00000000fffff984 */ /* 0x000fe20000000800 */
[----:B------:R-:W-:Y:S01]  /*88c0*/  @!PT LDS RZ, [RZ] ;  /* 0x00000000fffff984 */ /* 0x000fe20000000800 */
[----:B------:R-:W-:Y:S01]  /*88d0*/  @!PT LDS RZ, [RZ] ;  /* 0x00000000fffff984 */ /* 0x000fe20000000800 */
[----:B------:R-:W-:Y:S01]  /*88e0*/  @!PT LDS RZ, [RZ] ;  /* 0x00000000fffff984 */ /* 0x000fe20000000800 */
[----:B------:R3:W-:Y:S07]  /*88f0*/  MEMBAR.ALL.CTA ;  /* 0x0000000000007992 */ /* 0x0007ee0000008000 */
[----:B---3--:R-:W3:Y:S02]  /*8900*/  FENCE.VIEW.ASYNC.S ;  /* 0x00000000000073c6 */ /* 0x008ee40000000000 */
[----:B------:R-:W-:Y:S05]  /*8910*/  WARPSYNC.ALL ;  /* 0x0000000000007948 */ /* 0x000fea0003800000 */
[----:B------:R-:W-:Y:S01]  /*8920*/  BSSY.RECONVERGENT B0, `(.L_x_126) ;  /* 0x0000011000007945 */ /* 0x000fe20003800200 */
[----:B---3--:R-:W-:Y:S06]  /*8930*/  BAR.SYNC.DEFER_BLOCKING 0x1, 0x80 ;  /* 0x0042000000007b1d */ /* 0x008fec0000010000 */
[----:B------:R-:W-:Y:S05]  /*8940*/  @P0 BRA `(.L_x_127) ;  /* 0x0000000000380947 */ /* 0x000fea0003800000 */
[----:B------:R-:W-:Y:S02]  /*8950*/  UIADD3 UR12, UP0, UPT, UR58, 0xa80, URZ ;  /* 0x00000a803a0c7890 */ /* 0x000fe4000ff1e0ff */
[----:B------:R-:W-:Y:S02]  /*8960*/  UIADD3 UR10, UPT, UPT, UR42, 0x40, URZ ;  /* 0x000000402a0a7890 */ /* 0x000fe4000fffe0ff */
[----:B------:R-:W-:Y:S02]  /*8970*/  UIADD3 UR8, UPT, UPT, UR45, 0x1200, URZ ;  /* 0x000012002d087890 */ /* 0x000fe4000fffe0ff */
[----:B------:R-:W-:Y:S01]  /*8980*/  UIADD3.X UR13, UPT, UPT, URZ, UR59, URZ, UP0, !UPT ;  /* 0x0000003bff0d7290 */ /* 0x000fe200087fe4ff */
[----:B------:R-:W-:Y:S01]  /*8990*/  UMOV UR9, UR41 ;  /* 0x0000002900097c82 */ /* 0x000fe20008000000 */
[----:B------:R-:W-:Y:S01]  /*89a0*/  UMOV UR11, UR44 ;  /* 0x0000002c000b7c82 */ /* 0x000fe20008000000 */
[----:B------:R-:W-:Y:S02]  /*89b0*/  UIADD3 UR5, UPT, UPT, UR41, 0x40, URZ ;  /* 0x0000004029057890 */ /* 0x000fe4000fffe0ff */
[----:B------:R-:W-:Y:S01]  /*89c0*/  UIADD3 UR4, UPT, UPT, UR45, 0x1a00, URZ ;  /* 0x00001a002d047890 */ /* 0x000fe2000fffe0ff */
[----:B------:R-:W-:Y:S03]  /*89d0*/  UMOV UR7, UR44 ;  /* 0x0000002c00077c82 */ /* 0x000fe60008000000 */
[----:B------:R3:W-:Y:S01]  /*89e0*/  UTMASTG.3D [UR8], [UR12] ;  /* 0x000000080c0073b5 */ /* 0x0007e20008010000 */
[----:B------:R-:W-:Y:S04]  /*89f0*/  UMOV UR6, UR10 ;  /* 0x0000000a00067c82 */ /* 0x000fe80008000000 */
[----:B------:R3:W-:Y:S01]  /*8a00*/  UTMASTG.3D [UR4], [UR12] ;  /* 0x000000040c0073b5 */ /* 0x0007e20008010000 */
[----:B------:R0:W-:Y:S01]  /*8a10*/  UTMACMDFLUSH ;  /* 0x00000000000079b7 */ /* 0x0001e20000000000 */
[----:B---3--:R-:W-:Y:S04]  /*8a20*/  DEPBAR.LE SB0, 0x1 ;  /* 0x000080400000791a */ /* 0x008fe80000000000 */
.L_x_127:
[----:B------:R-:W-:Y:S05]  /*8a30*/  BSYNC.RECONVERGENT B0 ;  /* 0x0000000000007941 */ /* 0x000fea0003800200 */
.L_x_126:
[----:B------:R-:W-:Y:S01]  /*8a40*/  BAR.SYNC.DEFER_BLOCKING 0x1, 0x80 ;  /* 0x0042000000007b1d */ /* 0x000fe20000010000 */
[----:B------:R-:W-:Y:S01]  /*8a50*/  UIADD3 UR43, UPT, UPT, UR57, 0x1, URZ ;  /* 0x00000001392b7890 */ /* 0x000fe2000fffe0ff */
[----:B-1----:R-:W-:Y:S01]  /*8a60*/  VIADD R23, R59, 0x10 ;  /* 0x000000103b177836 */ /* 0x002fe20000000000 */
[----:B------:R-:W-:Y:S02]  /*8a70*/  UIADD3 UR53, UPT, UPT, UR41, 0x10, URZ ;  /* 0x0000001029357890 */ /* 0x000fe4000fffe0ff */
[----:B------:R-:W-:Y:S02]  /*8a80*/  UISETP.NE.AND UP0, UPT, UR43, 0x4, UPT ;  /* 0x000000042b00788c */ /* 0x000fe4000bf05270 */
[----:B------:R-:W-:Y:S02]  /*8a90*/  SHF.R.U32.HI R21, RZ, 0x15, R23 ;  /* 0x00000015ff157819 */ /* 0x000fe40000011617 */
[----:B------:R-:W-:Y:S02]  /*8aa0*/  USEL UR43, UR43, URZ, UP0 ;  /* 0x000000ff2b2b7287 */ /* 0x000fe40008000000 */
[----:B------:R-:W-:Y:S01]  /*8ab0*/  LOP3.LUT R22, R21, 0x3, RZ, 0xc0, !PT ;  /* 0x0000000315167812 */ /* 0x000fe200078ec0ff */
[----:B------:R1:W-:Y:S01]  /*8ac0*/  @P2 SYNCS.ARRIVE.TRANS64.RED.A1T0 RZ, [R106+URZ], RZ ;  /* 0x000000ff6aff29a7 */ /* 0x0003e200081004ff */
[----:B------:R-:W-:Y:S01]  /*8ad0*/  BSSY B1, `(.L_x_128) ;  /* 0x0000015000017945 */ /* 0x000fe20003800000 */
[----:B------:R-:W3:Y:S02]  /*8ae0*/  @P2 SYNCS.PHASECHK.TRANS64.TRYWAIT P0, [R0+URZ+0x60], R2 ;  /* 0x00006002000025a7 */ /* 0x000ee400080011ff */
[----:B---3--:R-:W-:Y:S01]  /*8af0*/  @P2 SEL R70, RZ, 0x1, !P0 ;  /* 0x00000001ff462807 */ /* 0x008fe20004000000 */
[----:B-1----:R-:W-:Y:S06]  /*8b00*/  @!P2 BRA `(.L_x_129) ;  /* 0x000000000044a947 */ /* 0x002fec0003800000 */
[----:B------:R-:W-:Y:S01]  /*8b10*/  ISETP.NE.AND P1, PT, R71, RZ, PT ;  /* 0x000000ff4700720c */ /* 0x000fe20003f25270 */
[----:B------:R-:W-:Y:S01]  /*8b20*/  BSSY B0, `(.L_x_130) ;  /* 0x0000009000007945 */ /* 0x000fe20003800000 */
[----:B------:R-:W-:Y:S11]  /*8b30*/  ISETP.NE.AND P0, PT, R70, RZ, PT ;  /* 0x000000ff4600720c */ /* 0x000ff60003f05270 */
[----:B------:R-:W-:Y:S05]  /*8b40*/  @P1 IMAD R3, R68, 0x1000, R104 ;  /* 0x0000100044031824 */ /* 0x000fea00078e0268 */
[----:B------:R-:W-:Y:S05]  /*8b50*/  @P1 IADD3 R2, PT, PT, R3, UR45, RZ ;  /* 0x0000002d03021c10 */ /* 0x000fea000fffe0ff */
[----:B------:R-:W-:Y:S01]  /*8b60*/  @P1 IMAD.IADD R2, R69, 0x1, R2 ;  /* 0x0000000145021824 */ /* 0x000fe200078e0202 */
[----:B------:R-:W-:Y:S06]  /*8b70*/  @P0 BRA `(.L_x_131) ;  /* 0x00000000000c0947 */ /* 0x000fec0003800000 */
[----:B------:R-:W-:Y:S04]  /*8b80*/  SHF.L.U32 R20, RZ, 0x1f, RZ ;  /* 0x0000001fff147819 */ /* 0x000fe800000006ff */
[----:B------:R-:W1:Y:S02]  /*8b90*/  SYNCS.PHASECHK.TRANS64.TRYWAIT P0, [R0+URZ+0x60], R20 ;  /* 0x00006014000075a7 */ /* 0x000e6400080011ff */
[----:B-1----:R-:W-:Y:S05]  /*8ba0*/  @!P0 BRA `(.L_x_132) ;  /* 0x0000006400908947 */ /* 0x002fea0003800000 */
.L_x_131:
[----:B------:R-:W-:Y:S05]  /*8bb0*/  BSYNC B0 ;  /* 0x0000000000007941 */ /* 0x000fea0003800000 */
.L_x_130:
[----:B------:R-:W-:Y:S02]  /*8bc0*/  ISETP.NE.AND P0, PT, R71, RZ, PT ;  /* 0x000000ff4700720c */ /* 0x000fe40003f05270 */
[----:B------:R-:W-:Y:S11]  /*8bd0*/  IADD3 R68, PT, PT, R68, 0x1, RZ ;  /* 0x0000000144447810 */ /* 0x000ff60007ffe0ff */
[----:B------:R3:W4:Y:S04]  /*8be0*/  @P0 LDS.128 R60, [R3+UR45+0x200] ;  /* 0x0002002d033c0984 */ /* 0x0007280008000c00 */
[----:B------:R3:W1:Y:S04]  /*8bf0*/  @P0 LDS.128 R72, [R3+UR45+0xa00] ;  /* 0x000a002d03480984 */ /* 0x0006680008000c00 */
[----:B------:R3:W1:Y:S04]  /*8c00*/  @P0 LDS.128 R64, [R2+0x200] ;  /* 0x0002000002400984 */ /* 0x0006680000000c00 */
[----:B------:R3:W1:Y:S02]  /*8c10*/  @P0 LDS.128 R76, [R2+0xa00] ;  /* 0x000a0000024c0984 */ /* 0x0006640000000c00 */
.L_x_129:
[----:B------:R-:W-:Y:S05]  /*8c20*/  BSYNC B1 ;  /* 0x0000000000017941 */ /* 0x000fea0003800000 */
.L_x_128:
[----:B------:R-:W-:Y:S11]  /*8c30*/  ISETP.NE.AND P0, PT, R98, R22, PT ;  /* 0x000000166200720c */ /* 0x000ff60003f05270 */
[----:B------:R-:W-:Y:S02]  /*8c40*/  @!UPT UIADD3 URZ, UPT, UPT, URZ, URZ, URZ ;  /* 0x000000fffffff290 */ /* 0x000fe4000fffe0ff */
[----:B------:R-:W-:Y:S05]  /*8c50*/  @P0 BRA `(.L_x_133) ;  /* 0x0000000000bc0947 */ /* 0x000fea0003800000 */
[----:B------:R-:W-:Y:S11]  /*8c60*/  LOP3.LUT P0, RZ, R21, 0x3, R99, 0x48, !PT ;  /* 0x0000000315ff7812 */ /* 0x000ff60007804863 */
[----:B------:R-:W-:Y:S02]  /*8c70*/  @!UPT UIADD3 URZ, UPT, UPT, URZ, URZ, URZ ;  /* 0x000000fffffff290 */ /* 0x000fe4000fffe0ff */
[----:B------:R-:W-:Y:S05]  /*8c80*/  @!P0 BRA `(.L_x_134) ;  /* 0x0000000000408947 */ /* 0x000fea0003800000 */
[----:B------:R-:W5:Y:S01]  /*8c90*/  LDCU.64 UR8, c[0x4][0x70] ;  /* 0x01000e00ff0877ac */ /* 0x000f620008000a00 */
[----:B---3--:R-:W-:Y:S01]  /*8ca0*/  MOV R3, 0x0 ;  /* 0x0000000000037802 */ /* 0x008fe20000000f00 */
[----:B------:R-:W-:Y:S02]  /*8cb0*/  HFMA2 R12, -RZ, RZ, 0, 5.9604644775390625e-08 ;  /* 0x00000001ff0c7431 */ /* 0x000fe400000001ff */
[----:B------:R-:W-:Y:S02]  /*8cc0*/  IMAD.MOV.U32 R8, RZ, RZ, 0x192 ;  /* 0x00000192ff087424 */ /* 0x000fe400078e00ff */
[----:B------:R-:W-:Y:S01]  /*8cd0*/  IMAD.MOV.U32 R13, RZ, RZ, RZ ;  /* 0x000000ffff0d7224 */ /* 0x000fe200078e00ff */
[----:B------:R-:W3:Y:S01]  /*8ce0*/  LDCU.64 UR6, c[0x4][0x78] ;  /* 0x01000f00ff0677ac */ /* 0x000ee20008000a00 */
[----:B------:R-:W1:Y:S01]  /*8cf0*/  LDC.64 R2, c[0x4][R3] ;  /* 0x0100000003027b82 */ /* 0x000e620000000a00 */
[----:B------:R-:W2:Y:S01]  /*8d00*/  LDCU.64 UR4, c[0x4][0x10] ;  /* 0x01000200ff0477ac */ /* 0x000ea20008000a00 */
[----:B-----5:R-:W-:Y:S01]  /*8d10*/  MOV R5, UR9 ;  /* 0x0000000900057c02 */ /* 0x020fe20008000f00 */
[----:B------:R-:W-:Y:S01]  /*8d20*/  IMAD.U32 R4, RZ, RZ, UR8 ;  /* 0x00000008ff047e24 */ /* 0x000fe2000f8e00ff */
[----:B---3--:R-:W-:Y:S01]  /*8d30*/  MOV R7, UR7 ;  /* 0x0000000700077c02 */ /* 0x008fe20008000f00 */
[----:B------:R-:W-:Y:S01]  /*8d40*/  IMAD.U32 R6, RZ, RZ, UR6 ;  /* 0x00000006ff067e24 */ /* 0x000fe2000f8e00ff */
[----:B--2---:R-:W-:Y:S01]  /*8d50*/  MOV R11, UR5 ;  /* 0x00000005000b7c02 */ /* 0x004fe20008000f00 */
[----:B------:R-:W-:Y:S02]  /*8d60*/  IMAD.U32 R10, RZ, RZ, UR4 ;  /* 0x00000004ff0a7e24 */ /* 0x000fe4000f8e00ff */
[----:B-1----:R-:W-:Y:S07]  /*8d70*/  LEPC R20, `(.L_x_134) ;  /* 0x000000001014794e */ /* 0x002fee0000000000 */
[----:B----4-:R-:W-:Y:S05]  /*8d80*/  CALL.ABS.NOINC R2 ;  /* 0x0000000002007343 */ /* 0x010fea0003c00000 */
.L_x_134:
[----:B------:R-:W-:Y:S05]  /*8d90*/  WARPSYNC.ALL ;  /* 0x0000000000007948 */ /* 0x000fea0003800000 */
[C---:B------:R-:W-:Y:S01]  /*8da0*/  R2UR UR4, R23.reuse ;  /* 0x00000000170472ca */ /* 0x040fe200000e0000 */
[----:B-1----:R-:W-:Y:S05]  /*8db0*/  VIADD R0, R23, 0x40 ;  /* 0x0000004017007836 */ /* 0x002fea0000000000 */
[----:B------:R-:W-:Y:S04]  /*8dc0*/  SHF.R.U32.HI R0, RZ, 0x15, R0 ;  /* 0x00000015ff007819 */ /* 0x000fe80000011600 */
[----:B------:R-:W-:Y:S03]  /*8dd0*/  LOP3.LUT P0, RZ, R0, 0x3, R99, 0x48, !PT ;  /* 0x0000000300ff7812 */ /* 0x000fe60007804863 */
[----:B------:R-:W1:Y:S10]  /*8de0*/  LDTM.x16 R24, tmem[UR4] ;  /* 0x00000004001879ee */ /* 0x000e740008240000 */
[----:B-1----:R-:W-:Y:S05]  /*8df0*/  @!P0 BRA `(.L_x_135) ;  /* 0x0000000000408947 */ /* 0x002fea0003800000 */
[----:B------:R-:W1:Y:S01]  /*8e00*/  LDCU.64 UR8, c[0x4][0x70] ;  /* 0x01000e00ff0877ac */ /* 0x000e620008000a00 */
[----:B---3--:R-:W-:Y:S01]  /*8e10*/  MOV R3, 0x0 ;  /* 0x0000000000037802 */ /* 0x008fe20000000f00 */
[----:B------:R-:W-:Y:S02]  /*8e20*/  HFMA2 R12, -RZ, RZ, 0, 5.9604644775390625e-08 ;  /* 0x00000001ff0c7431 */ /* 0x000fe400000001ff */
[----:B------:R-:W-:Y:S02]  /*8e30*/  IMAD.MOV.U32 R8, RZ, RZ, 0x192 ;  /* 0x00000192ff087424 */ /* 0x000fe400078e00ff */
[----:B------:R-:W-:Y:S01]  /*8e40*/  IMAD.MOV.U32 R13, RZ, RZ, RZ ;  /* 0x000000ffff0d7224 */ /* 0x000fe200078e00ff */
[----:B------:R-:W3:Y:S01]  /*8e50*/  LDCU.64 UR6, c[0x4][0x78] ;  /* 0x01000f00ff0677ac */ /* 0x000ee20008000a00 */
[----:B------:R-:W2:Y:S01]  /*8e60*/  LDC.64 R2, c[0x4][R3] ;  /* 0x0100000003027b82 */ /* 0x000ea20000000a00 */
        /* <DEDUP_REMOVED lines=9> */
.L_x_135:
[----:B------:R-:W-:Y:S05]  /*8f00*/  WARPSYNC.ALL ;  /* 0x0000000000007948 */ /* 0x000fea0003800000 */
[----:B------:R-:W-:Y:S11]  /*8f10*/  R2UR UR4, R23 ;  /* 0x00000000170472ca */ /* 0x000ff600000e0000 */
[----:B------:R-:W-:Y:S02]  /*8f20*/  @!UPT UIADD3 URZ, UPT, UPT, URZ, URZ, URZ ;  /* 0x000000fffffff290 */ /* 0x000fe4000fffe0ff */
[----:B------:R-:W1:Y:S02]  /*8f30*/  LDTM.x16 R4, tmem[UR4+0x40] ;  /* 0x00004004000479ee */ /* 0x000e640008240000 */
[----:B-1----:R-:W-:Y:S01]  /*8f40*/  NOP ;  /* 0x0000000000007918 */ /* 0x002fe20000000000 */
.L_x_133:
[----:B------:R-:W-:Y:S01]  /*8f50*/  ISETP.NE.AND P2, PT, R105, RZ, PT ;  /* 0x000000ff6900720c */ /* 0x000fe20003f45270 */
[----:B-1----:R-:W-:Y:S01]  /*8f60*/  FMUL R0, R52, R24 ;  /* 0x0000001834007220 */ /* 0x002fe20000400000 */
[----:B---34-:R-:W-:Y:S01]  /*8f70*/  SHF.L.U32 R3, R60, 0x10, RZ ;  /* 0x000000103c037819 */ /* 0x018fe200000006ff */
        /* <DEDUP_REMOVED lines=146> */
.L_x_137:
[----:B------:R-:W-:Y:S05]  /*98a0*/  BSYNC.RECONVERGENT B0 ;  /* 0x0000000000007941 */ /* 0x000fea0003800200 */
.L_x_136:
[----:B------:R-:W-:Y:S01]  /*98b0*/  BAR.SYNC.DEFER_BLOCKING 0x1, 0x80 ;  /* 0x0042000000007b1d */ /* 0x000fe20000010000 */
[----:B------:R-:W-:Y:S04]  /*98c0*/  UIADD3 UR40, UPT, UPT, UR43, 0x1, URZ ;  /* 0x000000012b287890 */ /* 0x000fe8000fffe0ff */
[----:B------:R-:W-:Y:S04]  /*98d0*/  UISETP.NE.AND UP0, UPT, UR40, 0x4, UPT ;  /* 0x000000042800788c */ /* 0x000fe8000bf05270 */
[----:B------:R-:W-:Y:S01]  /*98e0*/  USEL UR40, UR40, URZ, UP0 ;  /* 0x000000ff28287287 */ /* 0x000fe20008000000 */
[----:B------:R3:W-:Y:S01]  /*98f0*/  @P2 SYNCS.ARRIVE.TRANS64.RED.A1T0 RZ, [R106+URZ], RZ ;  /* 0x000000ff6aff29a7 */ /* 0x0007e200081004ff */
[----:B------:R-:W-:Y:S01]  /*9900*/  BSSY B1, `(.L_x_138) ;  /* 0x000001a000017945 */ /* 0x000fe20003800000 */
[----:B------:R-:W4:Y:S01]  /*9910*/  @P2 SYNCS.PHASECHK.TRANS64.TRYWAIT P0, [R0+URZ+0x60], R2 ;  /* 0x00006002000025a7 */ /* 0x000f2200080011ff */
[----:B---3--:R-:W-:Y:S01]  /*9920*/  HFMA2 R106, -RZ, RZ, 0, 0 ;  /* 0x00000000ff6a7431 */ /* 0x008fe200000001ff */
[----:B----4-:R-:W-:Y:S01]  /*9930*/  @P2 SEL R70, RZ, 0x1, !P0 ;  /* 0x00000001ff462807 */ /* 0x010fe20004000000 */
[----:B------:R-:W-:Y:S06]  /*9940*/  @!P2 BRA `(.L_x_139) ;  /* 0x000000000054a947 */ /* 0x000fec0003800000 */
[----:B------:R-:W-:Y:S01]  /*9950*/  ISETP.NE.AND P1, PT, R71, RZ, PT ;  /* 0x000000ff4700720c */ /* 0x000fe20003f25270 */
[----:B------:R-:W-:Y:S01]  /*9960*/  BSSY B0, `(.L_x_140) ;  /* 0x0000009000007945 */ /* 0x000fe20003800000 */
[----:B------:R-:W-:Y:S11]  /*9970*/  ISETP.NE.AND P0, PT, R70, RZ, PT ;  /* 0x000000ff4600720c */ /* 0x000ff60003f05270 */
[----:B------:R-:W-:Y:S05]  /*9980*/  @P1 IMAD R3, R68, 0x1000, R104 ;  /* 0x0000100044031824 */ /* 0x000fea00078e0268 */
[----:B------:R-:W-:Y:S05]  /*9990*/  @P1 IADD3 R2, PT, PT, R3, UR45, RZ ;  /* 0x0000002d03021c10 */ /* 0x000fea000fffe0ff */
[----:B------:R-:W-:Y:S01]  /*99a0*/  @P1 IMAD.IADD R2, R69, 0x1, R2 ;  /* 0x0000000145021824 */ /* 0x000fe200078e0202 */
[----:B------:R-:W-:Y:S06]  /*99b0*/  @P0 BRA `(.L_x_141) ;  /* 0x00000000000c0947 */ /* 0x000fec0003800000 */
[----:B-1----:R-:W-:Y:S04]  /*99c0*/  SHF.L.U32 R20, RZ, 0x1f, RZ ;  /* 0x0000001fff147819 */ /* 0x002fe800000006ff */
[----:B------:R-:W1:Y:S02]  /*99d0*/  SYNCS.PHASECHK.TRANS64.TRYWAIT P0, [R0+URZ+0x60], R20 ;  /* 0x00006014000075a7 */ /* 0x000e6400080011ff */
[----:B-1----:R-:W-:Y:S05]  /*99e0*/  @!P0 BRA `(.L_x_142) ;  /* 0x0000005800148947 */ /* 0x002fea0003800000 */
.L_x_141:
[----:B------:R-:W-:Y:S05]  /*99f0*/  BSYNC B0 ;  /* 0x0000000000007941 */ /* 0x000fea0003800000 */
.L_x_140:
[----:B------:R-:W-:Y:S01]  /*9a00*/  ISETP.NE.AND P0, PT, R71, RZ, PT ;  /* 0x000000ff4700720c */ /* 0x000fe20003f05270 */
[----:B------:R-:W-:Y:S11]  /*9a10*/  VIADD R68, R68, 0x1 ;  /* 0x0000000144447836 */ /* 0x000ff60000000000 */
[----:B------:R-:W-:Y:S01]  /*9a20*/  @!UPT UIADD3 URZ, UPT, UPT, URZ, URZ, URZ ;  /* 0x000000fffffff290 */ /* 0x000fe2000fffe0ff */
[----:B------:R3:W4:Y:S04]  /*9a30*/  @P0 LDS.128 R60, [R3+UR45+0x200] ;  /* 0x0002002d033c0984 */ /* 0x0007280008000c00 */
[----:B------:R3:W1:Y:S04]  /*9a40*/  @P0 LDS.128 R72, [R3+UR45+0xa00] ;  /* 0x000a002d03480984 */ /* 0x0006680008000c00 */
[----:B------:R3:W1:Y:S04]  /*9a50*/  @P0 LDS.128 R64, [R2+0x200] ;  /* 0x0002000002400984 */ /* 0x0006680000000c00 */
[----:B------:R3:W1:Y:S01]  /*9a60*/  @P0 LDS.128 R76, [R2+0xa00] ;  /* 0x000a0000024c0984 */ /* 0x0006620000000c00 */
[C---:B------:R-:W-:Y:S04]  /*9a70*/  ISETP.NE.AND P0, PT, R68.reuse, 0x4, PT ;  /* 0x000000044400780c */ /* 0x040fe80003f05270 */
[----:B------:R-:W-:Y:S02]  /*9a80*/  SEL R68, R68, RZ, P0 ;  /* 0x000000ff44447207 */ /* 0x000fe40000000000 */
[----:B------:R-:W-:Y:S02]  /*9a90*/  SEL R106, RZ, 0x1, P0 ;  /* 0x00000001ff6a7807 */ /* 0x000fe40000000000 */
.L_x_139:
[----:B------:R-:W-:Y:S05]  /*9aa0*/  BSYNC B1 ;  /* 0x0000000000017941 */ /* 0x000fea0003800000 */
.L_x_138:
[----:B---3--:R-:W-:Y:S05]  /*9ab0*/  VIADD R3, R59, 0x400010 ;  /* 0x004000103b037836 */ /* 0x008fea0000000000 */
[----:B-1----:R-:W-:Y:S04]  /*9ac0*/  SHF.R.U32.HI R0, RZ, 0x15, R3 ;  /* 0x00000015ff007819 */ /* 0x002fe80000011603 */
        /* <DEDUP_REMOVED lines=23> */
.L_x_144:
        /* <DEDUP_REMOVED lines=23> */
.L_x_145:
[----:B------:R-:W-:Y:S05]  /*9db0*/  WARPSYNC.ALL ;  /* 0x0000000000007948 */ /* 0x000fea0003800000 */
[----:B------:R-:W-:Y:S11]  /*9dc0*/  R2UR UR4, R2 ;  /* 0x00000000020472ca */ /* 0x000ff600000e0000 */
[----:B------:R-:W-:Y:S02]  /*9dd0*/  @!UPT UIADD3 URZ, UPT, UPT, URZ, URZ, URZ ;  /* 0x000000fffffff290 */ /* 0x000fe4000fffe0ff */
[----:B------:R-:W1:Y:S02]  /*9de0*/  LDTM.x16 R4, tmem[UR4+0x40] ;  /* 0x00004004000479ee */ /* 0x000e640008240000 */
[----:B-1----:R-:W-:Y:S01]  /*9df0*/  NOP ;  /* 0x0000000000007918 */ /* 0x002fe20000000000 */
.L_x_143:
[----:B------:R-:W-:Y:S01]  /*9e00*/  ISETP.NE.AND P2, PT, R105, RZ, PT ;  /* 0x000000ff6900720c */ /* 0x000fe20003f45270 */
[----:B------:R-:W-:Y:S01]  /*9e10*/  FMUL R0, R52, R24 ;  /* 0x0000001834007220 */ /* 0x000fe20000400000 */
[----:B----4-:R-:W-:Y:S01]  /*9e20*/  SHF.L.U32 R3, R60, 0x10, RZ ;  /* 0x000000103c037819 */ /* 0x010fe200000006ff */
        /* <DEDUP_REMOVED lines=121> */
[----:B------:R-:W-:Y:S01]  /*a5c0*/  @P2 SHF.L.U32 R2, R106, 0x1f, RZ ;  /* 0x0000001f6a022819 */ /* 0x000fe200000006ff */
        /* <DEDUP_REMOVED lines=16> */
[----:B------:R-:W-:Y:S02]  /*a6d0*/  UIADD3 UR5, UPT, UPT, UR41, 0x50, URZ ;  /* 0x0000005029057890 */ /* 0x000fe4000fffe0ff */
[----:B------:R-:W-:Y:S01]  /*a6e0*/  UIADD3 UR4, UPT, UPT, UR45, 0x3a00, URZ ;  /* 0x00003a002d047890 */ /* 0x000fe2000fffe0ff */
[----:B------:R-:W-:Y:S01]  /*a6f0*/  UMOV UR7, UR44 ;  /* 0x0000002c00077c82 */ /* 0x000fe20008000000 */
[----:B------:R-:W-:Y:S03]  /*a700*/  UMOV UR6, UR54 ;  /* 0x0000003600067c82 */ /* 0x000fe60008000000 */
[----:B------:R3:W-:Y:S04]  /*a710*/  UTMASTG.3D [UR52], [UR8] ;  /* 0x00000034080073b5 */ /* 0x0007e80008010000 */
[----:B------:R3:W-:Y:S01]  /*a720*/  UTMASTG.3D [UR4], [UR8] ;  /* 0x00000004080073b5 */ /* 0x0007e20008010000 */
[----:B------:R0:W-:Y:S01]  /*a730*/  UTMACMDFLUSH ;  /* 0x00000000000079b7 */ /* 0x0001e20000000000 */
[----:B---3--:R-:W-:Y:S04]  /*a740*/  DEPBAR.LE SB0, 0x1 ;  /* 0x000080400000791a */ /* 0x008fe80000000000 */
.L_x_147:
[----:B------:R-:W-:Y:S05]  /*a750*/  BSYNC.RECONVERGENT B0 ;  /* 0x0000000000007941 */ /* 0x000fea0003800200 */
.L_x_146:
        /* <DEDUP_REMOVED lines=20> */
[----:B------:R-:W-:Y:S04]  /*a8a0*/  SHF.L.U32 R20, R106, 0x1f, RZ ;  /* 0x0000001f6a147819 */ /* 0x000fe800000006ff */
[----:B------:R-:W1:Y:S02]  /*a8b0*/  SYNCS.PHASECHK.TRANS64.TRYWAIT P0, [R0+URZ+0x60], R20 ;  /* 0x00006014000075a7 */ /* 0x000e6400080011ff */
[----:B-1----:R-:W-:Y:S05]  /*a8c0*/  @!P0 BRA `(.L_x_152) ;  /* 0x0000004800708947 */ /* 0x002fea0003800000 */
.L_x_151:
[----:B------:R-:W-:Y:S05]  /*a8d0*/  BSYNC B0 ;  /* 0x0000000000007941 */ /* 0x000fea0003800000 */
.L_x_150:
[----:B------:R-:W-:Y:S01]  /*a8e0*/  ISETP.NE.AND P0, PT, R71, RZ, PT ;  /* 0x000000ff4700720c */ /* 0x000fe20003f05270 */
[----:B------:R-:W-:Y:S11]  /*a8f0*/  VIADD R68, R68, 0x1 ;  /* 0x0000000144447836 */ /* 0x000ff60000000000 */
[----:B------:R-:W-:Y:S01]  /*a900*/  @!UPT UIADD3 URZ, UPT, UPT, URZ, URZ, URZ ;  /* 0x000000fffffff290 */ /* 0x000fe2000fffe0ff */
[----:B------:R3:W4:Y:S04]  /*a910*/  @P0 LDS.128 R60, [R3+UR45+0x200] ;  /* 0x0002002d033c0984 */ /* 0x0007280008000c00 */
[----:B------:R3:W2:Y:S04]  /*a920*/  @P0 LDS.128 R72, [R3+UR45+0xa00] ;  /* 0x000a002d03480984 */ /* 0x0006a80008000c00 */
[----:B------:R3:W2:Y:S04]  /*a930*/  @P0 LDS.128 R64, [R2+0x200] ;  /* 0x0002000002400984 */ /* 0x0006a80000000c00 */
[----:B------:R3:W2:Y:S01]  /*a940*/  @P0 LDS.128 R76, [R2+0xa00] ;  /* 0x000a0000024c0984 */ /* 0x0006a20000000c00 */
[C---:B------:R-:W-:Y:S04]  /*a950*/  ISETP.NE.AND P0, PT, R68.reuse, 0x4, PT ;  /* 0x000000044400780c */ /* 0x040fe80003f05270 */
[----:B-1----:R-:W-:Y:S02]  /*a960*/  SEL R0, RZ, 0x1, P0 ;  /* 0x00000001ff007807 */ /* 0x002fe40000000000 */
[----:B------:R-:W-:Y:S02]  /*a970*/  SEL R68, R68, RZ, P0 ;  /* 0x000000ff44447207 */ /* 0x000fe40000000000 */
[----:B------:R-:W-:Y:S02]  /*a980*/  LOP3.LUT R106, R106, R0, RZ, 0x3c, !PT ;  /* 0x000000006a6a7212 */ /* 0x000fe400078e3cff */
.L_x_149:
[----:B------:R-:W-:Y:S05]  /*a990*/  BSYNC B1 ;  /* 0x0000000000017941 */ /* 0x000fea0003800000 */
.L_x_148:
[----:B------:R-:W-:Y:S11]  /*a9a0*/  ISETP.NE.AND P0, PT, R98, R22, PT ;  /* 0x000000166200720c */ /* 0x000ff60003f05270 */
[----:B------:R-:W-:Y:S02]  /*a9b0*/  @!UPT UIADD3 URZ, UPT, UPT, URZ, URZ, URZ ;  /* 0x000000fffffff290 */ /* 0x000fe4000fffe0ff */
[----:B------:R-:W-:Y:S05]  /*a9c0*/  @P0 BRA `(.L_x_153) ;  /* 0x0000000000bc0947 */ /* 0x000fea0003800000 */
[----:B------:R-:W-:Y:S11]  /*a9d0*/  LOP3.LUT P0, RZ, R21, 0x3, R99, 0x48, !PT ;  /* 0x0000000315ff7812 */ /* 0x000ff60007804863 */
[----:B------:R-:W-:Y:S02]  /*a9e0*/  @!UPT UIADD3 URZ, UPT, UPT, URZ, URZ, URZ ;  /* 0x000000fffffff290 */ /* 0x000fe4000fffe0ff */
[----:B------:R-:W-:Y:S05]  /*a9f0*/  @!P0 BRA `(.L_x_154) ;  /* 0x0000000000408947 */ /* 0x000fea0003800000 */
        /* <DEDUP_REMOVED lines=16> */
.L_x_154:
        /* <DEDUP_REMOVED lines=23> */
.L_x_155:
[----:B------:R-:W-:Y:S05]  /*ac70*/  WARPSYNC.ALL ;  /* 0x0000000000007948 */ /* 0x000fea0003800000 */
[----:B------:R-:W-:Y:S11]  /*ac80*/  R2UR UR4, R23 ;  /* 0x00000000170472ca */ /* 0x000ff600000e0000 */
[----:B------:R-:W-:Y:S02]  /*ac90*/  @!UPT UIADD3 URZ, UPT, UPT, URZ, URZ, URZ ;  /* 0x000000fffffff290 */ /* 0x000fe4000fffe0ff */
[----:B------:R-:W1:Y:S02]  /*aca0*/  LDTM.x16 R4, tmem[UR4+0x40] ;  /* 0x00004004000479ee */ /* 0x000e640008240000 */
[----:B-1----:R-:W-:Y:S01]  /*acb0*/  NOP ;  /* 0x0000000000007918 */ /* 0x002fe20000000000 */
.L_x_153:
[----:B------:R-:W-:Y:S01]  /*acc0*/  ISETP.NE.AND P2, PT, R105, RZ, PT ;  /* 0x000000ff6900720c */ /* 0x000fe20003f45270 */
[----:B------:R-:W-:Y:S01]  /*acd0*/  FMUL R0, R52, R24 ;  /* 0x0000001834007220 */ /* 0x000fe20000400000 */
        /* <DEDUP_REMOVED lines=22> */
[----:B--2---:R-:W-:Y:S01]  /*ae40*/  LOP3.LUT R41, R66, 0xffff0000, RZ, 0xc0, !PT ;  /* 0xffff000042297812 */ /* 0x004fe200078ec0ff */
        /* <DEDUP_REMOVED lines=106> */
[----:B--2---:R-:W2:Y:S02]  /*b4f0*/  FENCE.VIEW.ASYNC.S ;  /* 0x00000000000073c6 */ /* 0x004ea40000000000 */
[----:B------:R-:W-:Y:S05]  /*b500*/  WARPSYNC.ALL ;  /* 0x0000000000007948 */ /* 0x000fea0003800000 */
[----:B------:R-:W-:Y:S01]  /*b510*/  BSSY.RECONVERGENT B0, `(.L_x_156) ;  /* 0x0000012000007945 */ /* 0x000fe20003800200 */
[----:B--2---:R-:W-:Y:S06]  /*b520*/  BAR.SYNC.DEFER_BLOCKING 0x1, 0x80 ;  /* 0x0042000000007b1d */ /* 0x004fec0000010000 */
[----:B------:R-:W-:Y:S05]  /*b530*/  @P0 BRA `(.L_x_157) ;  /* 0x00000000003c0947 */ /* 0x000fea0003800000 */
[----:B------:R-:W-:Y:S02]  /*b540*/  UIADD3 UR4, UPT, UPT, UR45, 0x200, URZ ;  /* 0x000002002d047890 */ /* 0x000fe4000fffe0ff */
[----:B------:R-:W-:Y:S01]  /*b550*/  UIADD3 UR8, UP0, UPT, UR58, 0xa80, URZ ;  /* 0x00000a803a087890 */ /* 0x000fe2000ff1e0ff */
[----:B------:R-:W-:Y:S01]  /*b560*/  UMOV UR54, UR42 ;  /* 0x0000002a00367c82 */ /* 0x000fe20008000000 */
[----:B------:R-:W-:Y:S02]  /*b570*/  UMOV UR55, UR44 ;  /* 0x0000002c00377c82 */ /* 0x000fe40008000000 */
[----:B------:R-:W-:Y:S01]  /*b580*/  MOV R88, UR4 ;  /* 0x0000000400587c02 */ /* 0x000fe20008000f00 */
[----:B------:R-:W-:Y:S02]  /*b590*/  UIADD3.X UR9, UPT, UPT, URZ, UR59, URZ, UP0, !UPT ;  /* 0x0000003bff097290 */ /* 0x000fe400087fe4ff */
[----:B------:R-:W-:Y:S01]  /*b5a0*/  UIADD3 UR5, UPT, UPT, UR41, 0x60, URZ ;  /* 0x0000006029057890 */ /* 0x000fe2000fffe0ff */
[----:B------:R-:W-:Y:S01]  /*b5b0*/  R2UR UR52, R88 ;  /* 0x00000000583472ca */ /* 0x000fe200000e0000 */
[----:B------:R-:W-:Y:S01]  /*b5c0*/  UIADD3 UR4, UPT, UPT, UR45, 0xa00, URZ ;  /* 0x00000a002d047890 */ /* 0x000fe2000fffe0ff */
[----:B------:R-:W-:Y:S01]  /*b5d0*/  UMOV UR6, UR42 ;  /* 0x0000002a00067c82 */ /* 0x000fe20008000000 */
[----:B------:R-:W-:Y:S10]  /*b5e0*/  UMOV UR7, UR44 ;  /* 0x0000002c00077c82 */ /* 0x000ff40008000000 */
[----:B------:R2:W-:Y:S01]  /*b5f0*/  UTMASTG.3D [UR52], [UR8] ;  /* 0x00000034080073b5 */ /* 0x0005e20008010000 */
[----:B------:R2:W-:Y:S01]  /*b600*/  UTMASTG.3D [UR4], [UR8] ;  /* 0x00000004080073b5 */ /* 0x0005e20008010000 */
[----:B------:R0:W-:Y:S01]  /*b610*/  UTMACMDFLUSH ;  /* 0x00000000000079b7 */ /* 0x0001e20000000000 */
[----:B--2---:R-:W-:Y:S04]  /*b620*/  DEPBAR.LE SB0, 0x1 ;  /* 0x000080400000791a */ /* 0x004fe80000000000 */
.L_x_157:
[----:B------:R-:W-:Y:S05]  /*b630*/  BSYNC.RECONVERGENT B0 ;  /* 0x0000000000007941 */ /* 0x000fea0003800200 */
.L_x_156:
[----:B------:R-:W-:Y:S01]  /*b640*/  BAR.SYNC.DEFER_BLOCKING 0x1, 0x80 ;  /* 0x0042000000007b1d */ /* 0x000fe20000010000 */
[----:B------:R-:W-:Y:S04]  /*b650*/  UIADD3 UR40, UPT, UPT, UR43, 0x1, URZ ;  /* 0x000000012b287890 */ /* 0x000fe8000fffe0ff */
[----:B------:R-:W-:Y:S04]  /*b660*/  UISETP.NE.AND UP0, UPT, UR40, 0x4, UPT ;  /* 0x000000042800788c */ /* 0x000fe8000bf05270 */
[----:B------:R-:W-:Y:S01]  /*b670*/  USEL UR40, UR40, URZ, UP0 ;  /* 0x000000ff28287287 */ /* 0x000fe20008000000 */
[----:B------:R2:W-:Y:S01]  /*b680*/  @P2 SYNCS.ARRIVE.TRANS64.RED.A1T0 RZ, [R107+URZ], RZ ;  /* 0x000000ff6bff29a7 */ /* 0x0005e200081004ff */
[----:B------:R-:W-:Y:S01]  /*b690*/  BSSY B1, `(.L_x_158) ;  /* 0x000001a000017945 */ /* 0x000fe20003800000 */
[----:B------:R-:W3:Y:S02]  /*b6a0*/  @P2 SYNCS.PHASECHK.TRANS64.TRYWAIT P0, [R0+URZ+0x60], R2 ;  /* 0x00006002000025a7 */ /* 0x000ee400080011ff */
[----:B---3--:R-:W-:Y:S01]  /*b6b0*/  @P2 SEL R70, RZ, 0x1, !P0 ;  /* 0x00000001ff462807 */ /* 0x008fe20004000000 */
[----:B--2---:R-:W-:Y:S06]  /*b6c0*/  @!P2 BRA `(.L_x_159) ;  /* 0x000000000058a947 */ /* 0x004fec0003800000 */
[----:B------:R-:W-:Y:S01]  /*b6d0*/  ISETP.NE.AND P1, PT, R71, RZ, PT ;  /* 0x000000ff4700720c */ /* 0x000fe20003f25270 */
[----:B------:R-:W-:Y:S01]  /*b6e0*/  BSSY B0, `(.L_x_160) ;  /* 0x0000009000007945 */ /* 0x000fe20003800000 */
[----:B------:R-:W-:Y:S11]  /*b6f0*/  ISETP.NE.AND P0, PT, R70, RZ, PT ;  /* 0x000000ff4600720c */ /* 0x000ff60003f05270 */
[----:B------:R-:W-:Y:S05]  /*b700*/  @P1 IMAD R3, R68, 0x1000, R104 ;  /* 0x0000100044031824 */ /* 0x000fea00078e0268 */
[----:B------:R-:W-:Y:S05]  /*b710*/  @P1 IADD3 R2, PT, PT, R3, UR45, RZ ;  /* 0x0000002d03021c10 */ /* 0x000fea000fffe0ff */
[----:B------:R-:W-:Y:S01]  /*b720*/  @P1 IMAD.IADD R2, R69, 0x1, R2 ;  /* 0x0000000145021824 */ /* 0x000fe200078e0202 */
[----:B------:R-:W-:Y:S06]  /*b730*/  @P0 BRA `(.L_x_161) ;  /* 0x00000000000c0947 */ /* 0x000fec0003800000 */
[----:B-1----:R-:W-:Y:S04]  /*b740*/  SHF.L.U32 R20, R106, 0x1f, RZ ;  /* 0x0000001f6a147819 */ /* 0x002fe800000006ff */
[----:B------:R-:W1:Y:S02]  /*b750*/  SYNCS.PHASECHK.TRANS64.TRYWAIT P0, [R0+URZ+0x60], R20 ;  /* 0x00006014000075a7 */ /* 0x000e6400080011ff */
[----:B-1----:R-:W-:Y:S05]  /*b760*/  @!P0 BRA `(.L_x_162) ;  /* 0x0000003800dc8947 */ /* 0x002fea0003800000 */
.L_x_161:
[----:B------:R-:W-:Y:S05]  /*b770*/  BSYNC B0 ;  /* 0x0000000000007941 */ /* 0x000fea0003800000 */
.L_x_160:
[----:B------:R-:W-:Y:S01]  /*b780*/  ISETP.NE.AND P0, PT, R71, RZ, PT ;  /* 0x000000ff4700720c */ /* 0x000fe20003f05270 */
[----:B------:R-:W-:Y:S11]  /*b790*/  VIADD R68, R68, 0x1 ;  /* 0x0000000144447836 */ /* 0x000ff60000000000 */
[----:B------:R-:W-:Y:S01]  /*b7a0*/  @!UPT UIADD3 URZ, UPT, UPT, URZ, URZ, URZ ;  /* 0x000000fffffff290 */ /* 0x000fe2000fffe0ff */
[----:B------:R2:W3:Y:S04]  /*b7b0*/  @P0 LDS.128 R60, [R3+UR45+0x200] ;  /* 0x0002002d033c0984 */ /* 0x0004e80008000c00 */
[----:B------:R2:W4:Y:S04]  /*b7c0*/  @P0 LDS.128 R72, [R3+UR45+0xa00] ;  /* 0x000a002d03480984 */ /* 0x0005280008000c00 */
[----:B------:R2:W2:Y:S04]  /*b7d0*/  @P0 LDS.128 R64, [R2+0x200] ;  /* 0x0002000002400984 */ /* 0x0004a80000000c00 */
[----:B------:R2:W2:Y:S01]  /*b7e0*/  @P0 LDS.128 R76, [R2+0xa00] ;  /* 0x000a0000024c0984 */ /* 0x0004a20000000c00 */
[C---:B------:R-:W-:Y:S04]  /*b7f0*/  ISETP.NE.AND P0, PT, R68.reuse, 0x4, PT ;  /* 0x000000044400780c */ /* 0x040fe80003f05270 */
[----:B-1----:R-:W-:Y:S02]  /*b800*/  SEL R0, RZ, 0x1, P0 ;  /* 0x00000001ff007807 */ /* 0x002fe40000000000 */
[----:B------:R-:W-:Y:S02]  /*b810*/  SEL R68, R68, RZ, P0 ;  /* 0x000000ff44447207 */ /* 0x000fe40000000000 */
[----:B------:R-:W-:Y:S02]  /*b820*/  LOP3.LUT R106, R106, R0, RZ, 0x3c, !PT ;  /* 0x000000006a6a7212 */ /* 0x000fe400078e3cff */
.L_x_159:
[----:B------:R-:W-:Y:S05]  /*b830*/  BSYNC B1 ;  /* 0x0000000000017941 */ /* 0x000fea0003800000 */
.L_x_158:
[----:B--2---:R-:W-:Y:S05]  /*b840*/  VIADD R3, R59, 0x400020 ;  /* 0x004000203b037836 */ /* 0x004fea0000000000 */
[----:B------:R-:W-:Y:S04]  /*b850*/  SHF.R.U32.HI R0, RZ, 0x15, R3 ;  /* 0x00000015ff007819 */ /* 0x000fe80000011603 */
[----:B-1----:R-:W-:Y:S04]  /*b860*/  LOP3.LUT R22, R0, 0x3, RZ, 0xc0, !PT ;  /* 0x0000000300167812 */ /* 0x002fe800078ec0ff */
        /* <DEDUP_REMOVED lines=11> */
[----:B------:R-:W2:Y:S01]  /*b920*/  LDCU.64 UR6, c[0x4][0x78] ;  /* 0x01000f00ff0677ac */ /* 0x000ea20008000a00 */
[----:B------:R-:W3:Y:S01]  /*b930*/  LDC.64 R14, c[0x4][R15] ;  /* 0x010000000f0e7b82 */ /* 0x000ee20000000a00 */
[----:B------:R-:W5:Y:S01]  /*b940*/  LDCU.64 UR4, c[0x4][0x10] ;  /* 0x01000200ff0477ac */ /* 0x000f620008000a00 */
[----:B-1----:R-:W-:Y:S01]  /*b950*/  MOV R5, UR9 ;  /* 0x0000000900057c02 */ /* 0x002fe20008000f00 */
[----:B------:R-:W-:Y:S01]  /*b960*/  IMAD.U32 R4, RZ, RZ, UR8 ;  /* 0x00000008ff047e24 */ /* 0x000fe2000f8e00ff */
[----:B--2---:R-:W-:Y:S01]  /*b970*/  MOV R7, UR7 ;  /* 0x0000000700077c02 */ /* 0x004fe20008000f00 */
[----:B------:R-:W-:Y:S01]  /*b980*/  IMAD.U32 R6, RZ, RZ, UR6 ;  /* 0x00000006ff067e24 */ /* 0x000fe2000f8e00ff */
[----:B-----5:R-:W-:Y:S01]  /*b990*/  MOV R11, UR5 ;  /* 0x00000005000b7c02 */ /* 0x020fe20008000f00 */
[----:B------:R-:W-:Y:S02]  /*b9a0*/  IMAD.U32 R10, RZ, RZ, UR4 ;  /* 0x00000004ff0a7e24 */ /* 0x000fe4000f8e00ff */
[----:B------:R-:W-:Y:S07]  /*b9b0*/  LEPC R20, `(.L_x_164) ;  /* 0x000000001014794e */ /* 0x000fee0000000000 */
[----:B---34-:R-:W-:Y:S05]  /*b9c0*/  CALL.ABS.NOINC R14 ;  /* 0x000000000e007343 */ /* 0x018fea0003c00000 */
.L_x_164:
        /* <DEDUP_REMOVED lines=23> */
.L_x_165:
[----:B------:R-:W-:Y:S05]  /*bb40*/  WARPSYNC.ALL ;  /* 0x0000000000007948 */ /* 0x000fea0003800000 */
[----:B------:R-:W-:Y:S11]  /*bb50*/  R2UR UR4, R2 ;  /* 0x00000000020472ca */ /* 0x000ff600000e0000 */
[----:B------:R-:W-:Y:S02]  /*bb60*/  @!UPT UIADD3 URZ, UPT, UPT, URZ, URZ, URZ ;  /* 0x000000fffffff290 */ /* 0x000fe4000fffe0ff */
[----:B------:R-:W1:Y:S02]  /*bb70*/  LDTM.x16 R4, tmem[UR4+0x40] ;  /* 0x00004004000479ee */ /* 0x000e640008240000 */
[----:B-1----:R-:W-:Y:S01]  /*bb80*/  NOP ;  /* 0x0000000000007918 */ /* 0x002fe20000000000 */
.L_x_163:
[----:B------:R-:W-:Y:S01]  /*bb90*/  ISETP.NE.AND P2, PT, R105, RZ, PT ;  /* 0x000000ff6900720c */ /* 0x000fe20003f45270 */
[----:B------:R-:W-:Y:S01]  /*bba0*/  FMUL R0, R52, R24 ;  /* 0x0000001834007220 */ /* 0x000fe20000400000 */
[----:B---3--:R-:W-:Y:S01]  /*bbb0*/  SHF.L.U32 R3, R60, 0x10, RZ ;  /* 0x000000103c037819 */ /* 0x008fe200000006ff */
        /* <DEDUP_REMOVED lines=145> */
[----:B--2---:R-:W-:Y:S04]  /*c4d0*/  DEPBAR.LE SB0, 0x1 ;  /* 0x000080400000791a */ /* 0x004fe80000000000 */
.L_x_167:
[----:B------:R-:W-:Y:S05]  /*c4e0*/  BSYNC.RECONVERGENT B0 ;  /* 0x0000000000007941 */ /* 0x000fea0003800200 */
.L_x_166:
        /* <DEDUP_REMOVED lines=10> */
[----:B------:R-:W2:Y:S02]  /*c590*/  @P2 SYNCS.PHASECHK.TRANS64.TRYWAIT P0, [R0+URZ+0x60], R2 ;  /* 0x00006002000025a7 */ /* 0x000ea400080011ff */
[----:B--2---:R-:W-:Y:S01]  /*c5a0*/  @P2 SEL R70, RZ, 0x1, !P0 ;  /* 0x00000001ff462807 */ /* 0x004fe20004000000 */
        /* <DEDUP_REMOVED lines=11> */
.L_x_171:
[----:B------:R-:W-:Y:S05]  /*c660*/  BSYNC B0 ;  /* 0x0000000000007941 */ /* 0x000fea0003800000 */
.L_x_170:
        /* <DEDUP_REMOVED lines=11> */
.L_x_169:
[----:B------:R-:W-:Y:S05]  /*c720*/  BSYNC B1 ;  /* 0x0000000000017941 */ /* 0x000fea0003800000 */
.L_x_168:
[----:B------:R-:W-:Y:S11]  /*c730*/  ISETP.NE.AND P0, PT, R98, R22, PT ;  /* 0x000000166200720c */ /* 0x000ff60003f05270 */
[----:B------:R-:W-:Y:S02]  /*c740*/  @!UPT UIADD3 URZ, UPT, UPT, URZ, URZ, URZ ;  /* 0x000000fffffff290 */ /* 0x000fe4000fffe0ff */
[----:B------:R-:W-:Y:S05]  /*c750*/  @P0 BRA `(.L_x_173) ;  /* 0x0000000000bc0947 */ /* 0x000fea0003800000 */
[----:B------:R-:W-:Y:S11]  /*c760*/  LOP3.LUT P0, RZ, R21, 0x3, R99, 0x48, !PT ;  /* 0x0000000315ff7812 */ /* 0x000ff60007804863 */
[----:B------:R-:W-:Y:S02]  /*c770*/  @!UPT UIADD3 URZ, UPT, UPT, URZ, URZ, URZ ;  /* 0x000000fffffff290 */ /* 0x000fe4000fffe0ff */
[----:B------:R-:W-:Y:S05]  /*c780*/  @!P0 BRA `(.L_x_174) ;  /* 0x0000000000408947 */ /* 0x000fea0003800000 */
[----:B------:R-:W1:Y:S01]  /*c790*/  LDCU.64 UR8, c[0x4][0x70] ;  /* 0x01000e00ff0877ac */ /* 0x000e620008000a00 */
[----:B--2---:R-:W-:Y:S01]  /*c7a0*/  MOV R3, 0x0 ;  /* 0x0000000000037802 */ /* 0x004fe20000000f00 */
        /* <DEDUP_REMOVED lines=14> */
.L_x_174:
        /* <DEDUP_REMOVED lines=23> */
.L_x_175:
[----:B------:R-:W-:Y:S05]  /*ca00*/  WARPSYNC.ALL ;  /* 0x0000000000007948 */ /* 0x000fea0003800000 */
[----:B------:R-:W-:Y:S11]  /*ca10*/  R2UR UR4, R23 ;  /* 0x00000000170472ca */ /* 0x000ff600000e0000 */
[----:B------:R-:W-:Y:S02]  /*ca20*/  @!UPT UIADD3 URZ, UPT, UPT, URZ, URZ, URZ ;  /* 0x000000fffffff290 */ /* 0x000fe4000fffe0ff */
[----:B------:R-:W1:Y:S02]  /*ca30*/  LDTM.x16 R4, tmem[UR4+0x40] ;  /* 0x00004004000479ee */ /* 0x000e640008240000 */
[----:B-1----:R-:W-:Y:S01]  /*ca40*/  NOP ;  /* 0x0000000000007918 */ /* 0x002fe20000000000 */
.L_x_173:
[----:B------:R-:W-:Y:S01]  /*ca50*/  ISETP.NE.AND P2, PT, R105, RZ, PT ;  /* 0x000000ff6900720c */ /* 0x000fe20003f45270 */
[----:B------:R-:W-:Y:S01]  /*ca60*/  FMUL R0, R52, R24 ;  /* 0x0000001834007220 */ /* 0x000fe20000400000 */
[----:B--23--:R-:W-:Y:S01]  /*ca70*/  SHF.L.U32 R3, R60, 0x10, RZ ;  /* 0x000000103c037819 */ /* 0x00cfe200000006ff */
        /* <DEDUP_REMOVED lines=145> */
[----:B--2---:R-:W-:Y:S04]  /*d390*/  DEPBAR.LE SB0, 0x1 ;  /* 0x000080400000791a */ /* 0x004fe80000000000 */
.L_x_177:
[----:B------:R-:W-:Y:S05]  /*d3a0*/  BSYNC.RECONVERGENT B0 ;  /* 0x0000000000007941 */ /* 0x000fea0003800200 */
.L_x_176:
        /* <DEDUP_REMOVED lines=17> */
[----:B------:R-:W2:Y:S02]  /*d4c0*/  SYNCS.PHASECHK.TRANS64.TRYWAIT P0, [R0+URZ+0x60], R106 ;  /* 0x0000606a000075a7 */ /* 0x000ea400080011ff */
[----:B--2---:R-:W-:Y:S05]  /*d4d0*/  @!P0 BRA `(.L_x_182) ;  /* 0x0000001c00a88947 */ /* 0x004fea0003800000 */
.L_x_181:
[----:B------:R-:W-:Y:S05]  /*d4e0*/  BSYNC B0 ;  /* 0x0000000000007941 */ /* 0x000fea0003800000 */
.L_x_180:
[----:B------:R-:W-:Y:S11]  /*d4f0*/  ISETP.NE.AND P0, PT, R71, RZ, PT ;  /* 0x000000ff4700720c */ /* 0x000ff60003f05270 */
[----:B------:R-:W-:Y:S02]  /*d500*/  @!UPT UIADD3 URZ, UPT, UPT, URZ, URZ, URZ ;  /* 0x000000fffffff290 */ /* 0x000fe4000fffe0ff */
[----:B------:R3:W4:Y:S04]  /*d510*/  @P0 LDS.128 R60, [R68+UR45+0x200] ;  /* 0x0002002d443c0984 */ /* 0x0007280008000c00 */
[----:B------:R3:W1:Y:S04]  /*d520*/  @P0 LDS.128 R72, [R68+UR45+0xa00] ;  /* 0x000a002d44480984 */ /* 0x0006680008000c00 */
[----:B------:R3:W1:Y:S04]  /*d530*/  @P0 LDS.128 R64, [R2+0x200] ;  /* 0x0002000002400984 */ /* 0x0006680000000c00 */
[----:B------:R3:W1:Y:S02]  /*d540*/  @P0 LDS.128 R76, [R2+0xa00] ;  /* 0x000a0000024c0984 */ /* 0x0006640000000c00 */
.L_x_179:
[----:B------:R-:W-:Y:S05]  /*d550*/  BSYNC B1 ;  /* 0x0000000000017941 */ /* 0x000fea0003800000 */
.L_x_178:
[----:B------:R-:W-:Y:S05]  /*d560*/  VIADD R59, R59, 0x400030 ;  /* 0x004000303b3b7836 */ /* 0x000fea0000000000 */
[----:B--2---:R-:W-:Y:S04]  /*d570*/  SHF.R.U32.HI R0, RZ, 0x15, R59 ;  /* 0x00000015ff007819 */ /* 0x004fe8000001163b */
[----:B---3--:R-:W-:Y:S04]  /*d580*/  LOP3.LUT R2, R0, 0x3, RZ, 0xc0, !PT ;  /* 0x0000000300027812 */ /* 0x008fe800078ec0ff */
[----:B------:R-:W-:Y:S11]  /*d590*/  ISETP.NE.AND P0, PT, R98, R2, PT ;  /* 0x000000026200720c */ /* 0x000ff60003f05270 */
[----:B------:R-:W-:Y:S02]  /*d5a0*/  @!UPT UIADD3 URZ, UPT, UPT, URZ, URZ, URZ ;  /* 0x000000fffffff290 */ /* 0x000fe4000fffe0ff */
[----:B------:R-:W-:Y:S05]  /*d5b0*/  @P0 BRA `(.L_x_183) ;  /* 0x0000000000bc0947 */ /* 0x000fea0003800000 */
[----:B------:R-:W-:Y:S02]  /*d5c0*/  LOP3.LUT P0, RZ, R0, 0x3, R99, 0x48, !PT ;  /* 0x0000000300ff7812 */ /* 0x000fe40007804863 */
[----:B------:R-:W-:Y:S11]  /*d5d0*/  MOV R16, R59 ;  /* 0x0000003b00107202 */ /* 0x000ff60000000f00 */
[----:B------:R-:W-:Y:S05]  /*d5e0*/  @!P0 BRA `(.L_x_184) ;  /* 0x0000000000408947 */ /* 0x000fea0003800000 */
[----:B------:R-:W2:Y:S01]  /*d5f0*/  LDCU.64 UR8, c[0x4][0x70] ;  /* 0x01000e00ff0877ac */ /* 0x000ea20008000a00 */
[----:B------:R-:W-:Y:S01]  /*d600*/  MOV R15, 0x0 ;  /* 0x00000000000f7802 */ /* 0x000fe20000000f00 */
[----:B------:R-:W-:Y:S02]  /*d610*/  HFMA2 R12, -RZ, RZ, 0, 5.9604644775390625e-08 ;  /* 0x00000001ff0c7431 */ /* 0x000fe400000001ff */
[----:B------:R-:W-:Y:S02]  /*d620*/  IMAD.MOV.U32 R8, RZ, RZ, 0x192 ;  /* 0x00000192ff087424 */ /* 0x000fe400078e00ff */
[----:B------:R-:W-:Y:S01]  /*d630*/  IMAD.MOV.U32 R13, RZ, RZ, RZ ;  /* 0x000000ffff0d7224 */ /* 0x000fe200078e00ff */
[----:B------:R-:W3:Y:S01]  /*d640*/  LDCU.64 UR6, c[0x4][0x78] ;  /* 0x01000f00ff0677ac */ /* 0x000ee20008000a00 */
[----:B------:R-:W1:Y:S01]  /*d650*/  LDC.64 R14, c[0x4][R15] ;  /* 0x010000000f0e7b82 */ /* 0x000e620000000a00 */
[----:B------:R-:W5:Y:S01]  /*d660*/  LDCU.64 UR4, c[0x4][0x10] ;  /* 0x01000200ff0477ac */ /* 0x000f620008000a00 */
[----:B--2---:R-:W-:Y:S01]  /*d670*/  MOV R5, UR9 ;  /* 0x0000000900057c02 */ /* 0x004fe20008000f00 */
[----:B------:R-:W-:Y:S01]  /*d680*/  IMAD.U32 R4, RZ, RZ, UR8 ;  /* 0x00000008ff047e24 */ /* 0x000fe2000f8e00ff */
[----:B---3--:R-:W-:Y:S01]  /*d690*/  MOV R7, UR7 ;  /* 0x0000000700077c02 */ /* 0x008fe20008000f00 */
[----:B------:R-:W-:Y:S01]  /*d6a0*/  IMAD.U32 R6, RZ, RZ, UR6 ;  /* 0x00000006ff067e24 */ /* 0x000fe2000f8e00ff */
[----:B-----5:R-:W-:Y:S01]  /*d6b0*/  MOV R11, UR5 ;  /* 0x00000005000b7c02 */ /* 0x020fe20008000f00 */
[----:B------:R-:W-:Y:S02]  /*d6c0*/  IMAD.U32 R10, RZ, RZ, UR4 ;  /* 0x00000004ff0a7e24 */ /* 0x000fe4000f8e00ff */
[----:B-1----:R-:W-:Y:S07]  /*d6d0*/  LEPC R20, `(.L_x_184) ;  /* 0x000000001014794e */ /* 0x002fee0000000000 */
[----:B----4-:R-:W-:Y:S05]  /*d6e0*/  CALL.ABS.NOINC R14 ;  /* 0x000000000e007343 */ /* 0x010fea0003c00000 */
.L_x_184:
[----:B------:R-:W-:Y:S05]  /*d6f0*/  WARPSYNC.ALL ;  /* 0x0000000000007948 */ /* 0x000fea0003800000 */
[C---:B------:R-:W-:Y:S01]  /*d700*/  R2UR UR4, R16.reuse ;  /* 0x00000000100472ca */ /* 0x040fe200000e0000 */
[----:B------:R-:W-:Y:S05]  /*d710*/  VIADD R0, R16, 0x40 ;  /* 0x0000004010007836 */ /* 0x000fea0000000000 */
[----:B------:R-:W-:Y:S04]  /*d720*/  SHF.R.U32.HI R0, RZ, 0x15, R0 ;  /* 0x00000015ff007819 */ /* 0x000fe80000011600 */
[----:B------:R-:W-:Y:S03]  /*d730*/  LOP3.LUT P0, RZ, R0, 0x3, R99, 0x48, !PT ;  /* 0x0000000300ff7812 */ /* 0x000fe60007804863 */
[----:B------:R-:W2:Y:S10]  /*d740*/  LDTM.x16 R24, tmem[UR4] ;  /* 0x00000004001879ee */ /* 0x000eb40008240000 */
[----:B--2---:R-:W-:Y:S05]  /*d750*/  @!P0 BRA `(.L_x_185) ;  /* 0x0000000000408947 */ /* 0x004fea0003800000 */
        /* <DEDUP_REMOVED lines=16> */
.L_x_185:
[----:B------:R-:W-:Y:S05]  /*d860*/  WARPSYNC.ALL ;  /* 0x0000000000007948 */ /* 0x000fea0003800000 */
[----:B------:R-:W-:Y:S11]  /*d870*/  R2UR UR4, R16 ;  /* 0x00000000100472ca */ /* 0x000ff600000e0000 */
[----:B------:R-:W-:Y:S02]  /*d880*/  @!UPT UIADD3 URZ, UPT, UPT, URZ, URZ, URZ ;  /* 0x000000fffffff290 */ /* 0x000fe4000fffe0ff */
[----:B------:R-:W2:Y:S02]  /*d890*/  LDTM.x16 R4, tmem[UR4+0x40] ;  /* 0x00004004000479ee */ /* 0x000ea40008240000 */
[----:B--2---:R-:W-:Y:S01]  /*d8a0*/  NOP ;  /* 0x0000000000007918 */ /* 0x004fe20000000000 */
.L_x_183:
[----:B------:R-:W-:Y:S01]  /*d8b0*/  ISETP.NE.AND P1, PT, R98, R2, PT ;  /* 0x000000026200720c */ /* 0x000fe20003f25270 */
[----:B------:R-:W-:Y:S05]  /*d8c0*/  WARPSYNC.ALL ;  /* 0x0000000000007948 */ /* 0x000fea0003800000 */
[C---:B----4-:R-:W-:Y:S01]  /*d8d0*/  SHF.L.U32 R3, R60.reuse, 0x10, RZ ;  /* 0x000000103c037819 */ /* 0x050fe200000006ff */
[----:B------:R-:W-:Y:S01]  /*d8e0*/  NOP ;  /* 0x0000000000007918 */ /* 0x000fe20000000000 */
[----:B------:R-:W-:Y:S01]  /*d8f0*/  LOP3.LUT R40, R60, 0xffff0000, RZ, 0xc0, !PT ;  /* 0xffff00003c287812 */ /* 0x000fe200078ec0ff */
[C---:B------:R-:W-:Y:S01]  /*d900*/  FMUL R0, R52.reuse, R24 ;  /* 0x0000001834007220 */ /* 0x040fe20000400000 */
[C---:B------:R-:W-:Y:S01]  /*d910*/  SHF.L.U32 R41, R61.reuse, 0x10, RZ ;  /* 0x000000103d297819 */ /* 0x040fe200000006ff */
[----:B------:R-:W-:Y:S01]  /*d920*/  FMUL R2, R52, R25 ;  /* 0x0000001934027220 */ /* 0x000fe20000400000 */
[----:B------:R-:W-:Y:S01]  /*d930*/  LOP3.LUT R42, R61, 0xffff0000, RZ, 0xc0, !PT ;  /* 0xffff00003d2a7812 */ /* 0x000fe200078ec0ff */
[C---:B------:R-:W-:Y:S01]  /*d940*/  FFMA R0, R53.reuse, R3, R0 ;  /* 0x0000000335007223 */ /* 0x040fe20000000000 */
[----:B------:R-:W-:Y:S01]  /*d950*/  R2UR UR4, R58 ;  /* 0x000000003a0472ca */ /* 0x000fe200000e0000 */
[----:B------:R-:W-:Y:S01]  /*d960*/  FFMA R2, R53, R40, R2 ;  /* 0x0000002835027223 */ /* 0x000fe20000000002 */
[----:B------:R-:W-:Y:S01]  /*d970*/  SHF.L.U32 R54, R62, 0x10, RZ ;  /* 0x000000103e367819 */ /* 0x000fe200000006ff */
[----:B-1----:R-:W-:Y:S01]  /*d980*/  FMUL R20, R52, R4 ;  /* 0x0000000434147220 */ /* 0x002fe20000400000 */
[----:B------:R-:W-:Y:S01]  /*d990*/  LOP3.LUT R55, R62, 0xffff0000, RZ, 0xc0, !PT ;  /* 0xffff00003e377812 */ /* 0x000fe200078ec0ff */
[----:B------:R-:W-:Y:S01]  /*d9a0*/  FMUL R3, R52, R26 ;  /* 0x0000001a34037220 */ /* 0x000fe20000400000 */
[----:B------:R-:W-:Y:S01]  /*d9b0*/  F2FP.BF16.F32.PACK_AB R108, R2, R0 ;  /* 0x00000000026c723e */ /* 0x000fe200000010ff */
[----:B------:R-:W-:Y:S01]  /*d9c0*/  FMUL R4, R52, R27 ;  /* 0x0000001b34047220 */ /* 0x000fe20000400000 */
[----:B------:R-:W-:Y:S01]  /*d9d0*/  SHF.L.U32 R56, R63, 0x10, RZ ;  /* 0x000000103f387819 */ /* 0x000fe200000006ff */
[----:B------:R-:W-:Y:S01]  /*d9e0*/  FFMA R3, R53, R41, R3 ;  /* 0x0000002935037223 */ /* 0x000fe20000000003 */
[----:B------:R-:W-:Y:S01]  /*d9f0*/  LOP3.LUT R57, R63, 0xffff0000, RZ, 0xc0, !PT ;  /* 0xffff00003f397812 */ /* 0x000fe200078ec0ff */
[----:B------:R-:W-:Y:S01]  /*da00*/  FFMA R4, R53, R42, R4 ;  /* 0x0000002a35047223 */ /* 0x000fe20000000004 */
[----:B------:R-:W-:Y:S01]  /*da10*/  SHF.L.U32 R58, R64, 0x10, RZ ;  /* 0x00000010403a7819 */ /* 0x000fe200000006ff */
[----:B------:R-:W-:Y:S01]  /*da20*/  FMUL R0, R52, R28 ;  /* 0x0000001c34007220 */ /* 0x000fe20000400000 */
[----:B------:R-:W-:Y:S01]  /*da30*/  LOP3.LUT R59, R64, 0xffff0000, RZ, 0xc0, !PT ;  /* 0xffff0000403b7812 */ /* 0x000fe200078ec0ff */
[----:B------:R-:W-:Y:S01]  /*da40*/  FMUL R2, R52, R29 ;  /* 0x0000001d34027220 */ /* 0x000fe20000400000 */
[----:B------:R-:W-:Y:S01]  /*da50*/  F2FP.BF16.F32.PACK_AB R109, R4, R3 ;  /* 0x00000003046d723e */ /* 0x000fe200000010ff */
[C---:B------:R-:W-:Y:S01]  /*da60*/  FMUL R21, R52.reuse, R5 ;  /* 0x0000000534157220 */ /* 0x040fe20000400000 */
[C---:B------:R-:W-:Y:S01]  /*da70*/  SHF.L.U32 R60, R65.reuse, 0x10, RZ ;  /* 0x00000010413c7819 */ /* 0x040fe200000006ff */
[C---:B------:R-:W-:Y:S01]  /*da80*/  FMUL R5, R52.reuse, R30 ;  /* 0x0000001e34057220 */ /* 0x040fe20000400000 */
[----:B------:R-:W-:Y:S01]  /*da90*/  LOP3.LUT R61, R65, 0xffff0000, RZ, 0xc0, !PT ;  /* 0xffff0000413d7812 */ /* 0x000fe200078ec0ff */
[----:B------:R-:W-:Y:S01]  /*daa0*/  FMUL R22, R52, R6 ;  /* 0x0000000634167220 */ /* 0x000fe20000400000 */
[----:B------:R-:W-:Y:S01]  /*dab0*/  SHF.L.U32 R62, R66, 0x10, RZ ;  /* 0x00000010423e7819 */ /* 0x000fe200000006ff */
        /* <DEDUP_REMOVED lines=10> */
[----:B------:R-:W-:Y:S01]  /*db60*/  FMUL R3, R52, R33 ;  /* 0x0000002134037220 */ /* 0x000fe20000400000 */
[----:B------:R-:W-:Y:S01]  /*db70*/  F2FP.BF16.F32.PACK_AB R110, R2, R0 ;  /* 0x00000000026e723e */ /* 0x000fe200000010ff */
[----:B------:R-:W-:Y:S01]  /*db80*/  FFMA R5, R53, R56, R5 ;  /* 0x0000003835057223 */ /* 0x000fe20000000005 */
[----:B------:R-:W-:Y:S01]  /*db90*/  SHF.L.U32 R68, R73, 0x10, RZ ;  /* 0x0000001049447819 */ /* 0x000fe200000006ff */
[----:B------:R-:W-:Y:S01]  /*dba0*/  FFMA R6, R53, R57, R6 ;  /* 0x0000003935067223 */ /* 0x000fe20000000006 */
[----:B------:R-:W-:Y:S01]  /*dbb0*/  LOP3.LUT R69, R73, 0xffff0000, RZ, 0xc0, !PT ;  /* 0xffff000049457812 */ /* 0x000fe200078ec0ff */
[C---:B------:R-:W-:Y:S01]  /*dbc0*/  FFMA R7, R53.reuse, R58, R7 ;  /* 0x0000003a35077223 */ /* 0x040fe20000000007 */
[----:B------:R-:W-:Y:S01]  /*dbd0*/  SHF.L.U32 R70, R74, 0x10, RZ ;  /* 0x000000104a467819 */ /* 0x000fe200000006ff */
[----:B------:R-:W-:Y:S01]  /*dbe0*/  UIADD3 UR4, UPT, UPT, UR4, 0xe0, URZ ;  /* 0x000000e004047890 */ /* 0x000fe2000fffe0ff */
[----:B------:R-:W-:Y:S01]  /*dbf0*/  F2FP.BF16.F32.PACK_AB R111, R6, R5 ;  /* 0x00000005066f723e */ /* 0x000fe200000010ff */
[----:B------:R-:W-:Y:S01]  /*dc00*/  FFMA R3, R53, R59, R3 ;  /* 0x0000003b35037223 */ /* 0x000fe20000000003 */
[----:B------:R-:W-:Y:S01]  /*dc10*/  LOP3.LUT R71, R74, 0xffff0000, RZ, 0xc0, !PT ;  /* 0xffff00004a477812 */ /* 0x000fe200078ec0ff */
[C---:B------:R-:W-:Y:S01]  /*dc20*/  FMUL R0, R52.reuse, R34 ;  /* 0x0000002234007220 */ /* 0x040fe20000400000 */
[----:B------:R-:W-:Y:S01]  /*dc30*/  SHF.L.U32 R72, R75, 0x10, RZ ;  /* 0x000000104b487819 */ /* 0x000fe200000006ff */
[C---:B------:R-:W-:Y:S01]  /*dc40*/  FMUL R2, R52.reuse, R35 ;  /* 0x0000002334027220 */ /* 0x040fe20000400000 */
[----:B------:R-:W-:Y:S01]  /*dc50*/  UPRMT UR4, UR37, 0x654, UR4 ;  /* 0x0000065425047896 */ /* 0x000fe20008000004 */
[C---:B------:R-:W-:Y:S01]  /*dc60*/  FMUL R4, R52.reuse, R36 ;  /* 0x0000002434047220 */ /* 0x040fe20000400000 */
[C---:B------:R-:W-:Y:S01]  /*dc70*/  FMUL R5, R52.reuse, R37 ;  /* 0x0000002534057220 */ /* 0x040fe20000400000 */
[----:B------:R-:W-:Y:S01]  /*dc80*/  F2FP.BF16.F32.PACK_AB R28, R3, R7 ;  /* 0x00000007031c723e */ /* 0x000fe200000010ff */
[C---:B------:R-:W-:Y:S01]  /*dc90*/  FFMA R0, R53.reuse, R60, R0 ;  /* 0x0000003c35007223 */ /* 0x040fe20000000000 */
[C---:B------:R-:W-:Y:S01]  /*dca0*/  FMUL R6, R52.reuse, R38 ;  /* 0x0000002634067220 */ /* 0x040fe20000400000 */
[C---:B------:R-:W-:Y:S01]  /*dcb0*/  FFMA R2, R53.reuse, R61, R2 ;  /* 0x0000003d35027223 */ /* 0x040fe20000000002 */
[C---:B------:R-:W-:Y:S01]  /*dcc0*/  FMUL R3, R52.reuse, R39 ;  /* 0x0000002734037220 */ /* 0x040fe20000400000 */
[C---:B------:R-:W-:Y:S01]  /*dcd0*/  FFMA R4, R53.reuse, R62, R4 ;  /* 0x0000003e35047223 */ /* 0x040fe20000000004 */
[C---:B------:R-:W-:Y:S01]  /*dce0*/  FFMA R5, R53.reuse, R63, R5 ;  /* 0x0000003f35057223 */ /* 0x040fe20000000005 */
[C---:B------:R-:W-:Y:S01]  /*dcf0*/  FFMA R6, R53.reuse, R64, R6 ;  /* 0x0000004035067223 */ /* 0x040fe20000000006 */
[C---:B------:R-:W-:Y:S01]  /*dd00*/  FFMA R3, R53.reuse, R65, R3 ;  /* 0x0000004135037223 */ /* 0x040fe20000000003 */
[----:B------:R-:W-:Y:S01]  /*dd10*/  FFMA R20, R53, R66, R20 ;  /* 0x0000004235147223 */ /* 0x000fe20000000014 */
[----:B------:R-:W-:Y:S01]  /*dd20*/  FMUL R8, R52, R8 ;  /* 0x0000000834087220 */ /* 0x000fe20000400000 */
[----:B------:R-:W-:Y:S01]  /*dd30*/  SYNCS.ARRIVE.TRANS64.RED.A1T0 RZ, [UR4], RZ ;  /* 0x000000ffffff79a7 */ /* 0x000fe20008100404 */
[----:B------:R1:W-:Y:S01]  /*dd40*/  @!P1 STS.128 [R104+UR45+0x3200], R108 ;  /* 0x0032006c68009988 */ /* 0x0003e20008000c2d */
[----:B------:R-:W-:Y:S01]  /*dd50*/  LOP3.LUT R73, R75, 0xffff0000, RZ, 0xc0, !PT ;  /* 0xffff00004b497812 */ /* 0x000fe200078ec0ff */
[C---:B------:R-:W-:Y:S01]  /*dd60*/  FFMA R21, R53.reuse, R67, R21 ;  /* 0x0000004335157223 */ /* 0x040fe20000000015 */
[----:B------:R-:W-:Y:S01]  /*dd70*/  SHF.L.U32 R24, R76, 0x10, RZ ;  /* 0x000000104c187819 */ /* 0x000fe200000006ff */
[----:B------:R-:W-:Y:S01]  /*dd80*/  FMUL R9, R52, R9 ;  /* 0x0000000934097220 */ /* 0x000fe20000400000 */
[----:B------:R-:W-:Y:S01]  /*dd90*/  LOP3.LUT R25, R76, 0xffff0000, RZ, 0xc0, !PT ;  /* 0xffff00004c197812 */ /* 0x000fe200078ec0ff */
[C---:B------:R-:W-:Y:S01]  /*dda0*/  FFMA R22, R53.reuse, R68, R22 ;  /* 0x0000004435167223 */ /* 0x040fe20000000016 */
[C---:B------:R-:W-:Y:S01]  /*ddb0*/  FMUL R10, R52.reuse, R10 ;  /* 0x0000000a340a7220 */ /* 0x040fe20000400000 */
[C---:B------:R-:W-:Y:S01]  /*ddc0*/  FFMA R23, R53.reuse, R69, R23 ;  /* 0x0000004535177223 */ /* 0x040fe20000000017 */
[----:B------:R-:W-:Y:S01]  /*ddd0*/  FMUL R11, R52, R11 ;  /* 0x0000000b340b7220 */ /* 0x000fe20000400000 */
[----:B------:R-:W-:Y:S01]  /*dde0*/  F2FP.BF16.F32.PACK_AB R29, R2, R0 ;  /* 0x00000000021d723e */ /* 0x000fe200000010ff */
[----:B------:R-:W-:Y:S01]  /*ddf0*/  FFMA R8, R53, R70, R8 ;  /* 0x0000004635087223 */ /* 0x000fe20000000008 */
[----:B------:R-:W-:Y:S01]  /*de00*/  F2FP.BF16.F32.PACK_AB R30, R5, R4 ;  /* 0x00000004051e723e */ /* 0x000fe200000010ff */
[C---:B------:R-:W-:Y:S01]  /*de10*/  FMUL R12, R52.reuse, R12 ;  /* 0x0000000c340c7220 */ /* 0x040fe20000400000 */
[----:B------:R-:W-:Y:S01]  /*de20*/  F2FP.BF16.F32.PACK_AB R31, R3, R6 ;  /* 0x00000006031f723e */ /* 0x000fe200000010ff */
[----:B------:R-:W-:Y:S01]  /*de30*/  FFMA R9, R53, R71, R9 ;  /* 0x0000004735097223 */ /* 0x000fe20000000009 */
[C---:B------:R-:W-:Y:S01]  /*de40*/  FMUL R13, R52.reuse, R13 ;  /* 0x0000000d340d7220 */ /* 0x040fe20000400000 */
[----:B------:R-:W-:Y:S01]  /*de50*/  SHF.L.U32 R26, R77, 0x10, RZ ;  /* 0x000000104d1a7819 */ /* 0x000fe200000006ff */
[----:B------:R-:W-:Y:S01]  /*de60*/  FFMA R10, R53, R72, R10 ;  /* 0x00000048350a7223 */ /* 0x000fe2000000000a */
[----:B------:R1:W-:Y:S01]  /*de70*/  @!P1 STS.128 [R103+0x3200], R28 ;  /* 0x0032001c67009388 */ /* 0x0003e20000000c00 */
[C---:B------:R-:W-:Y:S01]  /*de80*/  FMUL R14, R52.reuse, R14 ;  /* 0x0000000e340e7220 */ /* 0x040fe20000400000 */
[----:B------:R-:W-:Y:S01]  /*de90*/  LOP3.LUT R27, R77, 0xffff0000, RZ, 0xc0, !PT ;  /* 0xffff00004d1b7812 */ /* 0x000fe200078ec0ff */
[C---:B------:R-:W-:Y:S01]  /*dea0*/  FFMA R11, R53.reuse, R73, R11 ;  /* 0x00000049350b7223 */ /* 0x040fe2000000000b */
[----:B------:R-:W-:Y:S01]  /*deb0*/  FMUL R15, R52, R15 ;  /* 0x0000000f340f7220 */ /* 0x000fe20000400000 */
[----:B------:R-:W-:Y:S01]  /*dec0*/  SHF.L.U32 R40, R78, 0x10, RZ ;  /* 0x000000104e287819 */ /* 0x000fe200000006ff */
[C---:B------:R-:W-:Y:S01]  /*ded0*/  FFMA R12, R53.reuse, R24, R12 ;  /* 0x00000018350c7223 */ /* 0x040fe2000000000c */
[----:B------:R-:W-:Y:S01]  /*dee0*/  FMUL R16, R52, R16 ;  /* 0x0000001034107220 */ /* 0x000fe20000400000 */
[----:B------:R-:W-:Y:S01]  /*def0*/  LOP3.LUT R74, R78, 0xffff0000, RZ, 0xc0, !PT ;  /* 0xffff00004e4a7812 */ /* 0x000fe200078ec0ff */
[----:B------:R-:W-:Y:S01]  /*df00*/  FFMA R13, R53, R25, R13 ;  /* 0x00000019350d7223 */ /* 0x000fe2000000000d */
[C---:B------:R-:W-:Y:S01]  /*df10*/  FMUL R17, R52.reuse, R17 ;  /* 0x0000001134117220 */ /* 0x040fe20000400000 */
[----:B------:R-:W-:Y:S01]  /*df20*/  SHF.L.U32 R75, R79, 0x10, RZ ;  /* 0x000000104f4b7819 */ /* 0x000fe200000006ff */
[----:B------:R-:W-:Y:S01]  /*df30*/  FFMA R14, R53, R26, R14 ;  /* 0x0000001a350e7223 */ /* 0x000fe2000000000e */
[----:B------:R-:W-:Y:S01]  /*df40*/  F2FP.BF16.F32.PACK_AB R20, R21, R20 ;  /* 0x000000141514723e */ /* 0x000fe200000010ff */
[C---:B------:R-:W-:Y:S01]  /*df50*/  FMUL R18, R52.reuse, R18 ;  /* 0x0000001234127220 */ /* 0x040fe20000400000 */
[----:B------:R-:W-:Y:S01]  /*df60*/  LOP3.LUT R76, R79, 0xffff0000, RZ, 0xc0, !PT ;  /* 0xffff00004f4c7812 */ /* 0x000fe200078ec0ff */
[----:B------:R-:W-:Y:S01]  /*df70*/  FFMA R15, R53, R27, R15 ;  /* 0x0000001b350f7223 */ /* 0x000fe2000000000f */
[----:B------:R-:W-:Y:S01]  /*df80*/  F2FP.BF16.F32.PACK_AB R21, R23, R22 ;  /* 0x000000161715723e */ /* 0x000fe200000010ff */
[----:B------:R-:W-:Y:S01]  /*df90*/  FMUL R19, R52, R19 ;  /* 0x0000001334137220 */ /* 0x000fe20000400000 */
[----:B------:R-:W-:Y:S01]  /*dfa0*/  F2FP.BF16.F32.PACK_AB R22, R9, R8 ;  /* 0x000000080916723e */ /* 0x000fe200000010ff */
[----:B------:R-:W-:Y:S01]  /*dfb0*/  FFMA R16, R53, R40, R16 ;  /* 0x0000002835107223 */ /* 0x000fe20000000010 */
[----:B------:R-:W-:Y:S01]  /*dfc0*/  F2FP.BF16.F32.PACK_AB R23, R11, R10 ;  /* 0x0000000a0b17723e */ /* 0x000fe200000010ff */
[C---:B------:R-:W-:Y:S01]  /*dfd0*/  FFMA R17, R53.reuse, R74, R17 ;  /* 0x0000004a35117223 */ /* 0x040fe20000000011 */
[C---:B------:R-:W-:Y:S01]  /*dfe0*/  FFMA R18, R53.reuse, R75, R18 ;  /* 0x0000004b35127223 */ /* 0x040fe20000000012 */
[----:B------:R-:W-:Y:S01]  /*dff0*/  FFMA R19, R53, R76, R19 ;  /* 0x0000004c35137223 */ /* 0x000fe20000000013 */
[----:B------:R-:W-:Y:S01]  /*e000*/  F2FP.BF16.F32.PACK_AB R12, R13, R12 ;  /* 0x0000000c0d0c723e */ /* 0x000fe200000010ff */
[----:B------:R1:W-:Y:S01]  /*e010*/  @!P1 STS.128 [R104+UR45+0x3a00], R20 ;  /* 0x003a001468009988 */ /* 0x0003e20008000c2d */
[----:B------:R-:W-:Y:S01]  /*e020*/  F2FP.BF16.F32.PACK_AB R13, R15, R14 ;  /* 0x0000000e0f0d723e */ /* 0x000fe200000010ff */
[----:B------:R-:W-:Y:S01]  /*e030*/  BSSY.RECONVERGENT B0, `(.L_x_186) ;  /* 0x000001a000007945 */ /* 0x000fe20003800200 */
[----:B------:R-:W-:Y:S02]  /*e040*/  F2FP.BF16.F32.PACK_AB R14, R17, R16 ;  /* 0x00000010110e723e */ /* 0x000fe400000010ff */
[----:B------:R-:W-:Y:S02]  /*e050*/  F2FP.BF16.F32.PACK_AB R15, R19, R18 ;  /* 0x00000012130f723e */ /* 0x000fe400000010ff */
[----:B------:R-:W-:Y:S03]  /*e060*/  ISETP.NE.AND P0, PT, R98, RZ, PT ;  /* 0x000000ff6200720c */ /* 0x000fe60003f05270 */
[----:B------:R1:W-:Y:S01]  /*e070*/  @!P1 STS.128 [R103+0x3a00], R12 ;  /* 0x003a000c67009388 */ /* 0x0003e20000000c00 */
[----:B------:R-:W-:Y:S01]  /*e080*/  @!PT LDS RZ, [RZ] ;  /* 0x00000000fffff984 */ /* 0x000fe20000000800 */
[----:B------:R-:W-:Y:S01]  /*e090*/  @!PT LDS RZ, [RZ] ;  /* 0x00000000fffff984 */ /* 0x000fe20000000800 */
[----:B------:R-:W-:Y:S01]  /*e0a0*/  @!PT LDS RZ, [RZ] ;  /* 0x00000000fffff984 */ /* 0x000fe20000000800 */
[----:B------:R-:W-:Y:S01]  /*e0b0*/  @!PT LDS RZ, [RZ] ;  /* 0x00000000fffff984 */ /* 0x000fe20000000800 */
[----:B------:R2:W-:Y:S07]  /*e0c0*/  MEMBAR.ALL.CTA ;  /* 0x0000000000007992 */ /* 0x0005ee0000008000 */
[----:B--2---:R-:W2:Y:S02]  /*e0d0*/  FENCE.VIEW.ASYNC.S ;  /* 0x00000000000073c6 */ /* 0x004ea40000000000 */
        /* <DEDUP_REMOVED lines=15> */
.L_x_187:
[----:B------:R-:W-:Y:S05]  /*e1d0*/  BSYNC.RECONVERGENT B0 ;  /* 0x0000000000007941 */ /* 0x000fea0003800200 */
.L_x_186:
[----:B------:R-:W-:Y:S01]  /*e1e0*/  BAR.SYNC.DEFER_BLOCKING 0x1, 0x80 ;  /* 0x0042000000007b1d */ /* 0x000fe20000010000 */
[----:B------:R-:W-:Y:S01]  /*e1f0*/  UISETP.NE.AND UP0, UPT, UR56, -0x8, UPT ;  /* 0xfffffff83800788c */ /* 0x000fe2000bf05270 */
[----:B------:R-:W-:Y:S08]  /*e200*/  IADD3 R94, PT, PT, R94, 0x1, RZ ;  /* 0x000000015e5e7810 */ /* 0x000ff00007ffe0ff */
[----:B------:R-:W-:Y:S05]  /*e210*/  BRA.U !UP0, `(.L_x_188) ;  /* 0x0000000108287547 */ /* 0x000fea000b800000 */
[----:B------:R-:W-:Y:S01]  /*e220*/  ISETP.NE.AND P0, PT, R105, RZ, PT ;  /* 0x000000ff6900720c */ /* 0x000fe20003f05270 */
[----:B------:R-:W-:Y:S01]  /*e230*/  IMAD.U32 R2, RZ, RZ, UR57 ;  /* 0x00000039ff027e24 */ /* 0x000fe2000f8e00ff */
[----:B------:R-:W-:Y:S01]  /*e240*/  UIADD3 UR57, UPT, UPT, UR57, 0x1, URZ ;  /* 0x0000000139397890 */ /* 0x000fe2000fffe0ff */
[----:B------:R-:W-:Y:S03]  /*e250*/  IMAD.U32 R0, RZ, RZ, UR37 ;  /* 0x00000025ff007e24 */ /* 0x000fe6000f8e00ff */
[----:B------:R-:W-:Y:S04]  /*e260*/  UISETP.NE.AND UP0, UPT, UR57, 0x4, UPT ;  /* 0x000000043900788c */ /* 0x000fe8000bf05270 */
[----:B------:R-:W-:Y:S03]  /*e270*/  USEL UR57, UR57, URZ, UP0 ;  /* 0x000000ff39397287 */ /* 0x000fe60008000000 */
[----:B------:R-:W-:Y:S05]  /*e280*/  @P0 LEA R2, R2, UR45, 0x3 ;  /* 0x0000002d02020c11 */ /* 0x000fea000f8e18ff */
[----:B------:R-:W-:Y:S05]  /*e290*/  @P0 VIADD R2, R2, 0x80 ;  /* 0x0000008002020836 */ /* 0x000fea0000000000 */
[----:B------:R-:W-:Y:S04]  /*e2a0*/  @P0 PRMT R0, R0, 0x654, R2 ;  /* 0x0000065400000816 */ /* 0x000fe80000000002 */
[----:B------:R2:W-:Y:S03]  /*e2b0*/  @P0 SYNCS.ARRIVE.TRANS64.RED.A1T0 RZ, [R0+URZ], RZ ;  /* 0x000000ff00ff09a7 */ /* 0x0005e600081004ff */
.L_x_188:
[----:B------:R-:W-:Y:S01]  /*e2c0*/  ISETP.NE.AND P2, PT, R100, RZ, PT ;  /* 0x000000ff6400720c */ /* 0x000fe20003f45270 */
[----:B------:R-:W-:Y:S01]  /*e2d0*/  VIADD R2, R50, UR38 ;  /* 0x0000002632027c36 */ /* 0x000fe20008000000 */
[----:B------:R-:W-:Y:S01]  /*e2e0*/  ISETP.NE.AND P0, PT, R102, 0x2, PT ;  /* 0x000000026600780c */ /* 0x000fe20003f05270 */
[----:B--2---:R-:W-:Y:S01]  /*e2f0*/  VIADD R0, R51, UR39 ;  /* 0x0000002733007c36 */ /* 0x004fe20008000000 */
[----:B------:R-:W-:Y:S01]  /*e300*/  ISETP.NE.AND P1, PT, R94, 0x2, PT ;  /* 0x000000025e00780c */ /* 0x000fe20003f25270 */
[----:B------:R-:W-:Y:S01]  /*e310*/  UIADD3 UR56, UPT, UPT, UR56, 0x8, URZ ;  /* 0x0000000838387890 */ /* 0x000fe2000fffe0ff */
[----:B------:R-:W-:Y:S02]  /*e320*/  R2UR UR11, R2 ;  /* 0x00000000020b72ca */ /* 0x000fe400000e0000 */
[----:B------:R-:W-:Y:S02]  /*e330*/  R2UR UR27, R0 ;  /* 0x00000000001b72ca */ /* 0x000fe400000e0000 */
[----:B------:R-:W-:Y:S02]  /*e340*/  SEL R2, RZ, 0x1, P0 ;  /* 0x00000001ff027807 */ /* 0x000fe40000000000 */
[----:B------:R-:W-:Y:S02]  /*e350*/  SEL R0, RZ, 0x1, P1 ;  /* 0x00000001ff007807 */ /* 0x000fe40000800000 */
[----:B------:R-:W-:Y:S02]  /*e360*/  @P2 R2UR UR44, R91 ;  /* 0x000000005b2c22ca */ /* 0x000fe400000e0000 */
[----:B------:R-:W-:Y:S02]  /*e370*/  LOP3.LUT R92, R92, R2, RZ, 0x3c, !PT ;  /* 0x000000025c5c7212 */ /* 0x000fe400078e3cff */
[----:B------:R-:W-:Y:S02]  /*e380*/  LOP3.LUT R93, R93, R0, RZ, 0x3c, !PT ;  /* 0x000000005d5d7212 */ /* 0x000fe400078e3cff */
[----:B------:R-:W-:Y:S02]  /*e390*/  SEL R102, R102, RZ, P0 ;  /* 0x000000ff66667207 */ /* 0x000fe40000000000 */
[----:B------:R-:W-:Y:S01]  /*e3a0*/  SEL R94, R94, RZ, P1 ;  /* 0x000000ff5e5e7207 */ /* 0x000fe20000800000 */
[----:B------:R-:W-:Y:S06]  /*e3b0*/  @P2 BRA `(.L_x_189) ;  /* 0xffffff7c00202947 */ /* 0x000fec000383ffff */
[----:B------:R-:W-:-:S09]  /*e3c0*/  UISETP.NE.AND UP0, UPT, UR36, URZ, UPT ;  /* 0x000000ff2400728c */ /* 0x000fd2000bf05270 */
[----:B------:R-:W-:Y:S05]  /*e3d0*/  BRA.U !UP0, `(.L_x_190) ;  /* 0x0000000108487547 */ /* 0x000fea000b800000 */
[----:B------:R-:W2:Y:S02]  /*e3e0*/  LDCU.64 UR4, c[0x0][0xc90] ;  /* 0x00019200ff0477ac */ /* 0x000ea40008000a00 */
[----:B--2---:R-:W-:-:S04]  /*e3f0*/  UISETP.NE.U32.AND UP0, UPT, UR4, URZ, UPT ;  /* 0x000000ff0400728c */ /* 0x004fc8000bf05070 */
[----:B------:R-:W-:-:S09]  /*e400*/  UISETP.NE.AND.EX UP0, UPT, UR5, URZ, UPT, UP0 ;  /* 0x000000ff0500728c */ /* 0x000fd2000bf05300 */
[----:B------:R-:W-:Y:S05]  /*e410*/  BRA.U UP0, `(.L_x_191) ;  /* 0x00000001000c7547 */ /* 0x000fea000b800000 */
[----:B------:R-:W-:-:S13]  /*e420*/  FSETP.NEU.AND P0, PT, R53, RZ, PT ;  /* 0x000000ff3500720b */ /* 0x000fda0003f0d000 */
[----:B------:R-:W-:Y:S05]  /*e430*/  @!P0 EXIT ;  /* 0x000000000000894d */ /* 0x000fea0003800000 */
[----:B------:R-:W-:Y:S05]  /*e440*/  BRA `(.L_x_190) ;  /* 0x00000000002c7947 */ /* 0x000fea0003800000 */
.L_x_191:
[----:B------:R-:W-:Y:S01]  /*e450*/  ISETP.NE.AND P0, PT, R101, RZ, PT ;  /* 0x000000ff6500720c */ /* 0x000fe20003f05270 */
[----:B------:R-:W-:-:S12]  /*e460*/  BSSY.RECONVERGENT B0, `(.L_x_190) ;  /* 0x0000009000007945 */ /* 0x000fd80003800200 */
[----:B------:R-:W-:Y:S05]  /*e470*/  @P0 BRA `(.L_x_192) ;  /* 0x0000000000140947 */ /* 0x000fea0003800000 */
[----:B------:R-:W2:Y:S02]  /*e480*/  LDCU.64 UR4, c[0x0][0xc88] ;  /* 0x00019100ff0477ac */ /* 0x000ea40008000a00 */
[----:B--2---:R-:W-:-:S04]  /*e490*/  ISETP.NE.U32.AND P0, PT, RZ, UR4, PT ;  /* 0x00000004ff007c0c */ /* 0x004fc8000bf05070 */
[----:B------:R-:W-:-:S13]  /*e4a0*/  ISETP.NE.AND.EX P0, PT, RZ, UR5, PT, P0 ;  /* 0x00000005ff007c0c */ /* 0x000fda000bf05300 */
[----:B------:R-:W-:Y:S05]  /*e4b0*/  @!P0 EXIT ;  /* 0x000000000000894d */ /* 0x000fea0003800000 */
[----:B------:R-:W-:Y:S05]  /*e4c0*/  BRA `(.L_x_193) ;  /* 0x0000000000087947 */ /* 0x000fea0003800000 */
.L_x_192:
[----:B------:R-:W-:-:S13]  /*e4d0*/  FSETP.NEU.AND P0, PT, R53, RZ, PT ;  /* 0x000000ff3500720b */ /* 0x000fda0003f0d000 */
[----:B------:R-:W-:Y:S05]  /*e4e0*/  @!P0 EXIT ;  /* 0x000000000000894d */ /* 0x000fea0003800000 */
.L_x_193:
[----:B------:R-:W-:Y:S05]  /*e4f0*/  BSYNC.RECONVERGENT B0 ;  /* 0x0000000000007941 */ /* 0x000fea0003800200 */
.L_x_190:
[----:B------:R-:W-:Y:S01]  /*e500*/  ULEA UR4, UR57, UR45, 0x3 ;  /* 0x0000002d39047291 */ /* 0x000fe2000f8e18ff */
[----:B------:R-:W-:-:S04]  /*e510*/  DEPBAR.LE SB0, 0x0 ;  /* 0x000080000000791a */ /* 0x000fc80000000000 */
[----:B------:R-:W-:-:S04]  /*e520*/  UIADD3 UR4, UPT, UPT, UR4, 0x80, URZ ;  /* 0x0000008004047890 */ /* 0x000fc8000fffe0ff */
[----:B------:R-:W-:-:S09]  /*e530*/  UPRMT UR4, UR37, 0x654, UR4 ;  /* 0x0000065425047896 */ /* 0x000fd20008000004 */
[----:B------:R-:W-:Y:S01]  /*e540*/  SYNCS.ARRIVE.TRANS64.RED.A1T0 RZ, [UR4], RZ ;  /* 0x000000ffffff79a7 */ /* 0x000fe20008100404 */
[----:B------:R-:W-:Y:S05]  /*e550*/  EXIT ;  /* 0x000000000000794d */ /* 0x000fea0003800000 */
.L_x_24:
[----:B------:R1:W1:Y:S02]  /*e560*/  SYNCS.PHASECHK.TRANS64.TRYWAIT P0, [R2+URZ+0x100], R3 ;  /* 0x00010003020075a7 */ /* 0x00026400080011ff */
[----:B-1----:R-:W-:Y:S05]  /*e570*/  @!P0 NANOSLEEP.SYNCS 0x989680 ;  /* 0x009896800000895d */ /* 0x002fea0003900000 */
[----:B------:R-:W1:Y:S02]  /*e580*/  @!P0 SYNCS.PHASECHK.TRANS64 P0, [R2+URZ+0x100], R3 ;  /* 0x00010003020085a7 */ /* 0x000e6400080010ff */
[----:B-1----:R-:W-:Y:S05]  /*e590*/  @!P0 BRA `(.L_x_24) ;  /* 0xfffffffc00f08947 */ /* 0x002fea000383ffff */
[----:B------:R-:W-:Y:S05]  /*e5a0*/  BRA `(.L_x_194) ;  /* 0xffffff34004c7947 */ /* 0x000fea000383ffff */
.L_x_27:
[----:B---3--:R-:W-:-:S07]  /*e5b0*/  MOV R2, UR41 ;  /* 0x0000002900027c02 */ /* 0x008fce0008000f00 */
.L_x_195:
[----:B-1----:R1:W3:Y:S02]  /*e5c0*/  SYNCS.PHASECHK.TRANS64.TRYWAIT P0, [R2+URZ+0x30], R4 ;  /* 0x00003004020075a7 */ /* 0x0022e400080011ff */
[----:B---3--:R-:W-:Y:S05]  /*e5d0*/  @!P0 NANOSLEEP.SYNCS 0x989680 ;  /* 0x009896800000895d */ /* 0x008fea0003900000 */
[----:B------:R-:W3:Y:S02]  /*e5e0*/  @!P0 SYNCS.PHASECHK.TRANS64 P0, [R2+URZ+0x30], R4 ;  /* 0x00003004020085a7 */ /* 0x000ee400080010ff */
[----:B---3--:R-:W-:Y:S05]  /*e5f0*/  @!P0 BRA `(.L_x_195) ;  /* 0xfffffffc00f08947 */ /* 0x008fea000383ffff */
[----:B------:R-:W-:Y:S05]  /*e600*/  BRA `(.L_x_26) ;  /* 0xffffff3400987947 */ /* 0x000fea000383ffff */
.L_x_36:
[----:B-1----:R-:W-:-:S07]  /*e610*/  MOV R2, UR41 ;  /* 0x0000002900027c02 */ /* 0x002fce0008000f00 */
.L_x_196:
[----:B-1----:R1:W3:Y:S02]  /*e620*/  SYNCS.PHASECHK.TRANS64.TRYWAIT P0, [R2+URZ+0x30], R4 ;  /* 0x00003004020075a7 */ /* 0x0022e400080011ff */
[----:B---3--:R-:W-:Y:S05]  /*e630*/  @!P0 NANOSLEEP.SYNCS 0x989680 ;  /* 0x009896800000895d */ /* 0x008fea0003900000 */
[----:B------:R-:W3:Y:S02]  /*e640*/  @!P0 SYNCS.PHASECHK.TRANS64 P0, [R2+URZ+0x30], R4 ;  /* 0x00003004020085a7 */ /* 0x000ee400080010ff */
[----:B---3--:R-:W-:Y:S05]  /*e650*/  @!P0 BRA `(.L_x_196) ;  /* 0xfffffffc00f08947 */ /* 0x008fea000383ffff */
[----:B------:R-:W-:Y:S05]  /*e660*/  BRA `(.L_x_35) ;  /* 0xffffff3800b07947 */ /* 0x000fea000383ffff */
.L_x_43:
[----:B-1----:R1:W3:Y:S02]  /*e670*/  SYNCS.PHASECHK.TRANS64.TRYWAIT P0, [R2+URZ+0xb0], R3 ;  /* 0x0000b003020075a7 */ /* 0x0022e400080011ff */
[----:B---3--:R-:W-:Y:S05]  /*e680*/  @!P0 NANOSLEEP.SYNCS 0x989680 ;  /* 0x009896800000895d */ /* 0x008fea0003900000 */
[----:B------:R-:W3:Y:S02]  /*e690*/  @!P0 SYNCS.PHASECHK.TRANS64 P0, [R2+URZ+0xb0], R3 ;  /* 0x0000b003020085a7 */ /* 0x000ee400080010ff */
[----:B---3--:R-:W-:Y:S05]  /*e6a0*/  @!P0 BRA `(.L_x_43) ;  /* 0xfffffffc00f08947 */ /* 0x008fea000383ffff */
[----:B------:R-:W-:Y:S05]  /*e6b0*/  BRA `(.L_x_197) ;  /* 0xffffff3c00b07947 */ /* 0x000fea000383ffff */
.L_x_47:
[----:B------:R-:W-:-:S07]  /*e6c0*/  MOV R0, UR5 ;  /* 0x0000000500007c02 */ /* 0x000fce0008000f00 */
.L_x_198:
[----:B-1----:R1:W2:Y:S02]  /*e6d0*/  SYNCS.PHASECHK.TRANS64.TRYWAIT P0, [R0+URZ], R2 ;  /* 0x00000002000075a7 */ /* 0x0022a400080011ff */
[----:B--2---:R-:W-:Y:S05]  /*e6e0*/  @!P0 NANOSLEEP.SYNCS 0x989680 ;  /* 0x009896800000895d */ /* 0x004fea0003900000 */
[----:B------:R-:W2:Y:S02]  /*e6f0*/  @!P0 SYNCS.PHASECHK.TRANS64 P0, [R0+URZ], R2 ;  /* 0x00000002000085a7 */ /* 0x000ea400080010ff */
[----:B--2---:R-:W-:Y:S05]  /*e700*/  @!P0 BRA `(.L_x_198) ;  /* 0xfffffffc00f08947 */ /* 0x004fea000383ffff */
[----:B------:R-:W-:Y:S05]  /*e710*/  BRA `(.L_x_199) ;  /* 0xffffff4400287947 */ /* 0x000fea000383ffff */
.L_x_48:
[----:B------:R-:W-:-:S07]  /*e720*/  MOV R0, UR5 ;  /* 0x0000000500007c02 */ /* 0x000fce0008000f00 */
.L_x_200:
[----:B-1----:R1:W2:Y:S02]  /*e730*/  SYNCS.PHASECHK.TRANS64.TRYWAIT P0, [R0+URZ], R3 ;  /* 0x00000003000075a7 */ /* 0x0022a400080011ff */
[----:B--2---:R-:W-:Y:S05]  /*e740*/  @!P0 NANOSLEEP.SYNCS 0x989680 ;  /* 0x009896800000895d */ /* 0x004fea0003900000 */
[----:B------:R-:W2:Y:S02]  /*e750*/  @!P0 SYNCS.PHASECHK.TRANS64 P0, [R0+URZ], R3 ;  /* 0x00000003000085a7 */ /* 0x000ea400080010ff */
[----:B--2---:R-:W-:Y:S05]  /*e760*/  @!P0 BRA `(.L_x_200) ;  /* 0xfffffffc00f08947 */ /* 0x004fea000383ffff */
[----:B------:R-:W-:Y:S05]  /*e770*/  BRA `(.L_x_201) ;  /* 0xffffff4400347947 */ /* 0x000fea000383ffff */
.L_x_49:
[----:B------:R-:W-:-:S07]  /*e780*/  MOV R0, UR5 ;  /* 0x0000000500007c02 */ /* 0x000fce0008000f00 */
.L_x_202:
[----:B-1----:R1:W2:Y:S02]  /*e790*/  SYNCS.PHASECHK.TRANS64.TRYWAIT P0, [R0+URZ], R3 ;  /* 0x00000003000075a7 */ /* 0x0022a400080011ff */
[----:B--2---:R-:W-:Y:S05]  /*e7a0*/  @!P0 NANOSLEEP.SYNCS 0x989680 ;  /* 0x009896800000895d */ /* 0x004fea0003900000 */
[----:B------:R-:W2:Y:S02]  /*e7b0*/  @!P0 SYNCS.PHASECHK.TRANS64 P0, [R0+URZ], R3 ;  /* 0x00000003000085a7 */ /* 0x000ea400080010ff */
[----:B--2---:R-:W-:Y:S05]  /*e7c0*/  @!P0 BRA `(.L_x_202) ;  /* 0xfffffffc00f08947 */ /* 0x004fea000383ffff */
[----:B------:R-:W-:Y:S05]  /*e7d0*/  BRA `(.L_x_203) ;  /* 0xffffff4400407947 */ /* 0x000fea000383ffff */
.L_x_50:
[----:B------:R-:W-:-:S07]  /*e7e0*/  MOV R0, UR5 ;  /* 0x0000000500007c02 */ /* 0x000fce0008000f00 */
.L_x_204:
[----:B-1----:R1:W2:Y:S02]  /*e7f0*/  SYNCS.PHASECHK.TRANS64.TRYWAIT P0, [R0+URZ], R3 ;  /* 0x00000003000075a7 */ /* 0x0022a400080011ff */
[----:B--2---:R-:W-:Y:S05]  /*e800*/  @!P0 NANOSLEEP.SYNCS 0x989680 ;  /* 0x009896800000895d */ /* 0x004fea0003900000 */
[----:B------:R-:W2:Y:S02]  /*e810*/  @!P0 SYNCS.PHASECHK.TRANS64 P0, [R0+URZ], R3 ;  /* 0x00000003000085a7 */ /* 0x000ea400080010ff */
[----:B--2---:R-:W-:Y:S05]  /*e820*/  @!P0 BRA `(.L_x_204) ;  /* 0xfffffffc00f08947 */ /* 0x004fea000383ffff */
[----:B------:R-:W-:Y:S05]  /*e830*/  BRA `(.L_x_205) ;  /* 0xffffff44004c7947 */ /* 0x000fea000383ffff */
.L_x_51:
[----:B------:R-:W-:-:S07]  /*e840*/  MOV R0, UR5 ;  /* 0x0000000500007c02 */ /* 0x000fce0008000f00 */
.L_x_206:
[----:B-1----:R1:W2:Y:S02]  /*e850*/  SYNCS.PHASECHK.TRANS64.TRYWAIT P0, [R0+URZ], R3 ;  /* 0x00000003000075a7 */ /* 0x0022a400080011ff */
[----:B--2---:R-:W-:Y:S05]  /*e860*/  @!P0 NANOSLEEP.SYNCS 0x989680 ;  /* 0x009896800000895d */ /* 0x004fea0003900000 */
[----:B------:R-:W2:Y:S02]  /*e870*/  @!P0 SYNCS.PHASECHK.TRANS64 P0, [R0+URZ], R3 ;  /* 0x00000003000085a7 */ /* 0x000ea400080010ff */
[----:B--2---:R-:W-:Y:S05]  /*e880*/  @!P0 BRA `(.L_x_206) ;  /* 0xfffffffc00f08947 */ /* 0x004fea000383ffff */
[----:B------:R-:W-:Y:S05]  /*e890*/  BRA `(.L_x_207) ;  /* 0xffffff4400587947 */ /* 0x000fea000383ffff */
.L_x_54:
[----:B---3--:R3:W4:Y:S02]  /*e8a0*/  SYNCS.PHASECHK.TRANS64.TRYWAIT P0, [R0+URZ+0xf0], R4 ;  /* 0x0000f004000075a7 */ /* 0x00872400080011ff */
[----:B----4-:R-:W-:Y:S05]  /*e8b0*/  @!P0 NANOSLEEP.SYNCS 0x989680 ;  /* 0x009896800000895d */ /* 0x010fea0003900000 */
[----:B------:R-:W4:Y:S02]  /*e8c0*/  @!P0 SYNCS.PHASECHK.TRANS64 P0, [R0+URZ+0xf0], R4 ;  /* 0x0000f004000085a7 */ /* 0x000f2400080010ff */
[----:B----4-:R-:W-:Y:S05]  /*e8d0*/  @!P0 BRA `(.L_x_54) ;  /* 0xfffffffc00f08947 */ /* 0x010fea000383ffff */
[----:B------:R-:W-:Y:S05]  /*e8e0*/  BRA `(.L_x_208) ;  /* 0xffffff4400b47947 */ /* 0x000fea000383ffff */
.L_x_55:
[----:B------:R-:W-:-:S07]  /*e8f0*/  MOV R0, UR5 ;  /* 0x0000000500007c02 */ /* 0x000fce0008000f00 */
.L_x_209:
[----:B---3--:R3:W4:Y:S02]  /*e900*/  SYNCS.PHASECHK.TRANS64.TRYWAIT P0, [R0+URZ+0xc0], R5 ;  /* 0x0000c005000075a7 */ /* 0x00872400080011ff */
[----:B----4-:R-:W-:Y:S05]  /*e910*/  @!P0 NANOSLEEP.SYNCS 0x989680 ;  /* 0x009896800000895d */ /* 0x010fea0003900000 */
[----:B------:R-:W4:Y:S02]  /*e920*/  @!P0 SYNCS.PHASECHK.TRANS64 P0, [R0+URZ+0xc0], R5 ;  /* 0x0000c005000085a7 */ /* 0x000f2400080010ff */
[----:B----4-:R-:W-:Y:S05]  /*e930*/  @!P0 BRA `(.L_x_209) ;  /* 0xfffffffc00f08947 */ /* 0x010fea000383ffff */
[----:B------:R-:W-:Y:S05]  /*e940*/  BRA `(.L_x_210) ;  /* 0xffffff4400c47947 */ /* 0x000fea000383ffff */
.L_x_56:
[----:B---3--:R3:W4:Y:S02]  /*e950*/  SYNCS.PHASECHK.TRANS64.TRYWAIT P1, [R0+URZ+0xb0], R4 ;  /* 0x0000b004000075a7 */ /* 0x00872400080211ff */
[----:B----4-:R-:W-:Y:S05]  /*e960*/  @!P1 NANOSLEEP.SYNCS 0x989680 ;  /* 0x009896800000995d */ /* 0x010fea0003900000 */
[----:B------:R-:W4:Y:S02]  /*e970*/  @!P1 SYNCS.PHASECHK.TRANS64 P1, [R0+URZ+0xb0], R4 ;  /* 0x0000b004000095a7 */ /* 0x000f2400080210ff */
[----:B----4-:R-:W-:Y:S05]  /*e980*/  @!P1 BRA `(.L_x_56) ;  /* 0xfffffffc00f09947 */ /* 0x010fea000383ffff */
[----:B------:R-:W-:Y:S05]  /*e990*/  BRA `(.L_x_211) ;  /* 0xffffff4400f47947 */ /* 0x000fea000383ffff */
.L_x_59:
[----:B------:R-:W-:-:S07]  /*e9a0*/  MOV R0, UR5 ;  /* 0x0000000500007c02 */ /* 0x000fce0008000f00 */
.L_x_212:
[----:B---3--:R3:W4:Y:S02]  /*e9b0*/  SYNCS.PHASECHK.TRANS64.TRYWAIT P0, [R0+URZ+0xc0], R2 ;  /* 0x0000c002000075a7 */ /* 0x00872400080011ff */
[----:B----4-:R-:W-:Y:S05]  /*e9c0*/  @!P0 NANOSLEEP.SYNCS 0x989680 ;  /* 0x009896800000895d */ /* 0x010fea0003900000 */
[----:B------:R-:W4:Y:S02]  /*e9d0*/  @!P0 SYNCS.PHASECHK.TRANS64 P0, [R0+URZ+0xc0], R2 ;  /* 0x0000c002000085a7 */ /* 0x000f2400080010ff */
[----:B----4-:R-:W-:Y:S05]  /*e9e0*/  @!P0 BRA `(.L_x_212) ;  /* 0xfffffffc00f08947 */ /* 0x010fea000383ffff */
[----:B------:R-:W-:Y:S05]  /*e9f0*/  BRA `(.L_x_58) ;  /* 0xffffff4800487947 */ /* 0x000fea000383ffff */
.L_x_66:
[----:B-1----:R1:W3:Y:S02]  /*ea00*/  SYNCS.PHASECHK.TRANS64.TRYWAIT P1, [R0+URZ+0xb0], R2 ;  /* 0x0000b002000075a7 */ /* 0x0022e400080211ff */
[----:B---3--:R-:W-:Y:S05]  /*ea10*/  @!P1 NANOSLEEP.SYNCS 0x989680 ;  /* 0x009896800000995d */ /* 0x008fea0003900000 */
[----:B------:R-:W3:Y:S02]  /*ea20*/  @!P1 SYNCS.PHASECHK.TRANS64 P1, [R0+URZ+0xb0], R2 ;  /* 0x0000b002000095a7 */ /* 0x000ee400080210ff */
[----:B---3--:R-:W-:Y:S05]  /*ea30*/  @!P1 BRA `(.L_x_66) ;  /* 0xfffffffc00f09947 */ /* 0x008fea000383ffff */
[----:B------:R-:W-:Y:S05]  /*ea40*/  BRA `(.L_x_213) ;  /* 0xffffff50004c7947 */ /* 0x000fea000383ffff */
.L_x_67:
[----:B------:R-:W-:-:S07]  /*ea50*/  MOV R2, UR15 ;  /* 0x0000000f00027c02 */ /* 0x000fce0008000f00 */
.L_x_214:
[----:B-1----:R1:W3:Y:S02]  /*ea60*/  SYNCS.PHASECHK.TRANS64.TRYWAIT P0, [R2+URZ+0xe0], R0 ;  /* 0x0000e000020075a7 */ /* 0x0022e400080011ff */
[----:B---3--:R-:W-:Y:S05]  /*ea70*/  @!P0 NANOSLEEP.SYNCS 0x989680 ;  /* 0x009896800000895d */ /* 0x008fea0003900000 */
[----:B------:R-:W3:Y:S02]  /*ea80*/  @!P0 SYNCS.PHASECHK.TRANS64 P0, [R2+URZ+0xe0], R0 ;  /* 0x0000e000020085a7 */ /* 0x000ee400080010ff */
[----:B---3--:R-:W-:Y:S05]  /*ea90*/  @!P0 BRA `(.L_x_214) ;  /* 0xfffffffc00f08947 */ /* 0x008fea000383ffff */
[----:B------:R-:W-:Y:S05]  /*eaa0*/  BRA `(.L_x_215) ;  /* 0xffffff5000847947 */ /* 0x000fea000383ffff */
.L_x_70:
[----:B------:R-:W-:Y:S07]  /*eab0*/  MOV R0, UR14 ;  /* 0x0000000e00007c02 */ /* 0x000fee0008000f00 */
.L_x_216:
[----:B-1----:R1:W3:Y:S02]  /*eac0*/  SYNCS.PHASECHK.TRANS64.TRYWAIT P0, [R0+URZ], R2 ;  /* 0x00000002000075a7 */ /* 0x0022e400080011ff */
[----:B---3--:R-:W-:Y:S05]  /*ead0*/  @!P0 NANOSLEEP.SYNCS 0x989680 ;  /* 0x009896800000895d */ /* 0x008fea0003900000 */
[----:B------:R-:W3:Y:S02]  /*eae0*/  @!P0 SYNCS.PHASECHK.TRANS64 P0, [R0+URZ], R2 ;  /* 0x00000002000085a7 */ /* 0x000ee400080010ff */
[----:B---3--:R-:W-:Y:S05]  /*eaf0*/  @!P0 BRA `(.L_x_216) ;  /* 0xfffffffc00f08947 */ /* 0x008fea000383ffff */
[----:B------:R-:W-:Y:S05]  /*eb00*/  BRA `(.L_x_69) ;  /* 0xffffff5000a07947 */ /* 0x000fea000383ffff */
.L_x_73:
[----:B------:R-:W-:-:S07]  /*eb10*/  MOV R0, UR5 ;  /* 0x0000000500007c02 */ /* 0x000fce0008000f00 */
.L_x_217:
[----:B--2---:R2:W3:Y:S02]  /*eb20*/  SYNCS.PHASECHK.TRANS64.TRYWAIT P0, [R0+URZ], R2 ;  /* 0x00000002000075a7 */ /* 0x0044e400080011ff */
[----:B---3--:R-:W-:Y:S05]  /*eb30*/  @!P0 NANOSLEEP.SYNCS 0x989680 ;  /* 0x009896800000895d */ /* 0x008fea0003900000 */
[----:B------:R-:W3:Y:S02]  /*eb40*/  @!P0 SYNCS.PHASECHK.TRANS64 P0, [R0+URZ], R2 ;  /* 0x00000002000085a7 */ /* 0x000ee400080010ff */
[----:B---3--:R-:W-:Y:S05]  /*eb50*/  @!P0 BRA `(.L_x_217) ;  /* 0xfffffffc00f08947 */ /* 0x008fea000383ffff */
[----:B------:R-:W-:Y:S05]  /*eb60*/  BRA `(.L_x_218) ;  /* 0xffffff5400987947 */ /* 0x000fea000383ffff */
.L_x_74:
[----:B------:R-:W-:-:S07]  /*eb70*/  MOV R0, UR6 ;  /* 0x0000000600007c02 */ /* 0x000fce0008000f00 */
.L_x_219:
[----:B--2---:R2:W3:Y:S02]  /*eb80*/  SYNCS.PHASECHK.TRANS64.TRYWAIT P0, [R0+URZ], R2 ;  /* 0x00000002000075a7 */ /* 0x0044e400080011ff */
[----:B---3--:R-:W-:Y:S05]  /*eb90*/  @!P0 NANOSLEEP.SYNCS 0x989680 ;  /* 0x009896800000895d */ /* 0x008fea0003900000 */
[----:B------:R-:W3:Y:S02]  /*eba0*/  @!P0 SYNCS.PHASECHK.TRANS64 P0, [R0+URZ], R2 ;  /* 0x00000002000085a7 */ /* 0x000ee400080010ff */
[----:B---3--:R-:W-:Y:S05]  /*ebb0*/  @!P0 BRA `(.L_x_219) ;  /* 0xfffffffc00f08947 */ /* 0x008fea000383ffff */
[----:B------:R-:W-:Y:S05]  /*ebc0*/  BRA `(.L_x_220) ;  /* 0xffffff5400a47947 */ /* 0x000fea000383ffff */
.L_x_79:
[----:B---3--:R3:W4:Y:S02]  /*ebd0*/  SYNCS.PHASECHK.TRANS64.TRYWAIT P0, [R0+URZ+0xb0], R2 ;  /* 0x0000b002000075a7 */ /* 0x00872400080011ff */
[----:B----4-:R-:W-:Y:S05]  /*ebe0*/  @!P0 NANOSLEEP.SYNCS 0x989680 ;  /* 0x009896800000895d */ /* 0x010fea0003900000 */
[----:B------:R-:W4:Y:S02]  /*ebf0*/  @!P0 SYNCS.PHASECHK.TRANS64 P0, [R0+URZ+0xb0], R2 ;  /* 0x0000b002000085a7 */ /* 0x000f2400080010ff */
[----:B----4-:R-:W-:Y:S05]  /*ec00*/  @!P0 BRA `(.L_x_79) ;  /* 0xfffffffc00f08947 */ /* 0x010fea000383ffff */
[----:B------:R-:W-:Y:S05]  /*ec10*/  BRA `(.L_x_221) ;  /* 0xffffff5800947947 */ /* 0x000fea000383ffff */
.L_x_82:
[----:B------:R-:W-:Y:S07]  /*ec20*/  MOV R0, UR5 ;  /* 0x0000000500007c02 */ /* 0x000fee0008000f00 */
.L_x_222:
[----:B-1----:R1:W2:Y:S02]  /*ec30*/  SYNCS.PHASECHK.TRANS64.TRYWAIT P0, [R0+URZ+0xa8], R2 ;  /* 0x0000a802000075a7 */ /* 0x0022a400080011ff */
[----:B--2---:R-:W-:Y:S05]  /*ec40*/  @!P0 NANOSLEEP.SYNCS 0x989680 ;  /* 0x009896800000895d */ /* 0x004fea0003900000 */
[----:B------:R-:W2:Y:S02]  /*ec50*/  @!P0 SYNCS.PHASECHK.TRANS64 P0, [R0+URZ+0xa8], R2 ;  /* 0x0000a802000085a7 */ /* 0x000ea400080010ff */
[----:B--2---:R-:W-:Y:S05]  /*ec60*/  @!P0 BRA `(.L_x_222) ;  /* 0xfffffffc00f08947 */ /* 0x004fea000383ffff */
[----:B------:R-:W-:Y:S05]  /*ec70*/  BRA `(.L_x_81) ;  /* 0xffffff5c00947947 */ /* 0x000fea000383ffff */
.L_x_85:
[----:B------:R-:W-:Y:S07]  /*ec80*/  MOV R0, UR5 ;  /* 0x0000000500007c02 */ /* 0x000fee0008000f00 */
.L_x_223:
[----:B-1----:R1:W2:Y:S02]  /*ec90*/  SYNCS.PHASECHK.TRANS64.TRYWAIT P0, [R0+URZ+0x80], R28 ;  /* 0x0000801c000075a7 */ /* 0x0022a400080011ff */
[----:B--2---:R-:W-:Y:S05]  /*eca0*/  @!P0 NANOSLEEP.SYNCS 0x989680 ;  /* 0x009896800000895d */ /* 0x004fea0003900000 */
[----:B------:R-:W2:Y:S02]  /*ecb0*/  @!P0 SYNCS.PHASECHK.TRANS64 P0, [R0+URZ+0x80], R28 ;  /* 0x0000801c000085a7 */ /* 0x000ea400080010ff */
[----:B--2---:R-:W-:Y:S05]  /*ecc0*/  @!P0 BRA `(.L_x_223) ;  /* 0xfffffffc00f08947 */ /* 0x004fea000383ffff */
[----:B------:R-:W-:Y:S05]  /*ecd0*/  BRA `(.L_x_224) ;  /* 0xffffff5c00ec7947 */ /* 0x000fea000383ffff */
.L_x_86:
[----:B------:R-:W-:Y:S07]  /*ece0*/  MOV R0, UR5 ;  /* 0x0000000500007c02 */ /* 0x000fee0008000f00 */
.L_x_225:
[----:B-1----:R1:W2:Y:S02]  /*ecf0*/  SYNCS.PHASECHK.TRANS64.TRYWAIT P0, [R0+URZ+0x88], R28 ;  /* 0x0000881c000075a7 */ /* 0x0022a400080011ff */
[----:B--2---:R-:W-:Y:S05]  /*ed00*/  @!P0 NANOSLEEP.SYNCS 0x989680 ;  /* 0x009896800000895d */ /* 0x004fea0003900000 */
[----:B------:R-:W2:Y:S02]  /*ed10*/  @!P0 SYNCS.PHASECHK.TRANS64 P0, [R0+URZ+0x88], R28 ;  /* 0x0000881c000085a7 */ /* 0x000ea400080010ff */
[----:B--2---:R-:W-:Y:S05]  /*ed20*/  @!P0 BRA `(.L_x_225) ;  /* 0xfffffffc00f08947 */ /* 0x004fea000383ffff */
[----:B------:R-:W-:Y:S05]  /*ed30*/  BRA `(.L_x_226) ;  /* 0xffffff6000447947 */ /* 0x000fea000383ffff */
.L_x_87:
[----:B------:R-:W-:Y:S07]  /*ed40*/  MOV R0, UR5 ;  /* 0x0000000500007c02 */ /* 0x000fee0008000f00 */
.L_x_227:
[----:B-1----:R1:W2:Y:S02]  /*ed50*/  SYNCS.PHASECHK.TRANS64.TRYWAIT P0, [R0+URZ+0x90], R28 ;  /* 0x0000901c000075a7 */ /* 0x0022a400080011ff */
[----:B--2---:R-:W-:Y:S05]  /*ed60*/  @!P0 NANOSLEEP.SYNCS 0x989680 ;  /* 0x009896800000895d */ /* 0x004fea0003900000 */
[----:B------:R-:W2:Y:S02]  /*ed70*/  @!P0 SYNCS.PHASECHK.TRANS64 P0, [R0+URZ+0x90], R28 ;  /* 0x0000901c000085a7 */ /* 0x000ea400080010ff */
[----:B--2---:R-:W-:Y:S05]  /*ed80*/  @!P0 BRA `(.L_x_227) ;  /* 0xfffffffc00f08947 */ /* 0x004fea000383ffff */
[----:B------:R-:W-:Y:S05]  /*ed90*/  BRA `(.L_x_228) ;  /* 0xffffff6000a47947 */ /* 0x000fea000383ffff */
.L_x_88:
[----:B------:R-:W-:Y:S07]  /*eda0*/  MOV R0, UR5 ;  /* 0x0000000500007c02 */ /* 0x000fee0008000f00 */
.L_x_229:
[----:B-1----:R1:W2:Y:S02]  /*edb0*/  SYNCS.PHASECHK.TRANS64.TRYWAIT P0, [R0+URZ+0x98], R28 ;  /* 0x0000981c000075a7 */ /* 0x0022a400080011ff */
[----:B--2---:R-:W-:Y:S05]  /*edc0*/  @!P0 NANOSLEEP.SYNCS 0x989680 ;  /* 0x009896800000895d */ /* 0x004fea0003900000 */
[----:B------:R-:W2:Y:S02]  /*edd0*/  @!P0 SYNCS.PHASECHK.TRANS64 P0, [R0+URZ+0x98], R28 ;  /* 0x0000981c000085a7 */ /* 0x000ea400080010ff */
[----:B--2---:R-:W-:Y:S05]  /*ede0*/  @!P0 BRA `(.L_x_229) ;  /* 0xfffffffc00f08947 */ /* 0x004fea000383ffff */
[----:B------:R-:W-:Y:S05]  /*edf0*/  BRA `(.L_x_230) ;  /* 0xffffff6400007947 */ /* 0x000fea000383ffff */
.L_x_89:
[----:B------:R-:W-:Y:S07]  /*ee00*/  MOV R0, UR5 ;  /* 0x0000000500007c02 */ /* 0x000fee0008000f00 */
.L_x_231:
[----:B-1----:R1:W2:Y:S02]  /*ee10*/  SYNCS.PHASECHK.TRANS64.TRYWAIT P0, [R0+URZ+0x80], R34 ;  /* 0x00008022000075a7 */ /* 0x0022a400080011ff */
[----:B--2---:R-:W-:Y:S05]  /*ee20*/  @!P0 NANOSLEEP.SYNCS 0x989680 ;  /* 0x009896800000895d */ /* 0x004fea0003900000 */
[----:B------:R-:W2:Y:S02]  /*ee30*/  @!P0 SYNCS.PHASECHK.TRANS64 P0, [R0+URZ+0x80], R34 ;  /* 0x00008022000085a7 */ /* 0x000ea400080010ff */
[----:B--2---:R-:W-:Y:S05]  /*ee40*/  @!P0 BRA `(.L_x_231) ;  /* 0xfffffffc00f08947 */ /* 0x004fea000383ffff */
[----:B------:R-:W-:Y:S05]  /*ee50*/  BRA `(.L_x_232) ;  /* 0xffffff6400647947 */ /* 0x000fea000383ffff */
.L_x_90:
[----:B------:R-:W-:Y:S07]  /*ee60*/  MOV R0, UR5 ;  /* 0x0000000500007c02 */ /* 0x000fee0008000f00 */
.L_x_233:
[----:B-1----:R1:W2:Y:S02]  /*ee70*/  SYNCS.PHASECHK.TRANS64.TRYWAIT P0, [R0+URZ+0x88], R34 ;  /* 0x00008822000075a7 */ /* 0x0022a400080011ff */
[----:B--2---:R-:W-:Y:S05]  /*ee80*/  @!P0 NANOSLEEP.SYNCS 0x989680 ;  /* 0x009896800000895d */ /* 0x004fea0003900000 */
[----:B------:R-:W2:Y:S02]  /*ee90*/  @!P0 SYNCS.PHASECHK.TRANS64 P0, [R0+URZ+0x88], R34 ;  /* 0x00008822000085a7 */ /* 0x000ea400080010ff */
[----:B--2---:R-:W-:Y:S05]  /*eea0*/  @!P0 BRA `(.L_x_233) ;  /* 0xfffffffc00f08947 */ /* 0x004fea000383ffff */
[----:B------:R-:W-:Y:S05]  /*eeb0*/  BRA `(.L_x_234) ;  /* 0xffffff6400c47947 */ /* 0x000fea000383ffff */
.L_x_91:
[----:B------:R-:W-:Y:S07]  /*eec0*/  MOV R0, UR5 ;  /* 0x0000000500007c02 */ /* 0x000fee0008000f00 */
.L_x_235:
[----:B-1----:R1:W2:Y:S02]  /*eed0*/  SYNCS.PHASECHK.TRANS64.TRYWAIT P0, [R0+URZ+0x90], R34 ;  /* 0x00009022000075a7 */ /* 0x0022a400080011ff */
[----:B--2---:R-:W-:Y:S05]  /*eee0*/  @!P0 NANOSLEEP.SYNCS 0x989680 ;  /* 0x009896800000895d */ /* 0x004fea0003900000 */
[----:B------:R-:W2:Y:S02]  /*eef0*/  @!P0 SYNCS.PHASECHK.TRANS64 P0, [R0+URZ+0x90], R34 ;  /* 0x00009022000085a7 */ /* 0x000ea400080010ff */
[----:B--2---:R-:W-:Y:S05]  /*ef00*/  @!P0 BRA `(.L_x_235) ;  /* 0xfffffffc00f08947 */ /* 0x004fea000383ffff */
[----:B------:R-:W-:Y:S05]  /*ef10*/  BRA `(.L_x_236) ;  /* 0xffffff6800207947 */ /* 0x000fea000383ffff */
.L_x_92:
[----:B------:R-:W-:Y:S07]  /*ef20*/  MOV R0, UR5 ;  /* 0x0000000500007c02 */ /* 0x000fee0008000f00 */
.L_x_237:
[----:B-1----:R1:W2:Y:S02]  /*ef30*/  SYNCS.PHASECHK.TRANS64.TRYWAIT P0, [R0+URZ+0x98], R34 ;  /* 0x00009822000075a7 */ /* 0x0022a400080011ff */
[----:B--2---:R-:W-:Y:S05]  /*ef40*/  @!P0 NANOSLEEP.SYNCS 0x989680 ;  /* 0x009896800000895d */ /* 0x004fea0003900000 */
[----:B------:R-:W2:Y:S02]  /*ef50*/  @!P0 SYNCS.PHASECHK.TRANS64 P0, [R0+URZ+0x98], R34 ;  /* 0x00009822000085a7 */ /* 0x000ea400080010ff */
[----:B--2---:R-:W-:Y:S05]  /*ef60*/  @!P0 BRA `(.L_x_237) ;  /* 0xfffffffc00f08947 */ /* 0x004fea000383ffff */
[----:B------:R-:W-:Y:S05]  /*ef70*/  BRA `(.L_x_238) ;  /* 0xffffff6800c07947 */ /* 0x000fea000383ffff */
.L_x_94:
[----:B------:R-:W-:-:S07]  /*ef80*/  MOV R0, UR5 ;  /* 0x0000000500007c02 */ /* 0x000fce0008000f00 */
.L_x_239:
[----:B-1----:R1:W2:Y:S02]  /*ef90*/  SYNCS.PHASECHK.TRANS64.TRYWAIT P0, [R0+URZ+0x80], R28 ;  /* 0x0000801c000075a7 */ /* 0x0022a400080011ff */
[----:B--2---:R-:W-:Y:S05]  /*efa0*/  @!P0 NANOSLEEP.SYNCS 0x989680 ;  /* 0x009896800000895d */ /* 0x004fea0003900000 */
[----:B------:R-:W2:Y:S02]  /*efb0*/  @!P0 SYNCS.PHASECHK.TRANS64 P0, [R0+URZ+0x80], R28 ;  /* 0x0000801c000085a7 */ /* 0x000ea400080010ff */
[----:B--2---:R-:W-:Y:S05]  /*efc0*/  @!P0 BRA `(.L_x_239) ;  /* 0xfffffffc00f08947 */ /* 0x004fea000383ffff */
[----:B------:R-:W-:Y:S05]  /*efd0*/  BRA `(.L_x_240) ;  /* 0xffffff6c00447947 */ /* 0x000fea000383ffff */
.L_x_95:
[----:B-1----:R-:W-:-:S07]  /*efe0*/  MOV R0, UR5 ;  /* 0x0000000500007c02 */ /* 0x002fce0008000f00 */
.L_x_241:
[----:B-1----:R1:W2:Y:S02]  /*eff0*/  SYNCS.PHASECHK.TRANS64.TRYWAIT P0, [R0+URZ+0x88], R28 ;  /* 0x0000881c000075a7 */ /* 0x0022a400080011ff */
[----:B--2---:R-:W-:Y:S05]  /*f000*/  @!P0 NANOSLEEP.SYNCS 0x989680 ;  /* 0x009896800000895d */ /* 0x004fea0003900000 */
[----:B------:R-:W2:Y:S02]  /*f010*/  @!P0 SYNCS.PHASECHK.TRANS64 P0, [R0+URZ+0x88], R28 ;  /* 0x0000881c000085a7 */ /* 0x000ea400080010ff */
[----:B--2---:R-:W-:Y:S05]  /*f020*/  @!P0 BRA `(.L_x_241) ;  /* 0xfffffffc00f08947 */ /* 0x004fea000383ffff */
[----:B------:R-:W-:Y:S05]  /*f030*/  BRA `(.L_x_242) ;  /* 0xffffff6c00347947 */ /* 0x000fea000383ffff */
.L_x_96:
[----:B------:R-:W-:-:S07]  /*f040*/  MOV R2, UR5 ;  /* 0x0000000500027c02 */ /* 0x000fce0008000f00 */
.L_x_243:
[----:B-1----:R1:W2:Y:S02]  /*f050*/  SYNCS.PHASECHK.TRANS64.TRYWAIT P0, [R2+URZ+0x90], R28 ;  /* 0x0000901c020075a7 */ /* 0x0022a400080011ff */
[----:B--2---:R-:W-:Y:S05]  /*f060*/  @!P0 NANOSLEEP.SYNCS 0x989680 ;  /* 0x009896800000895d */ /* 0x004fea0003900000 */
[----:B------:R-:W2:Y:S02]  /*f070*/  @!P0 SYNCS.PHASECHK.TRANS64 P0, [R2+URZ+0x90], R28 ;  /* 0x0000901c020085a7 */ /* 0x000ea400080010ff */
[----:B--2---:R-:W-:Y:S05]  /*f080*/  @!P0 BRA `(.L_x_243) ;  /* 0xfffffffc00f08947 */ /* 0x004fea000383ffff */
[----:B------:R-:W-:Y:S05]  /*f090*/  BRA `(.L_x_244) ;  /* 0xffffff6c00287947 */ /* 0x000fea000383ffff */
.L_x_98:
[----:B---3--:R3:W4:Y:S02]  /*f0a0*/  SYNCS.PHASECHK.TRANS64.TRYWAIT P0, [R0+URZ+0xb0], R2 ;  /* 0x0000b002000075a7 */ /* 0x00872400080011ff */
[----:B----4-:R-:W-:Y:S05]  /*f0b0*/  @!P0 NANOSLEEP.SYNCS 0x989680 ;  /* 0x009896800000895d */ /* 0x010fea0003900000 */
[----:B------:R-:W4:Y:S02]  /*f0c0*/  @!P0 SYNCS.PHASECHK.TRANS64 P0, [R0+URZ+0xb0], R2 ;  /* 0x0000b002000085a7 */ /* 0x000f2400080010ff */
[----:B----4-:R-:W-:Y:S05]  /*f0d0*/  @!P0 BRA `(.L_x_98) ;  /* 0xfffffffc00f08947 */ /* 0x010fea000383ffff */
[----:B------:R-:W-:Y:S05]  /*f0e0*/  BRA `(.L_x_245) ;  /* 0xffffff6c00e87947 */ /* 0x000fea000383ffff */
.L_x_109:
[----:B-1----:R-:W-:Y:S04]  /*f0f0*/  MOV R4, UR45 ;  /* 0x0000002d00047c02 */ /* 0x002fe80008000f00 */
[----:B------:R1:W2:Y:S03]  /*f100*/  SYNCS.PHASECHK.TRANS64.TRYWAIT P1, [R4+URZ+0x60], R5 ;  /* 0x00006005040075a7 */ /* 0x0002a600080211ff */
[----:B--2---:R-:W-:Y:S05]  /*f110*/  @!P1 NANOSLEEP.SYNCS 0x989680 ;  /* 0x009896800000995d */ /* 0x004fea0003900000 */
[----:B------:R-:W2:Y:S02]  /*f120*/  @!P1 SYNCS.PHASECHK.TRANS64 P1, [R4+URZ+0x60], R5 ;  /* 0x00006005040095a7 */ /* 0x000ea400080210ff */
[----:B--2---:R-:W-:Y:S05]  /*f130*/  @!P1 BRA `(.L_x_109) ;  /* 0xfffffffc00ec9947 */ /* 0x004fea000383ffff */
[----:B------:R-:W-:Y:S05]  /*f140*/  BRA `(.L_x_108) ;  /* 0xffffff7c00047947 */ /* 0x000fea000383ffff */
.L_x_111:
[----:B------:R1:W1:Y:S02]  /*f150*/  SYNCS.PHASECHK.TRANS64.TRYWAIT P0, [R58+URZ+0xd0], R3 ;  /* 0x0000d0033a0075a7 */ /* 0x00026400080011ff */
[----:B-1----:R-:W-:Y:S05]  /*f160*/  @!P0 NANOSLEEP.SYNCS 0x989680 ;  /* 0x009896800000895d */ /* 0x002fea0003900000 */
[----:B------:R-:W1:Y:S02]  /*f170*/  @!P0 SYNCS.PHASECHK.TRANS64 P0, [R58+URZ+0xd0], R3 ;  /* 0x0000d0033a0085a7 */ /* 0x000e6400080010ff */
[----:B-1----:R-:W-:Y:S05]  /*f180*/  @!P0 BRA `(.L_x_111) ;  /* 0xfffffffc00f08947 */ /* 0x002fea000383ffff */
[----:B------:R-:W-:Y:S05]  /*f190*/  BRA `(.L_x_110) ;  /* 0xffffff7c00287947 */ /* 0x000fea000383ffff */
.L_x_122:
[----:B-1----:R1:W3:Y:S02]  /*f1a0*/  SYNCS.PHASECHK.TRANS64.TRYWAIT P0, [R2+URZ+0x60], R0 ;  /* 0x00006000020075a7 */ /* 0x0022e400080011ff */
[----:B---3--:R-:W-:Y:S05]  /*f1b0*/  @!P0 NANOSLEEP.SYNCS 0x989680 ;  /* 0x009896800000895d */ /* 0x008fea0003900000 */
[----:B------:R-:W3:Y:S02]  /*f1c0*/  @!P0 SYNCS.PHASECHK.TRANS64 P0, [R2+URZ+0x60], R0 ;  /* 0x00006000020085a7 */ /* 0x000ee400080010ff */
[----:B---3--:R-:W-:Y:S05]  /*f1d0*/  @!P0 BRA `(.L_x_122) ;  /* 0xfffffffc00f08947 */ /* 0x008fea000383ffff */
[----:B------:R-:W-:Y:S05]  /*f1e0*/  BRA `(.L_x_121) ;  /* 0xffffff8800c47947 */ /* 0x000fea000383ffff */
.L_x_132:
[----:B-1----:R1:W3:Y:S02]  /*f1f0*/  SYNCS.PHASECHK.TRANS64.TRYWAIT P0, [R0+URZ+0x60], R20 ;  /* 0x00006014000075a7 */ /* 0x0022e400080011ff */
[----:B---3--:R-:W-:Y:S05]  /*f200*/  @!P0 NANOSLEEP.SYNCS 0x989680 ;  /* 0x009896800000895d */ /* 0x008fea0003900000 */
[----:B------:R-:W3:Y:S02]  /*f210*/  @!P0 SYNCS.PHASECHK.TRANS64 P0, [R0+URZ+0x60], R20 ;  /* 0x00006014000085a7 */ /* 0x000ee400080010ff */
[----:B---3--:R-:W-:Y:S05]  /*f220*/  @!P0 BRA `(.L_x_132) ;  /* 0xfffffffc00f08947 */ /* 0x008fea000383ffff */
[----:B------:R-:W-:Y:S05]  /*f230*/  BRA `(.L_x_131) ;  /* 0xffffff98005c7947 */ /* 0x000fea000383ffff */
.L_x_142:
[----:B-1----:R1:W3:Y:S02]  /*f240*/  SYNCS.PHASECHK.TRANS64.TRYWAIT P0, [R0+URZ+0x60], R20 ;  /* 0x00006014000075a7 */ /* 0x0022e400080011ff */
[----:B---3--:R-:W-:Y:S05]  /*f250*/  @!P0 NANOSLEEP.SYNCS 0x989680 ;  /* 0x009896800000895d */ /* 0x008fea0003900000 */
[----:B------:R-:W3:Y:S02]  /*f260*/  @!P0 SYNCS.PHASECHK.TRANS64 P0, [R0+URZ+0x60], R20 ;  /* 0x00006014000085a7 */ /* 0x000ee400080010ff */
[----:B---3--:R-:W-:Y:S05]  /*f270*/  @!P0 BRA `(.L_x_142) ;  /* 0xfffffffc00f08947 */ /* 0x008fea000383ffff */
[----:B------:R-:W-:Y:S05]  /*f280*/  BRA `(.L_x_141) ;  /* 0xffffffa400d87947 */ /* 0x000fea000383ffff */
.L_x_152:
[----:B-1----:R1:W3:Y:S02]  /*f290*/  SYNCS.PHASECHK.TRANS64.TRYWAIT P0, [R0+URZ+0x60], R20 ;  /* 0x00006014000075a7 */ /* 0x0022e400080011ff */
[----:B---3--:R-:W-:Y:S05]  /*f2a0*/  @!P0 NANOSLEEP.SYNCS 0x989680 ;  /* 0x009896800000895d */ /* 0x008fea0003900000 */
[----:B------:R-:W3:Y:S02]  /*f2b0*/  @!P0 SYNCS.PHASECHK.TRANS64 P0, [R0+URZ+0x60], R20 ;  /* 0x00006014000085a7 */ /* 0x000ee400080010ff */
[----:B---3--:R-:W-:Y:S05]  /*f2c0*/  @!P0 BRA `(.L_x_152) ;  /* 0xfffffffc00f08947 */ /* 0x008fea000383ffff */
[----:B------:R-:W-:Y:S05]  /*f2d0*/  BRA `(.L_x_151) ;  /* 0xffffffb4007c7947 */ /* 0x000fea000383ffff */
.L_x_162:
[----:B-1----:R1:W2:Y:S02]  /*f2e0*/  SYNCS.PHASECHK.TRANS64.TRYWAIT P0, [R0+URZ+0x60], R20 ;  /* 0x00006014000075a7 */ /* 0x0022a400080011ff */
[----:B--2---:R-:W-:Y:S05]  /*f2f0*/  @!P0 NANOSLEEP.SYNCS 0x989680 ;  /* 0x009896800000895d */ /* 0x004fea0003900000 */
[----:B------:R-:W2:Y:S02]  /*f300*/  @!P0 SYNCS.PHASECHK.TRANS64 P0, [R0+URZ+0x60], R20 ;  /* 0x00006014000085a7 */ /* 0x000ea400080010ff */
[----:B--2---:R-:W-:Y:S05]  /*f310*/  @!P0 BRA `(.L_x_162) ;  /* 0xfffffffc00f08947 */ /* 0x004fea000383ffff */
[----:B------:R-:W-:Y:S05]  /*f320*/  BRA `(.L_x_161) ;  /* 0xffffffc400107947 */ /* 0x000fea000383ffff */
.L_x_172:
[----:B-1----:R1:W2:Y:S02]  /*f330*/  SYNCS.PHASECHK.TRANS64.TRYWAIT P0, [R0+URZ+0x60], R20 ;  /* 0x00006014000075a7 */ /* 0x0022a400080011ff */
[----:B--2---:R-:W-:Y:S05]  /*f340*/  @!P0 NANOSLEEP.SYNCS 0x989680 ;  /* 0x009896800000895d */ /* 0x004fea0003900000 */
[----:B------:R-:W2:Y:S02]  /*f350*/  @!P0 SYNCS.PHASECHK.TRANS64 P0, [R0+URZ+0x60], R20 ;  /* 0x00006014000085a7 */ /* 0x000ea400080010ff */
[----:B--2---:R-:W-:Y:S05]  /*f360*/  @!P0 BRA `(.L_x_172) ;  /* 0xfffffffc00f08947 */ /* 0x004fea000383ffff */
[----:B------:R-:W-:Y:S05]  /*f370*/  BRA `(.L_x_171) ;  /* 0xffffffd000b87947 */ /* 0x000fea000383ffff */
.L_x_182:
[----:B--2---:R2:W3:Y:S02]  /*f380*/  SYNCS.PHASECHK.TRANS64.TRYWAIT P0, [R0+URZ+0x60], R106 ;  /* 0x0000606a000075a7 */ /* 0x0044e400080011ff */
[----:B---3--:R-:W-:Y:S05]  /*f390*/  @!P0 NANOSLEEP.SYNCS 0x989680 ;  /* 0x009896800000895d */ /* 0x008fea0003900000 */
[----:B------:R-:W3:Y:S02]  /*f3a0*/  @!P0 SYNCS.PHASECHK.TRANS64 P0, [R0+URZ+0x60], R106 ;  /* 0x0000606a000085a7 */ /* 0x000ee400080010ff */
[----:B---3--:R-:W-:Y:S05]  /*f3b0*/  @!P0 BRA `(.L_x_182) ;  /* 0xfffffffc00f08947 */ /* 0x008fea000383ffff */
[----:B------:R-:W-:Y:S05]  /*f3c0*/  BRA `(.L_x_181) ;  /* 0xffffffe000447947 */ /* 0x000fea000383ffff */
        .weak           $__internal_0_$__cuda_sm10x_tcgen05_guardrail_trap_col_being_dealloced_not_returned_by_alloc
        .type           $__internal_0_$__cuda_sm10x_tcgen05_guardrail_trap_col_being_dealloced_not_returned_by_alloc,@function
        .size           $__internal_0_$__cuda_sm10x_tcgen05_guardrail_trap_col_being_dealloced_not_returned_by_alloc,($__internal_1_$__cuda_sm10x_tcgen05_guardrail_trap_phase_invalid_during_alloc - $__internal_0_$__cuda_sm10x_tcgen05_guardrail_trap_col_being_dealloced_not_returned_by_alloc)
$__internal_0_$__cuda_sm10x_tcgen05_guardrail_trap_col_being_dealloced_not_returned_by_alloc:
[----:B------:R-:W-:Y:S05]  /*f3d0*/  BPT.TRAP 0x1 ;  /* 0x000000040000795c */ /* 0x000fea0000300000 */
[----:B------:R-:W-:-:S04]  /*f3e0*/  HFMA2 R3, -RZ, RZ, 0, 0 ;  /* 0x00000000ff037431 */ /* 0x000fc800000001ff */
[----:B------:R-:W-:Y:S05]  /*f3f0*/  RET.REL.NODEC R2 `(_ZN7cutlass13device_kernelINS_4gemm6kernel13GemmUniversalIN4cute5tupleIJiiiiEEENS1_10collective13CollectiveMmaINS1_46MainloopSm100TmaUmmaWarpSpecializedBlockScaledILi6ELi2ELi2ENS5_IJNS4_1CILi4EEENSA_ILi2EEENSA_ILi1EEEEEEEENS5_IJNSA_ILi128EEESG_SG_EEENS5_IJNS_12float_e4m3_tENS_13float_ue8m0_tEEEENS5_IJNS5_IJlSD_lEEENS4_6LayoutINS5_IJNS5_IJNS5_IJNSA_ILi32EEESB_EEEiEEESP_NS5_IJSD_iEEEEEENS5_IJNS5_IJNS5_IJNSA_ILi16EEESB_EEEiEEENS5_IJNS5_IJNSA_ILi0EEESD_EEENSA_ILi512EEEEEENS5_IJSV_iEEEEEEEEEEESK_S12_NS4_8TiledMMAINS4_8MMA_AtomIJNS4_21SM100_MMA_MXF8F6F4_SSISI_SI_fSJ_Li128ELi128ELNS4_4UMMA5MajorE0ELS17_0ELNS16_7ScaleInE0ELS18_0EEEEEENSM_INS5_IJSD_SD_SD_EEENS5_IJSV_SV_SV_EEEEENS5_IJNS4_10UnderscoreES1E_S1E_EEEEENS5_IJNS4_23SM90_TMA_LOAD_MULTICASTES1H_EEENS5_IJNS4_14ComposedLayoutINS4_7SwizzleILi3ELi4ELi3EEENS4_18smem_ptr_flag_bitsILi8EEENSM_INS5_IJNSA_ILi8EEESG_EEENS5_IJSG_SD_EEEEEEENSM_INS5_IJNS5_IJNS5_IJSO_SD_EEENS5_IJSN_SD_EEEEEESD_NS5_IJSB_SD_EEEEEENS5_IJNS5_IJNS5_IJST_SX_EEESW_EEESV_NS5_IJSD_SX_EEEEEEEEEEEvNS4_8identityES1I_S23_vS24_EENS_8epilogue10collective18CollectiveEpilogueINS26_23Sm100TmaWarpSpecializedILi4ELi2ELi16ELb1ELb0EEEJNS5_IJNSA_ILi64EEESG_SG_EEENS5_IJNSM_IS2B_SD_EENSM_INS5_IJSS_SC_EEENS5_IJSD_S2B_EEEEEEEENS_10bfloat16_tESL_S2I_SL_NS26_6fusion15FusionCallbacksIS2A_NS2J_17LinearCombinationIS2I_fS2I_fLNS_15FloatRoundStyleE2EEES2C_S2H_JEEENS4_5SM1004TMEM4LOAD26SM100_TMEM_LOAD_32dp32b16xENS4_13SM90_TMA_LOADENS1J_INS1K_ILi1ELi4ELi3EEENS1M_ILi16EEENSM_INS5_IJS1O_SS_EEENS5_IJSS_SD_EEEEEEENS4_39AutoVectorizingCopyWithAssumedAlignmentILi128EEENS4_14SM90_TMA_STOREES2Z_S31_S31_EEEvvEEEEvNT_6ParamsE) ;  /* 0xffffff0c02007950 */ /* 0x000fea0003c3ffff */
        .weak           $__internal_1_$__cuda_sm10x_tcgen05_guardrail_trap_phase_invalid_during_alloc
        .type           $__internal_1_$__cuda_sm10x_tcgen05_guardrail_trap_phase_invalid_during_alloc,@function
        .size           $__internal_1_$__cuda_sm10x_tcgen05_guardrail_trap_phase_invalid_during_alloc,($__internal_2_$__cuda_sm10x_tcgen05_guardrail_trap_unallocated_columns_being_dealloced - $__internal_1_$__cuda_sm10x_tcgen05_guardrail_trap_phase_invalid_during_alloc)
$__internal_1_$__cuda_sm10x_tcgen05_guardrail_trap_phase_invalid_during_alloc:
[----:B------:R-:W-:Y:S05]  /*f400*/  BPT.TRAP 0x1 ;  /* 0x000000040000795c */ /* 0x000fea0000300000 */
[----:B------:R-:W-:-:S04]  /*f410*/  MOV R3, 0x0 ;  /* 0x0000000000037802 */ /* 0x000fc80000000f00 */
[----:B------:R-:W-:Y:S05]  /*f420*/  RET.REL.NODEC R2 `(_ZN7cutlass13device_kernelINS_4gemm6kernel13GemmUniversalIN4cute5tupleIJiiiiEEENS1_10collective13CollectiveMmaINS1_46MainloopSm100TmaUmmaWarpSpecializedBlockScaledILi6ELi2ELi2ENS5_IJNS4_1CILi4EEENSA_ILi2EEENSA_ILi1EEEEEEEENS5_IJNSA_ILi128EEESG_SG_EEENS5_IJNS_12float_e4m3_tENS_13float_ue8m0_tEEEENS5_IJNS5_IJlSD_lEEENS4_6LayoutINS5_IJNS5_IJNS5_IJNSA_ILi32EEESB_EEEiEEESP_NS5_IJSD_iEEEEEENS5_IJNS5_IJNS5_IJNSA_ILi16EEESB_EEEiEEENS5_IJNS5_IJNSA_ILi0EEESD_EEENSA_ILi512EEEEEENS5_IJSV_iEEEEEEEEEEESK_S12_NS4_8TiledMMAINS4_8MMA_AtomIJNS4_21SM100_MMA_MXF8F6F4_SSISI_SI_fSJ_Li128ELi128ELNS4_4UMMA5MajorE0ELS17_0ELNS16_7ScaleInE0ELS18_0EEEEEENSM_INS5_IJSD_SD_SD_EEENS5_IJSV_SV_SV_EEEEENS5_IJNS4_10UnderscoreES1E_S1E_EEEEENS5_IJNS4_23SM90_TMA_LOAD_MULTICASTES1H_EEENS5_IJNS4_14ComposedLayoutINS4_7SwizzleILi3ELi4ELi3EEENS4_18smem_ptr_flag_bitsILi8EEENSM_INS5_IJNSA_ILi8EEESG_EEENS5_IJSG_SD_EEEEEEENSM_INS5_IJNS5_IJNS5_IJSO_SD_EEENS5_IJSN_SD_EEEEEESD_NS5_IJSB_SD_EEEEEENS5_IJNS5_IJNS5_IJST_SX_EEESW_EEESV_NS5_IJSD_SX_EEEEEEEEEEEvNS4_8identityES1I_S23_vS24_EENS_8epilogue10collective18CollectiveEpilogueINS26_23Sm100TmaWarpSpecializedILi4ELi2ELi16ELb1ELb0EEEJNS5_IJNSA_ILi64EEESG_SG_EEENS5_IJNSM_IS2B_SD_EENSM_INS5_IJSS_SC_EEENS5_IJSD_S2B_EEEEEEEENS_10bfloat16_tESL_S2I_SL_NS26_6fusion15FusionCallbacksIS2A_NS2J_17LinearCombinationIS2I_fS2I_fLNS_15FloatRoundStyleE2EEES2C_S2H_JEEENS4_5SM1004TMEM4LOAD26SM100_TMEM_LOAD_32dp32b16xENS4_13SM90_TMA_LOADENS1J_INS1K_ILi1ELi4ELi3EEENS1M_ILi16EEENSM_INS5_IJS1O_SS_EEENS5_IJSS_SD_EEEEEEENS4_39AutoVectorizingCopyWithAssumedAlignmentILi128EEENS4_14SM90_TMA_STOREES2Z_S31_S31_EEEvvEEEEvNT_6ParamsE) ;  /* 0xffffff0802f47950 */ /* 0x000fea0003c3ffff */
        .weak           $__internal_2_$__cuda_sm10x_tcgen05_guardrail_trap_unallocated_columns_being_dealloced
        .type           $__internal_2_$__cuda_sm10x_tcgen05_guardrail_trap_unallocated_columns_being_dealloced,@function
        .size           $__internal_2_$__cuda_sm10x_tcgen05_guardrail_trap_unallocated_columns_being_dealloced,(.L_x_247 - $__internal_2_$__cuda_sm10x_tcgen05_guardrail_trap_unallocated_columns_being_dealloced)
$__internal_2_$__cuda_sm10x_tcgen05_guardrail_trap_unallocated_columns_being_dealloced:
[----:B------:R-:W-:Y:S05]  /*f430*/  BPT.TRAP 0x1 ;  /* 0x000000040000795c */ /* 0x000fea0000300000 */
[----:B------:R-:W-:-:S04]  /*f440*/  HFMA2 R3, -RZ, RZ, 0, 0 ;  /* 0x00000000ff037431 */ /* 0x000fc800000001ff */
[----:B------:R-:W-:Y:S05]  /*f450*/  RET.REL.NODEC R2 `(_ZN7cutlass13device_kernelINS_4gemm6kernel13GemmUniversalIN4cute5tupleIJiiiiEEENS1_10collective13CollectiveMmaINS1_46MainloopSm100TmaUmmaWarpSpecializedBlockScaledILi6ELi2ELi2ENS5_IJNS4_1CILi4EEENSA_ILi2EEENSA_ILi1EEEEEEEENS5_IJNSA_ILi128EEESG_SG_EEENS5_IJNS_12float_e4m3_tENS_13float_ue8m0_tEEEENS5_IJNS5_IJlSD_lEEENS4_6LayoutINS5_IJNS5_IJNS5_IJNSA_ILi32EEESB_EEEiEEESP_NS5_IJSD_iEEEEEENS5_IJNS5_IJNS5_IJNSA_ILi16EEESB_EEEiEEENS5_IJNS5_IJNSA_ILi0EEESD_EEENSA_ILi512EEEEEENS5_IJSV_iEEEEEEEEEEESK_S12_NS4_8TiledMMAINS4_8MMA_AtomIJNS4_21SM100_MMA_MXF8F6F4_SSISI_SI_fSJ_Li128ELi128ELNS4_4UMMA5MajorE0ELS17_0ELNS16_7ScaleInE0ELS18_0EEEEEENSM_INS5_IJSD_SD_SD_EEENS5_IJSV_SV_SV_EEEEENS5_IJNS4_10UnderscoreES1E_S1E_EEEEENS5_IJNS4_23SM90_TMA_LOAD_MULTICASTES1H_EEENS5_IJNS4_14ComposedLayoutINS4_7SwizzleILi3ELi4ELi3EEENS4_18smem_ptr_flag_bitsILi8EEENSM_INS5_IJNSA_ILi8EEESG_EEENS5_IJSG_SD_EEEEEEENSM_INS5_IJNS5_IJNS5_IJSO_SD_EEENS5_IJSN_SD_EEEEEESD_NS5_IJSB_SD_EEEEEENS5_IJNS5_IJNS5_IJST_SX_EEESW_EEESV_NS5_IJSD_SX_EEEEEEEEEEEvNS4_8identityES1I_S23_vS24_EENS_8epilogue10collective18CollectiveEpilogueINS26_23Sm100TmaWarpSpecializedILi4ELi2ELi16ELb1ELb0EEEJNS5_IJNSA_ILi64EEESG_SG_EEENS5_IJNSM_IS2B_SD_EENSM_INS5_IJSS_SC_EEENS5_IJSD_S2B_EEEEEEEENS_10bfloat16_tESL_S2I_SL_NS26_6fusion15FusionCallbacksIS2A_NS2J_17LinearCombinationIS2I_fS2I_fLNS_15FloatRoundStyleE2EEES2C_S2H_JEEENS4_5SM1004TMEM4LOAD26SM100_TMEM_LOAD_32dp32b16xENS4_13SM90_TMA_LOADENS1J_INS1K_ILi1ELi4ELi3EEENS1M_ILi16EEENSM_INS5_IJS1O_SS_EEENS5_IJSS_SD_EEEEEEENS4_39AutoVectorizingCopyWithAssumedAlignmentILi128EEENS4_14SM90_TMA_STOREES2Z_S31_S31_EEEvvEEEEvNT_6ParamsE) ;  /* 0xffffff0802e87950 */ /* 0x000fea0003c3ffff */
.L_x_246:
[----:B------:R-:W-:-:S00]  /*f460*/  BRA `(.L_x_246) ;  /* 0xfffffffc00fc7947 */ /* 0x000fc0000383ffff */
[----:B------:R-:W-:-:S00]  /*f470*/  NOP ;  /* 0x0000000000007918 */ /* 0x000fc00000000000 */
        /* <DEDUP_REMOVED lines=8> */
.L_x_247:


//--------------------- .nv.global.init           --------------------------
	.section	.nv.global.init,"aw",@progbits
.nv.global.init:
	.type		$str$27,@object
	.size		$str$27,($str$28 - $str$27)
$str$27:
        /*0000*/ 	.byte	0x28, 0x61, 0x64, 0x64, 0x72, 0x65, 0x73, 0x73, 0x20, 0x26, 0x20, 0x6d, 0x61, 0x73, 0x6b, 0x29
        /*0010*/ 	.byte	0x20, 0x3d, 0x3d, 0x20, 0x30, 0x00
	.type		$str$28,@object
	.size		$str$28,($str$26 - $str$28)
$str$28:
        /*0016*/ 	.byte	0x2f, 0x74, 0x6d, 0x70, 0x2f, 0x63, 0x75, 0x74, 0x6c, 0x61, 0x73, 0x73, 0x5f, 0x73, 0x77, 0x65
        /*0026*/ 	.byte	0x65, 0x70, 0x5f, 0x73, 0x72, 0x63, 0x2f, 0x69, 0x6e, 0x63, 0x6c, 0x75, 0x64, 0x65, 0x2f, 0x63
        /*0036*/ 	.byte	0x75, 0x74, 0x65, 0x2f, 0x70, 0x6f, 0x69, 0x6e, 0x74, 0x65, 0x72, 0x5f, 0x66, 0x6c, 0x61, 0x67
        /*0046*/ 	.byte	0x67, 0x65, 0x64, 0x2e, 0x68, 0x70, 0x70, 0x00
	.type		$str$26,@object
	.size		$str$26,($str$25 - $str$26)
$str$26:
        /*004e*/ 	.byte	0x2f, 0x74, 0x6d, 0x70, 0x2f, 0x63, 0x75, 0x74, 0x6c, 0x61, 0x73, 0x73, 0x5f, 0x73, 0x77, 0x65
        /*005e*/ 	.byte	0x65, 0x70, 0x5f, 0x73, 0x72, 0x63, 0x2f, 0x69, 0x6e, 0x63, 0x6c, 0x75, 0x64, 0x65, 0x2f, 0x63
        /*006e*/ 	.byte	0x75, 0x74, 0x65, 0x2f, 0x61, 0x74, 0x6f, 0x6d, 0x2f, 0x63, 0x6f, 0x70, 0x79, 0x5f, 0x74, 0x72
        /*007e*/ 	.byte	0x61, 0x69, 0x74, 0x73, 0x5f, 0x73, 0x6d, 0x31, 0x30, 0x30, 0x2e, 0x68, 0x70, 0x70, 0x00
	.type		$str$25,@object
	.size		$str$25,(__unnamed_1 - $str$25)
$str$25:
        /*008d*/ 	.byte	0x28, 0x28, 0x75, 0x69, 0x6e, 0x74, 0x33, 0x32, 0x5f, 0x74, 0x28, 0x74, 0x68, 0x72, 0x65, 0x61
        /*009d*/ 	.byte	0x64, 0x49, 0x64, 0x78, 0x2e, 0x78, 0x29, 0x20, 0x2f, 0x20, 0x33, 0x32, 0x29, 0x20, 0x25, 0x20
        /*00ad*/ 	.byte	0x34, 0x29, 0x20, 0x3d, 0x3d, 0x20, 0x28, 0x28, 0x28, 0x74, 0x6d, 0x65, 0x6d, 0x5f, 0x61, 0x64
        /*00bd*/ 	.byte	0x64, 0x72, 0x20, 0x3e, 0x3e, 0x20, 0x31, 0x36, 0x29, 0x20, 0x2f, 0x20, 0x33, 0x32, 0x29, 0x20
        /*00cd*/ 	.byte	0x25, 0x20, 0x34, 0x29, 0x00
	.type		__unnamed_1,@object
	.size		__unnamed_1,(__unnamed_2 - __unnamed_1)
__unnamed_1:
        /*00d2*/ 	.byte	0x61, 0x75, 0x74, 0x6f, 0x20, 0x63, 0x75, 0x74, 0x65, 0x3a, 0x3a, 0x61, 0x73, 0x5f, 0x70, 0x6f
        /* <DEDUP_REMOVED lines=24> */
        /*0262*/ 	.byte	0x43, 0x3c, 0x32, 0x30, 0x34, 0x38, 0x3e, 0x3e, 0x3e, 0x3e, 0x5d, 0x00
	.type		__unnamed_2,@object
	.size		__unnamed_2,(.L_2 - __unnamed_2)
__unnamed_2:
        /* <DEDUP_REMOVED lines=40> */
        /*04ee*/ 	.byte	0x3a, 0x3a, 0x43, 0x3c, 0x30, 0x3e, 0x3e, 0x3e, 0x3e, 0x5d, 0x00
.L_2:


//--------------------- .nv.shared._ZN7cutlass13device_kernelINS_4gemm6kernel13GemmUniversalIN4cute5tupleIJiiiiEEENS1_10collective13CollectiveMmaINS1_46MainloopSm100TmaUmmaWarpSpecializedBlockScaledILi6ELi2ELi2ENS5_IJNS4_1CILi4EEENSA_ILi2EEENSA_ILi1EEEEEEEENS5_IJNSA_ILi128EEESG_SG_EEENS5_IJNS_12float_e4m3_tENS_13float_ue8m0_tEEEENS5_IJNS5_IJlSD_lEEENS4_6LayoutINS5_IJNS5_IJNS5_IJNSA_ILi32EEESB_EEEiEEESP_NS5_IJSD_iEEEEEENS5_IJNS5_IJNS5_IJNSA_ILi16EEESB_EEEiEEENS5_IJNS5_IJNSA_ILi0EEESD_EEENSA_ILi512EEEEEENS5_IJSV_iEEEEEEEEEEESK_S12_NS4_8TiledMMAINS4_8MMA_AtomIJNS4_21SM100_MMA_MXF8F6F4_SSISI_SI_fSJ_Li128ELi128ELNS4_4UMMA5MajorE0ELS17_0ELNS16_7ScaleInE0ELS18_0EEEEEENSM_INS5_IJSD_SD_SD_EEENS5_IJSV_SV_SV_EEEEENS5_IJNS4_10UnderscoreES1E_S1E_EEEEENS5_IJNS4_23SM90_TMA_LOAD_MULTICASTES1H_EEENS5_IJNS4_14ComposedLayoutINS4_7SwizzleILi3ELi4ELi3EEENS4_18smem_ptr_flag_bitsILi8EEENSM_INS5_IJNSA_ILi8EEESG_EEENS5_IJSG_SD_EEEEEEENSM_INS5_IJNS5_IJNS5_IJSO_SD_EEENS5_IJSN_SD_EEEEEESD_NS5_IJSB_SD_EEEEEENS5_IJNS5_IJNS5_IJST_SX_EEESW_EEESV_NS5_IJSD_SX_EEEEEEEEEEEvNS4_8identityES1I_S23_vS24_EENS_8epilogue10collective18CollectiveEpilogueINS26_23Sm100TmaWarpSpecializedILi4ELi2ELi16ELb1ELb0EEEJNS5_IJNSA_ILi64EEESG_SG_EEENS5_IJNSM_IS2B_SD_EENSM_INS5_IJSS_SC_EEENS5_IJSD_S2B_EEEEEEEENS_10bfloat16_tESL_S2I_SL_NS26_6fusion15FusionCallbacksIS2A_NS2J_17LinearCombinationIS2I_fS2I_fLNS_15FloatRoundStyleE2EEES2C_S2H_JEEENS4_5SM1004TMEM4LOAD26SM100_TMEM_LOAD_32dp32b16xENS4_13SM90_TMA_LOADENS1J_INS1K_ILi1ELi4ELi3EEENS1M_ILi16EEENSM_INS5_IJS1O_SS_EEENS5_IJSS_SD_EEEEEEENS4_39AutoVectorizingCopyWithAssumedAlignmentILi128EEENS4_14SM90_TMA_STOREES2Z_S31_S31_EEEvvEEEEvNT_6ParamsE --------------------------
	.section	.nv.shared._ZN7cutlass13device_kernelINS_4gemm6kernel13GemmUniversalIN4cute5tupleIJiiiiEEENS1_10collective13CollectiveMmaINS1_46MainloopSm100TmaUmmaWarpSpecializedBlockScaledILi6ELi2ELi2ENS5_IJNS4_1CILi4EEENSA_ILi2EEENSA_ILi1EEEEEEEENS5_IJNSA_ILi128EEESG_SG_EEENS5_IJNS_12float_e4m3_tENS_13float_ue8m0_tEEEENS5_IJNS5_IJlSD_lEEENS4_6LayoutINS5_IJNS5_IJNS5_IJNSA_ILi32EEESB_EEEiEEESP_NS5_IJSD_iEEEEEENS5_IJNS5_IJNS5_IJNSA_ILi16EEESB_EEEiEEENS5_IJNS5_IJNSA_ILi0EEESD_EEENSA_ILi512EEEEEENS5_IJSV_iEEEEEEEEEEESK_S12_NS4_8TiledMMAINS4_8MMA_AtomIJNS4_21SM100_MMA_MXF8F6F4_SSISI_SI_fSJ_Li128ELi128ELNS4_4UMMA5MajorE0ELS17_0ELNS16_7ScaleInE0ELS18_0EEEEEENSM_INS5_IJSD_SD_SD_EEENS5_IJSV_SV_SV_EEEEENS5_IJNS4_10UnderscoreES1E_S1E_EEEEENS5_IJNS4_23SM90_TMA_LOAD_MULTICASTES1H_EEENS5_IJNS4_14ComposedLayoutINS4_7SwizzleILi3ELi4ELi3EEENS4_18smem_ptr_flag_bitsILi8EEENSM_INS5_IJNSA_ILi8EEESG_EEENS5_IJSG_SD_EEEEEEENSM_INS5_IJNS5_IJNS5_IJSO_SD_EEENS5_IJSN_SD_EEEEEESD_NS5_IJSB_SD_EEEEEENS5_IJNS5_IJNS5_IJST_SX_EEESW_EEESV_NS5_IJSD_SX_EEEEEEEEEEEvNS4_8identityES1I_S23_vS24_EENS_8epilogue10collective18CollectiveEpilogueINS26_23Sm100TmaWarpSpecializedILi4ELi2ELi16ELb1ELb0EEEJNS5_IJNSA_ILi64EEESG_SG_EEENS5_IJNSM_IS2B_SD_EENSM_INS5_IJSS_SC_EEENS5_IJSD_S2B_EEEEEEEENS_10bfloat16_tESL_S2I_SL_NS26_6fusion15FusionCallbacksIS2A_NS2J_17LinearCombinationIS2I_fS2I_fLNS_15FloatRoundStyleE2EEES2C_S2H_JEEENS4_5SM1004TMEM4LOAD26SM100_TMEM_LOAD_32dp32b16xENS4_13SM90_TMA_LOADENS1J_INS1K_ILi1ELi4ELi3EEENS1M_ILi16EEENSM_INS5_IJS1O_SS_EEENS5_IJSS_SD_EEEEEEENS4_39AutoVectorizingCopyWithAssumedAlignmentILi128EEENS4_14SM90_TMA_STOREES2Z_S31_S31_EEEvvEEEEvNT_6ParamsE,"aw",@nobits
	.sectionflags	@""
	.align	16
	.zero		1024


//--------------------- .nv.shared.reserved.0     --------------------------
	.section	.nv.shared.reserved.0,"aw",@nobits
	.weak		__nv_reservedSMEM_offset_0_alias
	.size		__nv_reservedSMEM_offset_0_alias, 0, 64
	.other		__nv_reservedSMEM_offset_0_alias,@"STO_CUDA_RESERVED_SHARED STV_DEFAULT"
__nv_reservedSMEM_offset_0_alias:
	.zero		0
.nv.shared.reserved.0:
	.zero		64
	.weak		__nv_reservedSMEM_tcgen05_partition
	.type		__nv_reservedSMEM_tcgen05_partition,@object
	.size		__nv_reservedSMEM_tcgen05_partition,(.L_0 - __nv_reservedSMEM_tcgen05_partition)
__nv_reservedSMEM_tcgen05_partition:
	.zero		32
.L_0:


//--------------------- .nv.global                --------------------------
	.section	.nv.global,"aw",@nobits
.nv.global:
	.type		_ZN40_INTERNAL_b75e8c1a_4_k_cu_109ad734_351644cute1_E,@object
	.size		_ZN40_INTERNAL_b75e8c1a_4_k_cu_109ad734_351644cute1_E,(_ZN40_INTERNAL_b75e8c1a_4_k_cu_109ad734_351644cuda3std3__45__cpo6cbeginE - _ZN40_INTERNAL_b75e8c1a_4_k_cu_109ad734_351644cute1_E)
_ZN40_INTERNAL_b75e8c1a_4_k_cu_109ad734_351644cute1_E:
	.zero		1
	.type		_ZN40_INTERNAL_b75e8c1a_4_k_cu_109ad734_351644cuda3std3__45__cpo6cbeginE,@object
	.size		_ZN40_INTERNAL_b75e8c1a_4_k_cu_109ad734_351644cuda3std3__45__cpo6cbeginE,(_ZN40_INTERNAL_b75e8c1a_4_k_cu_109ad734_351644cuda3std3__48in_placeE - _ZN40_INTERNAL_b75e8c1a_4_k_cu_109ad734_351644cuda3std3__45__cpo6cbeginE)
_ZN40_INTERNAL_b75e8c1a_4_k_cu_109ad734_351644cuda3std3__45__cpo6cbeginE:
	.zero		1
	.type		_ZN40_INTERNAL_b75e8c1a_4_k_cu_109ad734_351644cuda3std3__48in_placeE,@object
	.size		_ZN40_INTERNAL_b75e8c1a_4_k_cu_109ad734_351644cuda3std3__48in_placeE,(_ZN40_INTERNAL_b75e8c1a_4_k_cu_109ad734_351644cuda3std6ranges3__45__cpo9iter_moveE - _ZN40_INTERNAL_b75e8c1a_4_k_cu_109ad734_351644cuda3std3__48in_placeE)
_ZN40_INTERNAL_b75e8c1a_4_k_cu_109ad734_351644cuda3std3__48in_placeE:
	.zero		1
	.type		_ZN40_INTERNAL_b75e8c1a_4_k_cu_109ad734_351644cuda3std6ranges3__45__cpo9iter_moveE,@object
	.size		_ZN40_INTERNAL_b75e8c1a_4_k_cu_109ad734_351644cuda3std6ranges3__45__cpo9iter_moveE,(_ZN40_INTERNAL_b75e8c1a_4_k_cu_109ad734_351644cuda3std3__45__cpo5beginE - _ZN40_INTERNAL_b75e8c1a_4_k_cu_109ad734_351644cuda3std6ranges3__45__cpo9iter_moveE)
_ZN40_INTERNAL_b75e8c1a_4_k_cu_109ad734_351644cuda3std6ranges3__45__cpo9iter_moveE:
	.zero		1
	.type		_ZN40_INTERNAL_b75e8c1a_4_k_cu_109ad734_351644cuda3std3__45__cpo5beginE,@object
	.size		_ZN40_INTERNAL_b75e8c1a_4_k_cu_109ad734_351644cuda3std3__45__cpo5beginE,(_ZN40_INTERNAL_b75e8c1a_4_k_cu_109ad734_351644cuda3std3__442_GLOBAL__N__b75e8c1a_4_k_cu_109ad734_351646ignoreE - _ZN40_INTERNAL_b75e8c1a_4_k_cu_109ad734_351644cuda3std3__45__cpo5beginE)
_ZN40_INTERNAL_b75e8c1a_4_k_cu_109ad734_351644cuda3std3__45__cpo5beginE:
	.zero		1
	.type		_ZN40_INTERNAL_b75e8c1a_4_k_cu_109ad734_351644cuda3std3__442_GLOBAL__N__b75e8c1a_4_k_cu_109ad734_351646ignoreE,@object
	.size		_ZN40_INTERNAL_b75e8c1a_4_k_cu_109ad734_351644cuda3std3__442_GLOBAL__N__b75e8c1a_4_k_cu_109ad734_351646ignoreE,(_ZN40_INTERNAL_b75e8c1a_4_k_cu_109ad734_351644cute7productE - _ZN40_INTERNAL_b75e8c1a_4_k_cu_109ad734_351644cuda3std3__442_GLOBAL__N__b75e8c1a_4_k_cu_109ad734_351646ignoreE)
_ZN40_INTERNAL_b75e8c1a_4_k_cu_109ad734_351644cuda3std3__442_GLOBAL__N__b75e8c1a_4_k_cu_109ad734_351646ignoreE:
	.zero		1
	.type		_ZN40_INTERNAL_b75e8c1a_4_k_cu_109ad734_351644cute7productE,@object
	.size		_ZN40_INTERNAL_b75e8c1a_4_k_cu_109ad734_351644cute7productE,(_ZN40_INTERNAL_b75e8c1a_4_k_cu_109ad734_351644cuda3std3__45__cpo3endE - _ZN40_INTERNAL_b75e8c1a_4_k_cu_109ad734_351644cute7productE)
_ZN40_INTERNAL_b75e8c1a_4_k_cu_109ad734_351644cute7productE:
	.zero		1
	.type		_ZN40_INTERNAL_b75e8c1a_4_k_cu_109ad734_351644cuda3std3__45__cpo3endE,@object
	.size		_ZN40_INTERNAL_b75e8c1a_4_k_cu_109ad734_351644cuda3std3__45__cpo3endE,(_ZN40_INTERNAL_b75e8c1a_4_k_cu_109ad734_351644cuda3std3__419piecewise_constructE - _ZN40_INTERNAL_b75e8c1a_4_k_cu_109ad734_351644cuda3std3__45__cpo3endE)
_ZN40_INTERNAL_b75e8c1a_4_k_cu_109ad734_351644cuda3std3__45__cpo3endE:
	.zero		1
	.type		_ZN40_INTERNAL_b75e8c1a_4_k_cu_109ad734_351644cuda3std3__419piecewise_constructE,@object
	.size		_ZN40_INTERNAL_b75e8c1a_4_k_cu_109ad734_351644cuda3std3__419piecewise_constructE,(_ZN40_INTERNAL_b75e8c1a_4_k_cu_109ad734_351644cuda3std3__45__cpo4cendE - _ZN40_INTERNAL_b75e8c1a_4_k_cu_109ad734_351644cuda3std3__419piecewise_constructE)
_ZN40_INTERNAL_b75e8c1a_4_k_cu_109ad734_351644cuda3std3__419piecewise_constructE:
	.zero		1
	.type		_ZN40_INTERNAL_b75e8c1a_4_k_cu_109ad734_351644cuda3std3__45__cpo4cendE,@object
	.size		_ZN40_INTERNAL_b75e8c1a_4_k_cu_109ad734_351644cuda3std3__45__cpo4cendE,(_ZN40_INTERNAL_b75e8c1a_4_k_cu_109ad734_351644cuda3std6ranges3__45__cpo4swapE - _ZN40_INTERNAL_b75e8c1a_4_k_cu_109ad734_351644cuda3std3__45__cpo4cendE)
_ZN40_INTERNAL_b75e8c1a_4_k_cu_109ad734_351644cuda3std3__45__cpo4cendE:
	.zero		1
	.type		_ZN40_INTERNAL_b75e8c1a_4_k_cu_109ad734_351644cuda3std6ranges3__45__cpo4swapE,@object
	.size		_ZN40_INTERNAL_b75e8c1a_4_k_cu_109ad734_351644cuda3std6ranges3__45__cpo4swapE,(.L_10 - _ZN40_INTERNAL_b75e8c1a_4_k_cu_109ad734_351644cuda3std6ranges3__45__cpo4swapE)
_ZN40_INTERNAL_b75e8c1a_4_k_cu_109ad734_351644cuda3std6ranges3__45__cpo4swapE:
	.zero		1
.L_10:


//--------------------- .nv.constant0._ZN7cutlass13device_kernelINS_4gemm6kernel13GemmUniversalIN4cute5tupleIJiiiiEEENS1_10collective13CollectiveMmaINS1_46MainloopSm100TmaUmmaWarpSpecializedBlockScaledILi6ELi2ELi2ENS5_IJNS4_1CILi4EEENSA_ILi2EEENSA_ILi1EEEEEEEENS5_IJNSA_ILi128EEESG_SG_EEENS5_IJNS_12float_e4m3_tENS_13float_ue8m0_tEEEENS5_IJNS5_IJlSD_lEEENS4_6LayoutINS5_IJNS5_IJNS5_IJNSA_ILi32EEESB_EEEiEEESP_NS5_IJSD_iEEEEEENS5_IJNS5_IJNS5_IJNSA_ILi16EEESB_EEEiEEENS5_IJNS5_IJNSA_ILi0EEESD_EEENSA_ILi512EEEEEENS5_IJSV_iEEEEEEEEEEESK_S12_NS4_8TiledMMAINS4_8MMA_AtomIJNS4_21SM100_MMA_MXF8F6F4_SSISI_SI_fSJ_Li128ELi128ELNS4_4UMMA5MajorE0ELS17_0ELNS16_7ScaleInE0ELS18_0EEEEEENSM_INS5_IJSD_SD_SD_EEENS5_IJSV_SV_SV_EEEEENS5_IJNS4_10UnderscoreES1E_S1E_EEEEENS5_IJNS4_23SM90_TMA_LOAD_MULTICASTES1H_EEENS5_IJNS4_14ComposedLayoutINS4_7SwizzleILi3ELi4ELi3EEENS4_18smem_ptr_flag_bitsILi8EEENSM_INS5_IJNSA_ILi8EEESG_EEENS5_IJSG_SD_EEEEEEENSM_INS5_IJNS5_IJNS5_IJSO_SD_EEENS5_IJSN_SD_EEEEEESD_NS5_IJSB_SD_EEEEEENS5_IJNS5_IJNS5_IJST_SX_EEESW_EEESV_NS5_IJSD_SX_EEEEEEEEEEEvNS4_8identityES1I_S23_vS24_EENS_8epilogue10collective18CollectiveEpilogueINS26_23Sm100TmaWarpSpecializedILi4ELi2ELi16ELb1ELb0EEEJNS5_IJNSA_ILi64EEESG_SG_EEENS5_IJNSM_IS2B_SD_EENSM_INS5_IJSS_SC_EEENS5_IJSD_S2B_EEEEEEEENS_10bfloat16_tESL_S2I_SL_NS26_6fusion15FusionCallbacksIS2A_NS2J_17LinearCombinationIS2I_fS2I_fLNS_15FloatRoundStyleE2EEES2C_S2H_JEEENS4_5SM1004TMEM4LOAD26SM100_TMEM_LOAD_32dp32b16xENS4_13SM90_TMA_LOADENS1J_INS1K_ILi1ELi4ELi3EEENS1M_ILi16EEENSM_INS5_IJS1O_SS_EEENS5_IJSS_SD_EEEEEEENS4_39AutoVectorizingCopyWithAssumedAlignmentILi128EEENS4_14SM90_TMA_STOREES2Z_S31_S31_EEEvvEEEEvNT_6ParamsE --------------------------
	.section	.nv.constant0._ZN7cutlass13device_kernelINS_4gemm6kernel13GemmUniversalIN4cute5tupleIJiiiiEEENS1_10collective13CollectiveMmaINS1_46MainloopSm100TmaUmmaWarpSpecializedBlockScaledILi6ELi2ELi2ENS5_IJNS4_1CILi4EEENSA_ILi2EEENSA_ILi1EEEEEEEENS5_IJNSA_ILi128EEESG_SG_EEENS5_IJNS_12float_e4m3_tENS_13float_ue8m0_tEEEENS5_IJNS5_IJlSD_lEEENS4_6LayoutINS5_IJNS5_IJNS5_IJNSA_ILi32EEESB_EEEiEEESP_NS5_IJSD_iEEEEEENS5_IJNS5_IJNS5_IJNSA_ILi16EEESB_EEEiEEENS5_IJNS5_IJNSA_ILi0EEESD_EEENSA_ILi512EEEEEENS5_IJSV_iEEEEEEEEEEESK_S12_NS4_8TiledMMAINS4_8MMA_AtomIJNS4_21SM100_MMA_MXF8F6F4_SSISI_SI_fSJ_Li128ELi128ELNS4_4UMMA5MajorE0ELS17_0ELNS16_7ScaleInE0ELS18_0EEEEEENSM_INS5_IJSD_SD_SD_EEENS5_IJSV_SV_SV_EEEEENS5_IJNS4_10UnderscoreES1E_S1E_EEEEENS5_IJNS4_23SM90_TMA_LOAD_MULTICASTES1H_EEENS5_IJNS4_14ComposedLayoutINS4_7SwizzleILi3ELi4ELi3EEENS4_18smem_ptr_flag_bitsILi8EEENSM_INS5_IJNSA_ILi8EEESG_EEENS5_IJSG_SD_EEEEEEENSM_INS5_IJNS5_IJNS5_IJSO_SD_EEENS5_IJSN_SD_EEEEEESD_NS5_IJSB_SD_EEEEEENS5_IJNS5_IJNS5_IJST_SX_EEESW_EEESV_NS5_IJSD_SX_EEEEEEEEEEEvNS4_8identityES1I_S23_vS24_EENS_8epilogue10collective18CollectiveEpilogueINS26_23Sm100TmaWarpSpecializedILi4ELi2ELi16ELb1ELb0EEEJNS5_IJNSA_ILi64EEESG_SG_EEENS5_IJNSM_IS2B_SD_EENSM_INS5_IJSS_SC_EEENS5_IJSD_S2B_EEEEEEEENS_10bfloat16_tESL_S2I_SL_NS26_6fusion15FusionCallbacksIS2A_NS2J_17LinearCombinationIS2I_fS2I_fLNS_15FloatRoundStyleE2EEES2C_S2H_JEEENS4_5SM1004TMEM4LOAD26SM100_TMEM_LOAD_32dp32b16xENS4_13SM90_TMA_LOADENS1J_INS1K_ILi1ELi4ELi3EEENS1M_ILi16EEENSM_INS5_IJS1O_SS_EEENS5_IJSS_SD_EEEEEEENS4_39AutoVectorizingCopyWithAssumedAlignmentILi128EEENS4_14SM90_TMA_STOREES2Z_S31_S31_EEEvvEEEEvNT_6ParamsE,"a",@progbits
	.sectionflags	@""
	.align	4
.nv.constant0._ZN7cutlass13device_kernelINS_4gemm6kernel13GemmUniversalIN4cute5tupleIJiiiiEEENS1_10collective13CollectiveMmaINS1_46MainloopSm100TmaUmmaWarpSpecializedBlockScaledILi6ELi2ELi2ENS5_IJNS4_1CILi4EEENSA_ILi2EEENSA_ILi1EEEEEEEENS5_IJNSA_ILi128EEESG_SG_EEENS5_IJNS_12float_e4m3_tENS_13float_ue8m0_tEEEENS5_IJNS5_IJlSD_lEEENS4_6LayoutINS5_IJNS5_IJNS5_IJNSA_ILi32EEESB_EEEiEEESP_NS5_IJSD_iEEEEEENS5_IJNS5_IJNS5_IJNSA_ILi16EEESB_EEEiEEENS5_IJNS5_IJNSA_ILi0EEESD_EEENSA_ILi512EEEEEENS5_IJSV_iEEEEEEEEEEESK_S12_NS4_8TiledMMAINS4_8MMA_AtomIJNS4_21SM100_MMA_MXF8F6F4_SSISI_SI_fSJ_Li128ELi128ELNS4_4UMMA5MajorE0ELS17_0ELNS16_7ScaleInE0ELS18_0EEEEEENSM_INS5_IJSD_SD_SD_EEENS5_IJSV_SV_SV_EEEEENS5_IJNS4_10UnderscoreES1E_S1E_EEEEENS5_IJNS4_23SM90_TMA_LOAD_MULTICASTES1H_EEENS5_IJNS4_14ComposedLayoutINS4_7SwizzleILi3ELi4ELi3EEENS4_18smem_ptr_flag_bitsILi8EEENSM_INS5_IJNSA_ILi8EEESG_EEENS5_IJSG_SD_EEEEEEENSM_INS5_IJNS5_IJNS5_IJSO_SD_EEENS5_IJSN_SD_EEEEEESD_NS5_IJSB_SD_EEEEEENS5_IJNS5_IJNS5_IJST_SX_EEESW_EEESV_NS5_IJSD_SX_EEEEEEEEEEEvNS4_8identityES1I_S23_vS24_EENS_8epilogue10collective18CollectiveEpilogueINS26_23Sm100TmaWarpSpecializedILi4ELi2ELi16ELb1ELb0EEEJNS5_IJNSA_ILi64EEESG_SG_EEENS5_IJNSM_IS2B_SD_EENSM_INS5_IJSS_SC_EEENS5_IJSD_S2B_EEEEEEEENS_10bfloat16_tESL_S2I_SL_NS26_6fusion15FusionCallbacksIS2A_NS2J_17LinearCombinationIS2I_fS2I_fLNS_15FloatRoundStyleE2EEES2C_S2H_JEEENS4_5SM1004TMEM4LOAD26SM100_TMEM_LOAD_32dp32b16xENS4_13SM90_TMA_LOADENS1J_INS1K_ILi1ELi4ELi3EEENS1M_ILi16EEENSM_INS5_IJS1O_SS_EEENS5_IJSS_SD_EEEEEEENS4_39AutoVectorizingCopyWithAssumedAlignmentILi128EEENS4_14SM90_TMA_STOREES2Z_S31_S31_EEEvvEEEEvNT_6ParamsE:
	.zero		3968


//--------------------- SYMBOLS --------------------------

	.type		.nv.reservedSmem.offset0,@object
	.size		.nv.reservedSmem.offset0,0x4
	.type		.nv.reservedSmem.cap,@object
	.size		.nv.reservedSmem.cap,0x4
	.type		__assertfail,@function
